//
// Generated by NVIDIA NVVM Compiler
//
// Compiler Build ID: CL-36424714
// Cuda compilation tools, release 13.0, V13.0.88
// Based on NVVM 20.0.0
//

.version 9.0
.target sm_100
.address_size 64

	// .globl	_ZN3lux4cuda5frost28frost_generate_nonces_kernelEPKhPKjPNS1_15NonceCommitmentEPKNS1_11NonceParamsE
.const .align 4 .b8 _ZN3lux4cuda5frost9ED25519_LE[32] = {237, 211, 245, 92, 26, 99, 18, 88, 214, 156, 247, 162, 222, 249, 222, 20, 0, 0, 0, 0, 0, 0, 0, 0, 0, 0, 0, 0, 0, 0, 0, 16};
.const .align 4 .b8 _ZN3lux4cuda5frost11SECP256K1_NE[32] = {65, 65, 54, 208, 140, 94, 210, 191, 59, 160, 72, 175, 230, 220, 174, 186, 254, 255, 255, 255, 255, 255, 255, 255, 255, 255, 255, 255, 255, 255, 255, 255};
.const .align 8 .b8 _ZN3lux4cuda5frost9SHA512_IVE[64] = {8, 201, 188, 243, 103, 230, 9, 106, 59, 167, 202, 132, 133, 174, 103, 187, 43, 248, 148, 254, 114, 243, 110, 60, 241, 54, 29, 95, 58, 245, 79, 165, 209, 130, 230, 173, 127, 82, 14, 81, 31, 108, 62, 43, 140, 104, 5, 155, 107, 189, 65, 251, 171, 217, 131, 31, 121, 33, 126, 19, 25, 205, 224, 91};
.const .align 8 .b8 _ZN3lux4cuda5frost8SHA512_KE[640] = {34, 174, 40, 215, 152, 47, 138, 66, 205, 101, 239, 35, 145, 68, 55, 113, 47, 59, 77, 236, 207, 251, 192, 181, 188, 219, 137, 129, 165, 219, 181, 233, 56, 181, 72, 243, 91, 194, 86, 57, 25, 208, 5, 182, 241, 17, 241, 89, 155, 79, 25, 175, 164, 130, 63, 146, 24, 129, 109, 218, 213, 94, 28, 171, 66, 2, 3, 163, 152, 170, 7, 216, 190, 111, 112, 69, 1, 91, 131, 18, 140, 178, 228, 78, 190, 133, 49, 36, 226, 180, 255, 213, 195, 125, 12, 85, 111, 137, 123, 242, 116, 93, 190, 114, 177, 150, 22, 59, 254, 177, 222, 128, 53, 18, 199, 37, 167, 6, 220, 155, 148, 38, 105, 207, 116, 241, 155, 193, 210, 74, 241, 158, 193, 105, 155, 228, 227, 37, 79, 56, 134, 71, 190, 239, 181, 213, 140, 139, 198, 157, 193, 15, 101, 156, 172, 119, 204, 161, 12, 36, 117, 2, 43, 89, 111, 44, 233, 45, 131, 228, 166, 110, 170, 132, 116, 74, 212, 251, 65, 189, 220, 169, 176, 92, 181, 83, 17, 131, 218, 136, 249, 118, 171, 223, 102, 238, 82, 81, 62, 152, 16, 50, 180, 45, 109, 198, 49, 168, 63, 33, 251, 152, 200, 39, 3, 176, 228, 14, 239, 190, 199, 127, 89, 191, 194, 143, 168, 61, 243, 11, 224, 198, 37, 167, 10, 147, 71, 145, 167, 213, 111, 130, 3, 224, 81, 99, 202, 6, 112, 110, 14, 10, 103, 41, 41, 20, 252, 47, 210, 70, 133, 10, 183, 39, 38, 201, 38, 92, 56, 33, 27, 46, 237, 42, 196, 90, 252, 109, 44, 77, 223, 179, 149, 157, 19, 13, 56, 83, 222, 99, 175, 139, 84, 115, 10, 101, 168, 178, 119, 60, 187, 10, 106, 118, 230, 174, 237, 71, 46, 201, 194, 129, 59, 53, 130, 20, 133, 44, 114, 146, 100, 3, 241, 76, 161, 232, 191, 162, 1, 48, 66, 188, 75, 102, 26, 168, 145, 151, 248, 208, 112, 139, 75, 194, 48, 190, 84, 6, 163, 81, 108, 199, 24, 82, 239, 214, 25, 232, 146, 209, 16, 169, 101, 85, 36, 6, 153, 214, 42, 32, 113, 87, 133, 53, 14, 244, 184, 209, 187, 50, 112, 160, 106, 16, 200, 208, 210, 184, 22, 193, 164, 25, 83, 171, 65, 81, 8, 108, 55, 30, 153, 235, 142, 223, 76, 119, 72, 39, 168, 72, 155, 225, 181, 188, 176, 52, 99, 90, 201, 197, 179, 12, 28, 57, 203, 138, 65, 227, 74, 170, 216, 78, 115, 227, 99, 119, 79, 202, 156, 91, 163, 184, 178, 214, 243, 111, 46, 104, 252, 178, 239, 93, 238, 130, 143, 116, 96, 47, 23, 67, 111, 99, 165, 120, 114, 171, 240, 161, 20, 120, 200, 132, 236, 57, 100, 26, 8, 2, 199, 140, 40, 30, 99, 35, 250, 255, 190, 144, 233, 189, 130, 222, 235, 108, 80, 164, 21, 121, 198, 178, 247, 163, 249, 190, 43, 83, 114, 227, 242, 120, 113, 198, 156, 97, 38, 234, 206, 62, 39, 202, 7, 194, 192, 33, 199, 184, 134, 209, 30, 235, 224, 205, 214, 125, 218, 234, 120, 209, 110, 238, 127, 79, 125, 245, 186, 111, 23, 114, 170, 103, 240, 6, 166, 152, 200, 162, 197, 125, 99, 10, 174, 13, 249, 190, 4, 152, 63, 17, 27, 71, 28, 19, 53, 11, 113, 27, 132, 125, 4, 35, 245, 119, 219, 40, 147, 36, 199, 64, 123, 171, 202, 50, 188, 190, 201, 21, 10, 190, 158, 60, 76, 13, 16, 156, 196, 103, 29, 67, 182, 66, 62, 203, 190, 212, 197, 76, 42, 126, 101, 252, 156, 41, 127, 89, 236, 250, 214, 58, 171, 111, 203, 95, 23, 88, 71, 74, 140, 25, 68, 108};

.visible .entry _ZN3lux4cuda5frost28frost_generate_nonces_kernelEPKhPKjPNS1_15NonceCommitmentEPKNS1_11NonceParamsE(
	.param .u64 .ptr .align 1 _ZN3lux4cuda5frost28frost_generate_nonces_kernelEPKhPKjPNS1_15NonceCommitmentEPKNS1_11NonceParamsE_param_0,
	.param .u64 .ptr .align 1 _ZN3lux4cuda5frost28frost_generate_nonces_kernelEPKhPKjPNS1_15NonceCommitmentEPKNS1_11NonceParamsE_param_1,
	.param .u64 .ptr .align 1 _ZN3lux4cuda5frost28frost_generate_nonces_kernelEPKhPKjPNS1_15NonceCommitmentEPKNS1_11NonceParamsE_param_2,
	.param .u64 .ptr .align 1 _ZN3lux4cuda5frost28frost_generate_nonces_kernelEPKhPKjPNS1_15NonceCommitmentEPKNS1_11NonceParamsE_param_3
)
{
	.local .align 16 .b8 	__local_depot0[640];
	.reg .b64 	%SP;
	.reg .b64 	%SPL;
	.reg .pred 	%p<72>;
	.reg .b32 	%r<445>;
	.reg .b64 	%rd<527>;

	mov.u64 	%SPL, __local_depot0;
	ld.param.u64 	%rd86, [_ZN3lux4cuda5frost28frost_generate_nonces_kernelEPKhPKjPNS1_15NonceCommitmentEPKNS1_11NonceParamsE_param_0];
	ld.param.u64 	%rd87, [_ZN3lux4cuda5frost28frost_generate_nonces_kernelEPKhPKjPNS1_15NonceCommitmentEPKNS1_11NonceParamsE_param_1];
	ld.param.u64 	%rd89, [_ZN3lux4cuda5frost28frost_generate_nonces_kernelEPKhPKjPNS1_15NonceCommitmentEPKNS1_11NonceParamsE_param_3];
	cvta.to.global.u64 	%rd1, %rd89;
	add.u64 	%rd518, %SPL, 0;
	mov.u32 	%r112, %ctaid.x;
	mov.u32 	%r113, %ntid.x;
	mov.u32 	%r114, %tid.x;
	mad.lo.s32 	%r1, %r112, %r113, %r114;
	ld.global.u32 	%r115, [%rd1+12];
	setp.ge.u32 	%p1, %r1, %r115;
	@%p1 bra 	$L__BB0_76;
	cvta.to.global.u64 	%rd91, %rd87;
	cvta.to.global.u64 	%rd92, %rd86;
	shl.b32 	%r117, %r1, 5;
	cvt.u64.u32 	%rd93, %r117;
	add.s64 	%rd94, %rd92, %rd93;
	ld.global.u8 	%rd95, [%rd94+1];
	ld.global.u8 	%rd96, [%rd94+2];
	ld.global.u8 	%rd97, [%rd94+3];
	ld.global.u8 	%r118, [%rd94+4];
	ld.global.u8 	%r119, [%rd94+5];
	ld.global.u8 	%r120, [%rd94+6];
	ld.global.u8 	%rd98, [%rd94+7];
	ld.global.u8 	%rd99, [%rd94+9];
	ld.global.u8 	%rd100, [%rd94+10];
	ld.global.u8 	%rd101, [%rd94+11];
	ld.global.u8 	%r121, [%rd94+12];
	ld.global.u8 	%r122, [%rd94+13];
	ld.global.u8 	%r123, [%rd94+14];
	ld.global.u8 	%rd102, [%rd94+15];
	ld.global.u8 	%rd103, [%rd94+17];
	ld.global.u8 	%rd104, [%rd94+18];
	ld.global.u8 	%rd105, [%rd94+19];
	ld.global.u8 	%r124, [%rd94+20];
	ld.global.u8 	%r125, [%rd94+21];
	ld.global.u8 	%r126, [%rd94+22];
	ld.global.u8 	%rd106, [%rd94+23];
	ld.global.u8 	%rd107, [%rd94+25];
	ld.global.u8 	%rd108, [%rd94+26];
	ld.global.u8 	%rd109, [%rd94+27];
	ld.global.u8 	%r127, [%rd94+28];
	ld.global.u8 	%r128, [%rd94+29];
	ld.global.u8 	%r129, [%rd94+30];
	ld.global.u8 	%rd110, [%rd94+31];
	mul.wide.u32 	%rd111, %r1, 4;
	add.s64 	%rd112, %rd91, %rd111;
	ld.global.u32 	%rd15, [%rd112];
	ld.global.u32 	%r2, [%rd1+8];
	ld.const.u64 	%rd3, [_ZN3lux4cuda5frost9SHA512_IVE];
	ld.const.u64 	%rd4, [_ZN3lux4cuda5frost9SHA512_IVE+8];
	ld.const.u64 	%rd5, [_ZN3lux4cuda5frost9SHA512_IVE+16];
	ld.const.u64 	%rd6, [_ZN3lux4cuda5frost9SHA512_IVE+24];
	ld.const.u64 	%rd523, [_ZN3lux4cuda5frost9SHA512_IVE+32];
	ld.const.u64 	%rd524, [_ZN3lux4cuda5frost9SHA512_IVE+40];
	ld.const.u64 	%rd525, [_ZN3lux4cuda5frost9SHA512_IVE+48];
	ld.const.u64 	%rd526, [_ZN3lux4cuda5frost9SHA512_IVE+56];
	ld.global.u8 	%rd113, [%rd94];
	shl.b64 	%rd114, %rd113, 56;
	shl.b64 	%rd115, %rd95, 48;
	or.b64  	%rd116, %rd115, %rd114;
	shl.b64 	%rd117, %rd96, 40;
	or.b64  	%rd118, %rd116, %rd117;
	shl.b64 	%rd119, %rd97, 32;
	or.b64  	%rd120, %rd118, %rd119;
	mul.wide.u32 	%rd121, %r118, 16777216;
	or.b64  	%rd122, %rd120, %rd121;
	mul.wide.u32 	%rd123, %r119, 65536;
	or.b64  	%rd124, %rd122, %rd123;
	mul.wide.u32 	%rd125, %r120, 256;
	or.b64  	%rd126, %rd124, %rd125;
	or.b64  	%rd16, %rd126, %rd98;
	ld.global.u8 	%rd127, [%rd94+8];
	shl.b64 	%rd128, %rd127, 56;
	shl.b64 	%rd129, %rd99, 48;
	or.b64  	%rd130, %rd129, %rd128;
	shl.b64 	%rd131, %rd100, 40;
	or.b64  	%rd132, %rd130, %rd131;
	shl.b64 	%rd133, %rd101, 32;
	or.b64  	%rd134, %rd132, %rd133;
	mul.wide.u32 	%rd135, %r121, 16777216;
	or.b64  	%rd136, %rd134, %rd135;
	mul.wide.u32 	%rd137, %r122, 65536;
	or.b64  	%rd138, %rd136, %rd137;
	mul.wide.u32 	%rd139, %r123, 256;
	or.b64  	%rd140, %rd138, %rd139;
	or.b64  	%rd17, %rd140, %rd102;
	ld.global.u8 	%rd141, [%rd94+16];
	shl.b64 	%rd142, %rd141, 56;
	shl.b64 	%rd143, %rd103, 48;
	or.b64  	%rd144, %rd143, %rd142;
	shl.b64 	%rd145, %rd104, 40;
	or.b64  	%rd146, %rd144, %rd145;
	shl.b64 	%rd147, %rd105, 32;
	or.b64  	%rd148, %rd146, %rd147;
	mul.wide.u32 	%rd149, %r124, 16777216;
	or.b64  	%rd150, %rd148, %rd149;
	mul.wide.u32 	%rd151, %r125, 65536;
	or.b64  	%rd152, %rd150, %rd151;
	mul.wide.u32 	%rd153, %r126, 256;
	or.b64  	%rd154, %rd152, %rd153;
	or.b64  	%rd20, %rd154, %rd106;
	ld.global.u8 	%rd155, [%rd94+24];
	shl.b64 	%rd156, %rd155, 56;
	shl.b64 	%rd157, %rd107, 48;
	or.b64  	%rd158, %rd157, %rd156;
	shl.b64 	%rd159, %rd108, 40;
	or.b64  	%rd160, %rd158, %rd159;
	shl.b64 	%rd161, %rd109, 32;
	or.b64  	%rd162, %rd160, %rd161;
	mul.wide.u32 	%rd163, %r127, 16777216;
	or.b64  	%rd164, %rd162, %rd163;
	mul.wide.u32 	%rd165, %r128, 65536;
	or.b64  	%rd166, %rd164, %rd165;
	mul.wide.u32 	%rd167, %r129, 256;
	or.b64  	%rd168, %rd166, %rd167;
	or.b64  	%rd21, %rd168, %rd110;
	or.b64  	%rd169, %rd15, 7306080390899302400;
	{ .reg .b32 tmp; mov.b64 {%r130, tmp}, %rd169; }
	prmt.b32 	%r131, %r130, 0, 291;
	{ .reg .b32 tmp; mov.b64 {tmp, %r132}, %rd169; }
	prmt.b32 	%r133, %r132, 0, 291;
	mov.b64 	%rd170, {%r133, %r131};
	st.local.v2.u64 	[%rd518], {%rd16, %rd17};
	st.local.v2.u64 	[%rd518+16], {%rd20, %rd21};
	mov.b64 	%rd171, -9223372036854775808;
	st.local.v2.u64 	[%rd518+32], {%rd170, %rd171};
	mov.b64 	%rd172, 0;
	st.local.v2.u64 	[%rd518+48], {%rd172, %rd172};
	st.local.v2.u64 	[%rd518+64], {%rd172, %rd172};
	st.local.v2.u64 	[%rd518+80], {%rd172, %rd172};
	st.local.v2.u64 	[%rd518+96], {%rd172, %rd172};
	mov.b64 	%rd173, 320;
	st.local.v2.u64 	[%rd518+112], {%rd172, %rd173};
	add.s64 	%rd516, %rd518, 72;
	mov.b32 	%r393, 0;
	mov.u64 	%rd506, %rd516;
$L__BB0_2:
	ld.local.v2.u64 	{%rd174, %rd175}, [%rd506+-72];
	mov.b64 	{%r134, %r135}, %rd175;
	shf.l.wrap.b32 	%r136, %r135, %r134, 31;
	shf.l.wrap.b32 	%r137, %r134, %r135, 31;
	mov.b64 	%rd176, {%r137, %r136};
	shf.l.wrap.b32 	%r138, %r135, %r134, 24;
	shf.l.wrap.b32 	%r139, %r134, %r135, 24;
	mov.b64 	%rd177, {%r139, %r138};
	xor.b64  	%rd178, %rd176, %rd177;
	shr.u64 	%rd179, %rd175, 7;
	xor.b64  	%rd180, %rd178, %rd179;
	ld.local.v2.u64 	{%rd181, %rd182}, [%rd506+40];
	mov.b64 	{%r140, %r141}, %rd181;
	shf.l.wrap.b32 	%r142, %r141, %r140, 13;
	shf.l.wrap.b32 	%r143, %r140, %r141, 13;
	mov.b64 	%rd183, {%r143, %r142};
	shf.l.wrap.b32 	%r144, %r140, %r141, 3;
	shf.l.wrap.b32 	%r145, %r141, %r140, 3;
	mov.b64 	%rd184, {%r145, %r144};
	xor.b64  	%rd185, %rd183, %rd184;
	shr.u64 	%rd186, %rd181, 6;
	xor.b64  	%rd187, %rd185, %rd186;
	add.s64 	%rd188, %rd180, %rd174;
	ld.local.u64 	%rd189, [%rd506];
	add.s64 	%rd190, %rd188, %rd189;
	add.s64 	%rd191, %rd190, %rd187;
	ld.local.u64 	%rd192, [%rd506+-56];
	mov.b64 	{%r146, %r147}, %rd192;
	shf.l.wrap.b32 	%r148, %r147, %r146, 31;
	shf.l.wrap.b32 	%r149, %r146, %r147, 31;
	mov.b64 	%rd193, {%r149, %r148};
	shf.l.wrap.b32 	%r150, %r147, %r146, 24;
	shf.l.wrap.b32 	%r151, %r146, %r147, 24;
	mov.b64 	%rd194, {%r151, %r150};
	xor.b64  	%rd195, %rd193, %rd194;
	shr.u64 	%rd196, %rd192, 7;
	xor.b64  	%rd197, %rd195, %rd196;
	mov.b64 	{%r152, %r153}, %rd182;
	shf.l.wrap.b32 	%r154, %r153, %r152, 13;
	shf.l.wrap.b32 	%r155, %r152, %r153, 13;
	mov.b64 	%rd198, {%r155, %r154};
	shf.l.wrap.b32 	%r156, %r152, %r153, 3;
	shf.l.wrap.b32 	%r157, %r153, %r152, 3;
	mov.b64 	%rd199, {%r157, %r156};
	xor.b64  	%rd200, %rd198, %rd199;
	shr.u64 	%rd201, %rd182, 6;
	xor.b64  	%rd202, %rd200, %rd201;
	add.s64 	%rd203, %rd197, %rd175;
	ld.local.u64 	%rd204, [%rd506+8];
	add.s64 	%rd205, %rd203, %rd204;
	add.s64 	%rd206, %rd205, %rd202;
	st.local.v2.u64 	[%rd506+56], {%rd191, %rd206};
	add.s64 	%rd506, %rd506, 16;
	add.s32 	%r393, %r393, 2;
	setp.ne.s32 	%p2, %r393, 64;
	@%p2 bra 	$L__BB0_2;
	mov.b32 	%r394, 0;
	mov.b64 	%rd507, 0;
	mov.u64 	%rd508, %rd3;
	mov.u64 	%rd509, %rd4;
	mov.u64 	%rd510, %rd5;
	mov.u64 	%rd511, %rd6;
	mov.u64 	%rd512, %rd523;
	mov.u64 	%rd513, %rd524;
	mov.u64 	%rd514, %rd525;
	mov.u64 	%rd515, %rd526;
$L__BB0_4:
	mov.u64 	%rd31, %rd513;
	mov.u64 	%rd30, %rd512;
	mov.u64 	%rd27, %rd509;
	mov.u64 	%rd26, %rd508;
	mov.b64 	{%r159, %r160}, %rd30;
	shf.l.wrap.b32 	%r161, %r160, %r159, 18;
	shf.l.wrap.b32 	%r162, %r159, %r160, 18;
	mov.b64 	%rd208, {%r162, %r161};
	shf.l.wrap.b32 	%r163, %r160, %r159, 14;
	shf.l.wrap.b32 	%r164, %r159, %r160, 14;
	mov.b64 	%rd209, {%r164, %r163};
	xor.b64  	%rd210, %rd208, %rd209;
	shf.l.wrap.b32 	%r165, %r159, %r160, 23;
	shf.l.wrap.b32 	%r166, %r160, %r159, 23;
	mov.b64 	%rd211, {%r166, %r165};
	xor.b64  	%rd212, %rd210, %rd211;
	and.b64  	%rd213, %rd30, %rd31;
	not.b64 	%rd214, %rd30;
	and.b64  	%rd215, %rd514, %rd214;
	or.b64  	%rd216, %rd213, %rd215;
	mov.u64 	%rd217, _ZN3lux4cuda5frost8SHA512_KE;
	add.s64 	%rd218, %rd217, %rd507;
	ld.const.u64 	%rd219, [%rd218];
	add.s64 	%rd220, %rd518, %rd507;
	ld.local.v2.u64 	{%rd221, %rd222}, [%rd220];
	add.s64 	%rd223, %rd216, %rd515;
	add.s64 	%rd224, %rd223, %rd212;
	add.s64 	%rd225, %rd224, %rd219;
	add.s64 	%rd226, %rd225, %rd221;
	mov.b64 	{%r167, %r168}, %rd26;
	shf.l.wrap.b32 	%r169, %r168, %r167, 4;
	shf.l.wrap.b32 	%r170, %r167, %r168, 4;
	mov.b64 	%rd227, {%r170, %r169};
	shf.l.wrap.b32 	%r171, %r167, %r168, 30;
	shf.l.wrap.b32 	%r172, %r168, %r167, 30;
	mov.b64 	%rd228, {%r172, %r171};
	xor.b64  	%rd229, %rd227, %rd228;
	shf.l.wrap.b32 	%r173, %r167, %r168, 25;
	shf.l.wrap.b32 	%r174, %r168, %r167, 25;
	mov.b64 	%rd230, {%r174, %r173};
	xor.b64  	%rd231, %rd229, %rd230;
	xor.b64  	%rd232, %rd27, %rd510;
	and.b64  	%rd233, %rd26, %rd232;
	and.b64  	%rd234, %rd27, %rd510;
	xor.b64  	%rd235, %rd233, %rd234;
	add.s64 	%rd236, %rd231, %rd235;
	add.s64 	%rd513, %rd226, %rd511;
	add.s64 	%rd509, %rd236, %rd226;
	mov.b64 	{%r175, %r176}, %rd513;
	shf.l.wrap.b32 	%r177, %r176, %r175, 18;
	shf.l.wrap.b32 	%r178, %r175, %r176, 18;
	mov.b64 	%rd237, {%r178, %r177};
	shf.l.wrap.b32 	%r179, %r176, %r175, 14;
	shf.l.wrap.b32 	%r180, %r175, %r176, 14;
	mov.b64 	%rd238, {%r180, %r179};
	xor.b64  	%rd239, %rd237, %rd238;
	shf.l.wrap.b32 	%r181, %r175, %r176, 23;
	shf.l.wrap.b32 	%r182, %r176, %r175, 23;
	mov.b64 	%rd240, {%r182, %r181};
	xor.b64  	%rd241, %rd239, %rd240;
	and.b64  	%rd242, %rd513, %rd30;
	not.b64 	%rd243, %rd513;
	and.b64  	%rd244, %rd31, %rd243;
	or.b64  	%rd245, %rd242, %rd244;
	ld.const.u64 	%rd246, [%rd218+8];
	add.s64 	%rd247, %rd245, %rd514;
	add.s64 	%rd248, %rd247, %rd241;
	add.s64 	%rd249, %rd248, %rd246;
	add.s64 	%rd250, %rd249, %rd222;
	mov.b64 	{%r183, %r184}, %rd509;
	shf.l.wrap.b32 	%r185, %r184, %r183, 4;
	shf.l.wrap.b32 	%r186, %r183, %r184, 4;
	mov.b64 	%rd251, {%r186, %r185};
	shf.l.wrap.b32 	%r187, %r183, %r184, 30;
	shf.l.wrap.b32 	%r188, %r184, %r183, 30;
	mov.b64 	%rd252, {%r188, %r187};
	xor.b64  	%rd253, %rd251, %rd252;
	shf.l.wrap.b32 	%r189, %r183, %r184, 25;
	shf.l.wrap.b32 	%r190, %r184, %r183, 25;
	mov.b64 	%rd254, {%r190, %r189};
	xor.b64  	%rd255, %rd253, %rd254;
	xor.b64  	%rd256, %rd26, %rd27;
	and.b64  	%rd257, %rd509, %rd256;
	and.b64  	%rd258, %rd26, %rd27;
	xor.b64  	%rd259, %rd257, %rd258;
	add.s64 	%rd260, %rd255, %rd259;
	add.s64 	%rd512, %rd250, %rd510;
	add.s64 	%rd508, %rd260, %rd250;
	add.s32 	%r394, %r394, 2;
	add.s64 	%rd507, %rd507, 16;
	setp.ne.s32 	%p3, %r394, 80;
	mov.u64 	%rd510, %rd26;
	mov.u64 	%rd511, %rd27;
	mov.u64 	%rd514, %rd30;
	mov.u64 	%rd515, %rd31;
	@%p3 bra 	$L__BB0_4;
	add.s64 	%rd261, %rd3, %rd508;
	add.s64 	%rd262, %rd4, %rd509;
	add.s64 	%rd263, %rd5, %rd26;
	add.s64 	%rd264, %rd6, %rd27;
	shr.u64 	%rd265, %rd261, 56;
	cvt.u32.u64 	%r191, %rd265;
	shr.u64 	%rd266, %rd262, 56;
	cvt.u32.u64 	%r192, %rd266;
	shr.u64 	%rd267, %rd263, 56;
	cvt.u32.u64 	%r193, %rd267;
	shr.u64 	%rd268, %rd264, 56;
	cvt.u32.u64 	%r194, %rd268;
	shr.u64 	%rd269, %rd261, 40;
	cvt.u32.u64 	%r195, %rd269;
	and.b32  	%r196, %r195, 65280;
	or.b32  	%r197, %r196, %r191;
	shr.u64 	%rd270, %rd261, 24;
	cvt.u32.u64 	%r198, %rd270;
	and.b32  	%r199, %r198, 16711680;
	or.b32  	%r200, %r197, %r199;
	shr.u64 	%rd271, %rd261, 8;
	cvt.u32.u64 	%r201, %rd271;
	and.b32  	%r202, %r201, -16777216;
	or.b32  	%r418, %r200, %r202;
	cvt.u32.u64 	%r203, %rd261;
	prmt.b32 	%r417, %r203, 0, 291;
	shr.u64 	%rd272, %rd262, 40;
	cvt.u32.u64 	%r204, %rd272;
	and.b32  	%r205, %r204, 65280;
	or.b32  	%r206, %r205, %r192;
	shr.u64 	%rd273, %rd262, 24;
	cvt.u32.u64 	%r207, %rd273;
	and.b32  	%r208, %r207, 16711680;
	or.b32  	%r209, %r206, %r208;
	shr.u64 	%rd274, %rd262, 8;
	cvt.u32.u64 	%r210, %rd274;
	and.b32  	%r211, %r210, -16777216;
	or.b32  	%r416, %r209, %r211;
	cvt.u32.u64 	%r212, %rd262;
	prmt.b32 	%r415, %r212, 0, 291;
	shr.u64 	%rd275, %rd263, 40;
	cvt.u32.u64 	%r213, %rd275;
	and.b32  	%r214, %r213, 65280;
	or.b32  	%r215, %r214, %r193;
	shr.u64 	%rd276, %rd263, 24;
	cvt.u32.u64 	%r216, %rd276;
	and.b32  	%r217, %r216, 16711680;
	or.b32  	%r218, %r215, %r217;
	shr.u64 	%rd277, %rd263, 8;
	cvt.u32.u64 	%r219, %rd277;
	and.b32  	%r220, %r219, -16777216;
	or.b32  	%r414, %r218, %r220;
	cvt.u32.u64 	%r221, %rd263;
	prmt.b32 	%r413, %r221, 0, 291;
	shr.u64 	%rd278, %rd264, 40;
	cvt.u32.u64 	%r222, %rd278;
	and.b32  	%r223, %r222, 65280;
	or.b32  	%r224, %r223, %r194;
	shr.u64 	%rd279, %rd264, 24;
	cvt.u32.u64 	%r225, %rd279;
	and.b32  	%r226, %r225, 16711680;
	or.b32  	%r227, %r224, %r226;
	shr.u64 	%rd280, %rd264, 8;
	cvt.u32.u64 	%r228, %rd280;
	and.b32  	%r229, %r228, -16777216;
	or.b32  	%r412, %r227, %r229;
	cvt.u32.u64 	%r230, %rd264;
	prmt.b32 	%r411, %r230, 0, 291;
	setp.ne.s32 	%p4, %r2, 0;
	@%p4 bra 	$L__BB0_22;
	ld.const.u32 	%r15, [_ZN3lux4cuda5frost9ED25519_LE+28];
	ld.const.u32 	%rd39, [_ZN3lux4cuda5frost9ED25519_LE+24];
	ld.const.u32 	%rd45, [_ZN3lux4cuda5frost9ED25519_LE+20];
	ld.const.u32 	%rd44, [_ZN3lux4cuda5frost9ED25519_LE+16];
	ld.const.u32 	%rd43, [_ZN3lux4cuda5frost9ED25519_LE+12];
	ld.const.u32 	%rd42, [_ZN3lux4cuda5frost9ED25519_LE+8];
	ld.const.u32 	%rd41, [_ZN3lux4cuda5frost9ED25519_LE+4];
	ld.const.u32 	%rd40, [_ZN3lux4cuda5frost9ED25519_LE];
$L__BB0_7:
	setp.gt.u32 	%p21, %r411, %r15;
	@%p21 bra 	$L__BB0_21;
	setp.lt.u32 	%p22, %r411, %r15;
	@%p22 bra 	$L__BB0_38;
	cvt.u32.u64 	%r246, %rd39;
	setp.gt.u32 	%p23, %r412, %r246;
	@%p23 bra 	$L__BB0_21;
	setp.lt.u32 	%p24, %r412, %r246;
	@%p24 bra 	$L__BB0_38;
	cvt.u32.u64 	%r248, %rd45;
	setp.gt.u32 	%p25, %r413, %r248;
	@%p25 bra 	$L__BB0_21;
	setp.lt.u32 	%p26, %r413, %r248;
	@%p26 bra 	$L__BB0_38;
	cvt.u32.u64 	%r250, %rd44;
	setp.gt.u32 	%p27, %r414, %r250;
	@%p27 bra 	$L__BB0_21;
	setp.lt.u32 	%p28, %r414, %r250;
	@%p28 bra 	$L__BB0_38;
	cvt.u32.u64 	%r252, %rd43;
	setp.gt.u32 	%p29, %r415, %r252;
	@%p29 bra 	$L__BB0_21;
	setp.lt.u32 	%p30, %r415, %r252;
	@%p30 bra 	$L__BB0_38;
	cvt.u32.u64 	%r254, %rd42;
	setp.gt.u32 	%p31, %r416, %r254;
	@%p31 bra 	$L__BB0_21;
	setp.lt.u32 	%p32, %r416, %r254;
	@%p32 bra 	$L__BB0_38;
	cvt.u32.u64 	%r256, %rd41;
	setp.gt.u32 	%p33, %r417, %r256;
	@%p33 bra 	$L__BB0_21;
	cvt.u32.u64 	%r258, %rd40;
	setp.lt.u32 	%p34, %r417, %r256;
	setp.lt.u32 	%p35, %r418, %r258;
	or.pred  	%p36, %p34, %p35;
	@%p36 bra 	$L__BB0_38;
$L__BB0_21:
	cvt.u64.u32 	%rd478, %r418;
	sub.s64 	%rd479, %rd478, %rd40;
	cvt.u32.u64 	%r418, %rd479;
	shr.u64 	%rd480, %rd479, 63;
	cvt.u64.u32 	%rd481, %r417;
	add.s64 	%rd482, %rd480, %rd41;
	sub.s64 	%rd483, %rd481, %rd482;
	cvt.u32.u64 	%r417, %rd483;
	shr.u64 	%rd484, %rd483, 63;
	cvt.u64.u32 	%rd485, %r416;
	add.s64 	%rd486, %rd484, %rd42;
	sub.s64 	%rd487, %rd485, %rd486;
	cvt.u32.u64 	%r416, %rd487;
	shr.u64 	%rd488, %rd487, 63;
	cvt.u64.u32 	%rd489, %r415;
	add.s64 	%rd490, %rd488, %rd43;
	sub.s64 	%rd491, %rd489, %rd490;
	cvt.u32.u64 	%r415, %rd491;
	shr.u64 	%rd492, %rd491, 63;
	cvt.u64.u32 	%rd493, %r414;
	add.s64 	%rd494, %rd492, %rd44;
	sub.s64 	%rd495, %rd493, %rd494;
	cvt.u32.u64 	%r414, %rd495;
	shr.u64 	%rd496, %rd495, 63;
	cvt.u64.u32 	%rd497, %r413;
	add.s64 	%rd498, %rd496, %rd45;
	sub.s64 	%rd499, %rd497, %rd498;
	cvt.u32.u64 	%r413, %rd499;
	shr.u64 	%rd500, %rd499, 63;
	cvt.u64.u32 	%rd501, %r412;
	add.s64 	%rd502, %rd500, %rd39;
	sub.s64 	%rd503, %rd501, %rd502;
	cvt.u32.u64 	%r412, %rd503;
	shr.u64 	%rd504, %rd503, 63;
	cvt.u32.u64 	%r391, %rd504;
	add.s32 	%r392, %r15, %r391;
	sub.s32 	%r411, %r411, %r392;
	bra.uni 	$L__BB0_7;
$L__BB0_22:
	ld.const.u32 	%r32, [_ZN3lux4cuda5frost11SECP256K1_NE+28];
	ld.const.u32 	%rd46, [_ZN3lux4cuda5frost11SECP256K1_NE+24];
	ld.const.u32 	%rd52, [_ZN3lux4cuda5frost11SECP256K1_NE+20];
	ld.const.u32 	%rd51, [_ZN3lux4cuda5frost11SECP256K1_NE+16];
	ld.const.u32 	%rd50, [_ZN3lux4cuda5frost11SECP256K1_NE+12];
	ld.const.u32 	%rd49, [_ZN3lux4cuda5frost11SECP256K1_NE+8];
	ld.const.u32 	%rd48, [_ZN3lux4cuda5frost11SECP256K1_NE+4];
	ld.const.u32 	%rd47, [_ZN3lux4cuda5frost11SECP256K1_NE];
$L__BB0_23:
	setp.gt.u32 	%p5, %r411, %r32;
	@%p5 bra 	$L__BB0_37;
	setp.lt.u32 	%p6, %r411, %r32;
	@%p6 bra 	$L__BB0_38;
	cvt.u32.u64 	%r231, %rd46;
	setp.gt.u32 	%p7, %r412, %r231;
	@%p7 bra 	$L__BB0_37;
	setp.lt.u32 	%p8, %r412, %r231;
	@%p8 bra 	$L__BB0_38;
	cvt.u32.u64 	%r233, %rd52;
	setp.gt.u32 	%p9, %r413, %r233;
	@%p9 bra 	$L__BB0_37;
	setp.lt.u32 	%p10, %r413, %r233;
	@%p10 bra 	$L__BB0_38;
	cvt.u32.u64 	%r235, %rd51;
	setp.gt.u32 	%p11, %r414, %r235;
	@%p11 bra 	$L__BB0_37;
	setp.lt.u32 	%p12, %r414, %r235;
	@%p12 bra 	$L__BB0_38;
	cvt.u32.u64 	%r237, %rd50;
	setp.gt.u32 	%p13, %r415, %r237;
	@%p13 bra 	$L__BB0_37;
	setp.lt.u32 	%p14, %r415, %r237;
	@%p14 bra 	$L__BB0_38;
	cvt.u32.u64 	%r239, %rd49;
	setp.gt.u32 	%p15, %r416, %r239;
	@%p15 bra 	$L__BB0_37;
	setp.lt.u32 	%p16, %r416, %r239;
	@%p16 bra 	$L__BB0_38;
	cvt.u32.u64 	%r241, %rd48;
	setp.gt.u32 	%p17, %r417, %r241;
	@%p17 bra 	$L__BB0_37;
	cvt.u32.u64 	%r243, %rd47;
	setp.lt.u32 	%p18, %r417, %r241;
	setp.lt.u32 	%p19, %r418, %r243;
	or.pred  	%p20, %p18, %p19;
	@%p20 bra 	$L__BB0_38;
$L__BB0_37:
	cvt.u64.u32 	%rd282, %r418;
	sub.s64 	%rd283, %rd282, %rd47;
	cvt.u32.u64 	%r418, %rd283;
	shr.u64 	%rd284, %rd283, 63;
	cvt.u64.u32 	%rd285, %r417;
	add.s64 	%rd286, %rd284, %rd48;
	sub.s64 	%rd287, %rd285, %rd286;
	cvt.u32.u64 	%r417, %rd287;
	shr.u64 	%rd288, %rd287, 63;
	cvt.u64.u32 	%rd289, %r416;
	add.s64 	%rd290, %rd288, %rd49;
	sub.s64 	%rd291, %rd289, %rd290;
	cvt.u32.u64 	%r416, %rd291;
	shr.u64 	%rd292, %rd291, 63;
	cvt.u64.u32 	%rd293, %r415;
	add.s64 	%rd294, %rd292, %rd50;
	sub.s64 	%rd295, %rd293, %rd294;
	cvt.u32.u64 	%r415, %rd295;
	shr.u64 	%rd296, %rd295, 63;
	cvt.u64.u32 	%rd297, %r414;
	add.s64 	%rd298, %rd296, %rd51;
	sub.s64 	%rd299, %rd297, %rd298;
	cvt.u32.u64 	%r414, %rd299;
	shr.u64 	%rd300, %rd299, 63;
	cvt.u64.u32 	%rd301, %r413;
	add.s64 	%rd302, %rd300, %rd52;
	sub.s64 	%rd303, %rd301, %rd302;
	cvt.u32.u64 	%r413, %rd303;
	shr.u64 	%rd304, %rd303, 63;
	cvt.u64.u32 	%rd305, %r412;
	add.s64 	%rd306, %rd304, %rd46;
	sub.s64 	%rd307, %rd305, %rd306;
	cvt.u32.u64 	%r412, %rd307;
	shr.u64 	%rd308, %rd307, 63;
	cvt.u32.u64 	%r244, %rd308;
	add.s32 	%r245, %r32, %r244;
	sub.s32 	%r411, %r411, %r245;
	bra.uni 	$L__BB0_23;
$L__BB0_38:
	ld.param.u64 	%rd505, [_ZN3lux4cuda5frost28frost_generate_nonces_kernelEPKhPKjPNS1_15NonceCommitmentEPKNS1_11NonceParamsE_param_2];
	cvta.to.global.u64 	%rd310, %rd505;
	mul.wide.u32 	%rd311, %r1, 192;
	add.s64 	%rd53, %rd310, %rd311;
	st.global.u32 	[%rd53], %r418;
	st.global.u32 	[%rd53+4], %r417;
	st.global.u32 	[%rd53+8], %r416;
	st.global.u32 	[%rd53+12], %r415;
	st.global.u32 	[%rd53+16], %r414;
	st.global.u32 	[%rd53+20], %r413;
	st.global.u32 	[%rd53+24], %r412;
	st.global.u32 	[%rd53+28], %r411;
	ld.global.u32 	%r57, [%rd1+8];
	or.b64  	%rd312, %rd15, 7236837520858677248;
	{ .reg .b32 tmp; mov.b64 {%r260, tmp}, %rd312; }
	prmt.b32 	%r261, %r260, 0, 291;
	{ .reg .b32 tmp; mov.b64 {tmp, %r262}, %rd312; }
	prmt.b32 	%r263, %r262, 0, 291;
	mov.b64 	%rd313, {%r263, %r261};
	st.local.v2.u64 	[%rd518], {%rd16, %rd17};
	st.local.v2.u64 	[%rd518+16], {%rd20, %rd21};
	mov.b64 	%rd314, -9223372036854775808;
	st.local.v2.u64 	[%rd518+32], {%rd313, %rd314};
	mov.b64 	%rd315, 0;
	st.local.v2.u64 	[%rd518+48], {%rd315, %rd315};
	st.local.v2.u64 	[%rd518+64], {%rd315, %rd315};
	st.local.v2.u64 	[%rd518+80], {%rd315, %rd315};
	st.local.v2.u64 	[%rd518+96], {%rd315, %rd315};
	mov.b64 	%rd316, 320;
	st.local.v2.u64 	[%rd518+112], {%rd315, %rd316};
	mov.b32 	%r419, 0;
$L__BB0_39:
	ld.local.v2.u64 	{%rd317, %rd318}, [%rd516+-72];
	mov.b64 	{%r264, %r265}, %rd318;
	shf.l.wrap.b32 	%r266, %r265, %r264, 31;
	shf.l.wrap.b32 	%r267, %r264, %r265, 31;
	mov.b64 	%rd319, {%r267, %r266};
	shf.l.wrap.b32 	%r268, %r265, %r264, 24;
	shf.l.wrap.b32 	%r269, %r264, %r265, 24;
	mov.b64 	%rd320, {%r269, %r268};
	xor.b64  	%rd321, %rd319, %rd320;
	shr.u64 	%rd322, %rd318, 7;
	xor.b64  	%rd323, %rd321, %rd322;
	ld.local.v2.u64 	{%rd324, %rd325}, [%rd516+40];
	mov.b64 	{%r270, %r271}, %rd324;
	shf.l.wrap.b32 	%r272, %r271, %r270, 13;
	shf.l.wrap.b32 	%r273, %r270, %r271, 13;
	mov.b64 	%rd326, {%r273, %r272};
	shf.l.wrap.b32 	%r274, %r270, %r271, 3;
	shf.l.wrap.b32 	%r275, %r271, %r270, 3;
	mov.b64 	%rd327, {%r275, %r274};
	xor.b64  	%rd328, %rd326, %rd327;
	shr.u64 	%rd329, %rd324, 6;
	xor.b64  	%rd330, %rd328, %rd329;
	add.s64 	%rd331, %rd323, %rd317;
	ld.local.u64 	%rd332, [%rd516];
	add.s64 	%rd333, %rd331, %rd332;
	add.s64 	%rd334, %rd333, %rd330;
	ld.local.u64 	%rd335, [%rd516+-56];
	mov.b64 	{%r276, %r277}, %rd335;
	shf.l.wrap.b32 	%r278, %r277, %r276, 31;
	shf.l.wrap.b32 	%r279, %r276, %r277, 31;
	mov.b64 	%rd336, {%r279, %r278};
	shf.l.wrap.b32 	%r280, %r277, %r276, 24;
	shf.l.wrap.b32 	%r281, %r276, %r277, 24;
	mov.b64 	%rd337, {%r281, %r280};
	xor.b64  	%rd338, %rd336, %rd337;
	shr.u64 	%rd339, %rd335, 7;
	xor.b64  	%rd340, %rd338, %rd339;
	mov.b64 	{%r282, %r283}, %rd325;
	shf.l.wrap.b32 	%r284, %r283, %r282, 13;
	shf.l.wrap.b32 	%r285, %r282, %r283, 13;
	mov.b64 	%rd341, {%r285, %r284};
	shf.l.wrap.b32 	%r286, %r282, %r283, 3;
	shf.l.wrap.b32 	%r287, %r283, %r282, 3;
	mov.b64 	%rd342, {%r287, %r286};
	xor.b64  	%rd343, %rd341, %rd342;
	shr.u64 	%rd344, %rd325, 6;
	xor.b64  	%rd345, %rd343, %rd344;
	add.s64 	%rd346, %rd340, %rd318;
	ld.local.u64 	%rd347, [%rd516+8];
	add.s64 	%rd348, %rd346, %rd347;
	add.s64 	%rd349, %rd348, %rd345;
	st.local.v2.u64 	[%rd516+56], {%rd334, %rd349};
	add.s64 	%rd516, %rd516, 16;
	add.s32 	%r419, %r419, 2;
	setp.ne.s32 	%p37, %r419, 64;
	@%p37 bra 	$L__BB0_39;
	add.s64 	%rd517, %rd217, 8;
	mov.b32 	%r420, 0;
	mov.u64 	%rd519, %rd3;
	mov.u64 	%rd520, %rd4;
	mov.u64 	%rd521, %rd5;
	mov.u64 	%rd522, %rd6;
$L__BB0_41:
	mov.u64 	%rd63, %rd524;
	mov.u64 	%rd62, %rd523;
	mov.u64 	%rd59, %rd520;
	mov.u64 	%rd58, %rd519;
	mov.b64 	{%r289, %r290}, %rd62;
	shf.l.wrap.b32 	%r291, %r290, %r289, 18;
	shf.l.wrap.b32 	%r292, %r289, %r290, 18;
	mov.b64 	%rd352, {%r292, %r291};
	shf.l.wrap.b32 	%r293, %r290, %r289, 14;
	shf.l.wrap.b32 	%r294, %r289, %r290, 14;
	mov.b64 	%rd353, {%r294, %r293};
	xor.b64  	%rd354, %rd352, %rd353;
	shf.l.wrap.b32 	%r295, %r289, %r290, 23;
	shf.l.wrap.b32 	%r296, %r290, %r289, 23;
	mov.b64 	%rd355, {%r296, %r295};
	xor.b64  	%rd356, %rd354, %rd355;
	and.b64  	%rd357, %rd62, %rd63;
	not.b64 	%rd358, %rd62;
	and.b64  	%rd359, %rd525, %rd358;
	or.b64  	%rd360, %rd357, %rd359;
	ld.const.u64 	%rd361, [%rd517+-8];
	ld.local.v2.u64 	{%rd362, %rd363}, [%rd518];
	add.s64 	%rd364, %rd360, %rd526;
	add.s64 	%rd365, %rd364, %rd356;
	add.s64 	%rd366, %rd365, %rd361;
	add.s64 	%rd367, %rd366, %rd362;
	mov.b64 	{%r297, %r298}, %rd58;
	shf.l.wrap.b32 	%r299, %r298, %r297, 4;
	shf.l.wrap.b32 	%r300, %r297, %r298, 4;
	mov.b64 	%rd368, {%r300, %r299};
	shf.l.wrap.b32 	%r301, %r297, %r298, 30;
	shf.l.wrap.b32 	%r302, %r298, %r297, 30;
	mov.b64 	%rd369, {%r302, %r301};
	xor.b64  	%rd370, %rd368, %rd369;
	shf.l.wrap.b32 	%r303, %r297, %r298, 25;
	shf.l.wrap.b32 	%r304, %r298, %r297, 25;
	mov.b64 	%rd371, {%r304, %r303};
	xor.b64  	%rd372, %rd370, %rd371;
	xor.b64  	%rd373, %rd59, %rd521;
	and.b64  	%rd374, %rd58, %rd373;
	and.b64  	%rd375, %rd59, %rd521;
	xor.b64  	%rd376, %rd374, %rd375;
	add.s64 	%rd377, %rd372, %rd376;
	add.s64 	%rd524, %rd367, %rd522;
	add.s64 	%rd520, %rd377, %rd367;
	mov.b64 	{%r305, %r306}, %rd524;
	shf.l.wrap.b32 	%r307, %r306, %r305, 18;
	shf.l.wrap.b32 	%r308, %r305, %r306, 18;
	mov.b64 	%rd378, {%r308, %r307};
	shf.l.wrap.b32 	%r309, %r306, %r305, 14;
	shf.l.wrap.b32 	%r310, %r305, %r306, 14;
	mov.b64 	%rd379, {%r310, %r309};
	xor.b64  	%rd380, %rd378, %rd379;
	shf.l.wrap.b32 	%r311, %r305, %r306, 23;
	shf.l.wrap.b32 	%r312, %r306, %r305, 23;
	mov.b64 	%rd381, {%r312, %r311};
	xor.b64  	%rd382, %rd380, %rd381;
	and.b64  	%rd383, %rd524, %rd62;
	not.b64 	%rd384, %rd524;
	and.b64  	%rd385, %rd63, %rd384;
	or.b64  	%rd386, %rd383, %rd385;
	ld.const.u64 	%rd387, [%rd517];
	add.s64 	%rd388, %rd386, %rd525;
	add.s64 	%rd389, %rd388, %rd382;
	add.s64 	%rd390, %rd389, %rd387;
	add.s64 	%rd391, %rd390, %rd363;
	mov.b64 	{%r313, %r314}, %rd520;
	shf.l.wrap.b32 	%r315, %r314, %r313, 4;
	shf.l.wrap.b32 	%r316, %r313, %r314, 4;
	mov.b64 	%rd392, {%r316, %r315};
	shf.l.wrap.b32 	%r317, %r313, %r314, 30;
	shf.l.wrap.b32 	%r318, %r314, %r313, 30;
	mov.b64 	%rd393, {%r318, %r317};
	xor.b64  	%rd394, %rd392, %rd393;
	shf.l.wrap.b32 	%r319, %r313, %r314, 25;
	shf.l.wrap.b32 	%r320, %r314, %r313, 25;
	mov.b64 	%rd395, {%r320, %r319};
	xor.b64  	%rd396, %rd394, %rd395;
	xor.b64  	%rd397, %rd58, %rd59;
	and.b64  	%rd398, %rd520, %rd397;
	and.b64  	%rd399, %rd58, %rd59;
	xor.b64  	%rd400, %rd398, %rd399;
	add.s64 	%rd401, %rd396, %rd400;
	add.s64 	%rd523, %rd391, %rd521;
	add.s64 	%rd519, %rd401, %rd391;
	add.s32 	%r420, %r420, 2;
	add.s64 	%rd518, %rd518, 16;
	add.s64 	%rd517, %rd517, 16;
	setp.ne.s32 	%p38, %r420, 80;
	mov.u64 	%rd521, %rd58;
	mov.u64 	%rd522, %rd59;
	mov.u64 	%rd525, %rd62;
	mov.u64 	%rd526, %rd63;
	@%p38 bra 	$L__BB0_41;
	add.s64 	%rd402, %rd3, %rd519;
	add.s64 	%rd403, %rd4, %rd520;
	add.s64 	%rd404, %rd5, %rd58;
	add.s64 	%rd405, %rd6, %rd59;
	shr.u64 	%rd406, %rd402, 56;
	cvt.u32.u64 	%r321, %rd406;
	shr.u64 	%rd407, %rd403, 56;
	cvt.u32.u64 	%r322, %rd407;
	shr.u64 	%rd408, %rd404, 56;
	cvt.u32.u64 	%r323, %rd408;
	shr.u64 	%rd409, %rd405, 56;
	cvt.u32.u64 	%r324, %rd409;
	shr.u64 	%rd410, %rd402, 40;
	cvt.u32.u64 	%r325, %rd410;
	and.b32  	%r326, %r325, 65280;
	or.b32  	%r327, %r326, %r321;
	shr.u64 	%rd411, %rd402, 24;
	cvt.u32.u64 	%r328, %rd411;
	and.b32  	%r329, %r328, 16711680;
	or.b32  	%r330, %r327, %r329;
	shr.u64 	%rd412, %rd402, 8;
	cvt.u32.u64 	%r331, %rd412;
	and.b32  	%r332, %r331, -16777216;
	or.b32  	%r437, %r330, %r332;
	cvt.u32.u64 	%r333, %rd402;
	prmt.b32 	%r438, %r333, 0, 291;
	shr.u64 	%rd413, %rd403, 40;
	cvt.u32.u64 	%r334, %rd413;
	and.b32  	%r335, %r334, 65280;
	or.b32  	%r336, %r335, %r322;
	shr.u64 	%rd414, %rd403, 24;
	cvt.u32.u64 	%r337, %rd414;
	and.b32  	%r338, %r337, 16711680;
	or.b32  	%r339, %r336, %r338;
	shr.u64 	%rd415, %rd403, 8;
	cvt.u32.u64 	%r340, %rd415;
	and.b32  	%r341, %r340, -16777216;
	or.b32  	%r439, %r339, %r341;
	cvt.u32.u64 	%r342, %rd403;
	prmt.b32 	%r440, %r342, 0, 291;
	shr.u64 	%rd416, %rd404, 40;
	cvt.u32.u64 	%r343, %rd416;
	and.b32  	%r344, %r343, 65280;
	or.b32  	%r345, %r344, %r323;
	shr.u64 	%rd417, %rd404, 24;
	cvt.u32.u64 	%r346, %rd417;
	and.b32  	%r347, %r346, 16711680;
	or.b32  	%r348, %r345, %r347;
	shr.u64 	%rd418, %rd404, 8;
	cvt.u32.u64 	%r349, %rd418;
	and.b32  	%r350, %r349, -16777216;
	or.b32  	%r441, %r348, %r350;
	cvt.u32.u64 	%r351, %rd404;
	prmt.b32 	%r442, %r351, 0, 291;
	shr.u64 	%rd419, %rd405, 40;
	cvt.u32.u64 	%r352, %rd419;
	and.b32  	%r353, %r352, 65280;
	or.b32  	%r354, %r353, %r324;
	shr.u64 	%rd420, %rd405, 24;
	cvt.u32.u64 	%r355, %rd420;
	and.b32  	%r356, %r355, 16711680;
	or.b32  	%r357, %r354, %r356;
	shr.u64 	%rd421, %rd405, 8;
	cvt.u32.u64 	%r358, %rd421;
	and.b32  	%r359, %r358, -16777216;
	or.b32  	%r443, %r357, %r359;
	cvt.u32.u64 	%r360, %rd405;
	prmt.b32 	%r444, %r360, 0, 291;
	setp.ne.s32 	%p39, %r57, 0;
	@%p39 bra 	$L__BB0_59;
	ld.const.u32 	%r70, [_ZN3lux4cuda5frost9ED25519_LE+28];
	ld.const.u32 	%rd72, [_ZN3lux4cuda5frost9ED25519_LE+24];
	ld.const.u32 	%rd78, [_ZN3lux4cuda5frost9ED25519_LE+20];
	ld.const.u32 	%rd77, [_ZN3lux4cuda5frost9ED25519_LE+16];
	ld.const.u32 	%rd76, [_ZN3lux4cuda5frost9ED25519_LE+12];
	ld.const.u32 	%rd75, [_ZN3lux4cuda5frost9ED25519_LE+8];
	ld.const.u32 	%rd74, [_ZN3lux4cuda5frost9ED25519_LE+4];
	ld.const.u32 	%rd73, [_ZN3lux4cuda5frost9ED25519_LE];
$L__BB0_44:
	setp.gt.u32 	%p56, %r444, %r70;
	@%p56 bra 	$L__BB0_58;
	setp.lt.u32 	%p57, %r444, %r70;
	@%p57 bra 	$L__BB0_75;
	cvt.u32.u64 	%r376, %rd72;
	setp.gt.u32 	%p58, %r443, %r376;
	@%p58 bra 	$L__BB0_58;
	setp.lt.u32 	%p59, %r443, %r376;
	@%p59 bra 	$L__BB0_75;
	cvt.u32.u64 	%r378, %rd78;
	setp.gt.u32 	%p60, %r442, %r378;
	@%p60 bra 	$L__BB0_58;
	setp.lt.u32 	%p61, %r442, %r378;
	@%p61 bra 	$L__BB0_75;
	cvt.u32.u64 	%r380, %rd77;
	setp.gt.u32 	%p62, %r441, %r380;
	@%p62 bra 	$L__BB0_58;
	setp.lt.u32 	%p63, %r441, %r380;
	@%p63 bra 	$L__BB0_75;
	cvt.u32.u64 	%r382, %rd76;
	setp.gt.u32 	%p64, %r440, %r382;
	@%p64 bra 	$L__BB0_58;
	setp.lt.u32 	%p65, %r440, %r382;
	@%p65 bra 	$L__BB0_75;
	cvt.u32.u64 	%r384, %rd75;
	setp.gt.u32 	%p66, %r439, %r384;
	@%p66 bra 	$L__BB0_58;
	setp.lt.u32 	%p67, %r439, %r384;
	@%p67 bra 	$L__BB0_75;
	cvt.u32.u64 	%r386, %rd74;
	setp.gt.u32 	%p68, %r438, %r386;
	@%p68 bra 	$L__BB0_58;
	cvt.u32.u64 	%r388, %rd73;
	setp.lt.u32 	%p69, %r438, %r386;
	setp.lt.u32 	%p70, %r437, %r388;
	or.pred  	%p71, %p69, %p70;
	@%p71 bra 	$L__BB0_75;
$L__BB0_58:
	cvt.u64.u32 	%rd451, %r437;
	sub.s64 	%rd452, %rd451, %rd73;
	cvt.u32.u64 	%r437, %rd452;
	shr.u64 	%rd453, %rd452, 63;
	cvt.u64.u32 	%rd454, %r438;
	add.s64 	%rd455, %rd453, %rd74;
	sub.s64 	%rd456, %rd454, %rd455;
	cvt.u32.u64 	%r438, %rd456;
	shr.u64 	%rd457, %rd456, 63;
	cvt.u64.u32 	%rd458, %r439;
	add.s64 	%rd459, %rd457, %rd75;
	sub.s64 	%rd460, %rd458, %rd459;
	cvt.u32.u64 	%r439, %rd460;
	shr.u64 	%rd461, %rd460, 63;
	cvt.u64.u32 	%rd462, %r440;
	add.s64 	%rd463, %rd461, %rd76;
	sub.s64 	%rd464, %rd462, %rd463;
	cvt.u32.u64 	%r440, %rd464;
	shr.u64 	%rd465, %rd464, 63;
	cvt.u64.u32 	%rd466, %r441;
	add.s64 	%rd467, %rd465, %rd77;
	sub.s64 	%rd468, %rd466, %rd467;
	cvt.u32.u64 	%r441, %rd468;
	shr.u64 	%rd469, %rd468, 63;
	cvt.u64.u32 	%rd470, %r442;
	add.s64 	%rd471, %rd469, %rd78;
	sub.s64 	%rd472, %rd470, %rd471;
	cvt.u32.u64 	%r442, %rd472;
	shr.u64 	%rd473, %rd472, 63;
	cvt.u64.u32 	%rd474, %r443;
	add.s64 	%rd475, %rd473, %rd72;
	sub.s64 	%rd476, %rd474, %rd475;
	cvt.u32.u64 	%r443, %rd476;
	shr.u64 	%rd477, %rd476, 63;
	cvt.u32.u64 	%r389, %rd477;
	add.s32 	%r390, %r70, %r389;
	sub.s32 	%r444, %r444, %r390;
	bra.uni 	$L__BB0_44;
$L__BB0_59:
	ld.const.u32 	%r87, [_ZN3lux4cuda5frost11SECP256K1_NE+28];
	ld.const.u32 	%rd79, [_ZN3lux4cuda5frost11SECP256K1_NE+24];
	ld.const.u32 	%rd85, [_ZN3lux4cuda5frost11SECP256K1_NE+20];
	ld.const.u32 	%rd84, [_ZN3lux4cuda5frost11SECP256K1_NE+16];
	ld.const.u32 	%rd83, [_ZN3lux4cuda5frost11SECP256K1_NE+12];
	ld.const.u32 	%rd82, [_ZN3lux4cuda5frost11SECP256K1_NE+8];
	ld.const.u32 	%rd81, [_ZN3lux4cuda5frost11SECP256K1_NE+4];
	ld.const.u32 	%rd80, [_ZN3lux4cuda5frost11SECP256K1_NE];
$L__BB0_60:
	setp.gt.u32 	%p40, %r444, %r87;
	@%p40 bra 	$L__BB0_74;
	setp.lt.u32 	%p41, %r444, %r87;
	@%p41 bra 	$L__BB0_75;
	cvt.u32.u64 	%r361, %rd79;
	setp.gt.u32 	%p42, %r443, %r361;
	@%p42 bra 	$L__BB0_74;
	setp.lt.u32 	%p43, %r443, %r361;
	@%p43 bra 	$L__BB0_75;
	cvt.u32.u64 	%r363, %rd85;
	setp.gt.u32 	%p44, %r442, %r363;
	@%p44 bra 	$L__BB0_74;
	setp.lt.u32 	%p45, %r442, %r363;
	@%p45 bra 	$L__BB0_75;
	cvt.u32.u64 	%r365, %rd84;
	setp.gt.u32 	%p46, %r441, %r365;
	@%p46 bra 	$L__BB0_74;
	setp.lt.u32 	%p47, %r441, %r365;
	@%p47 bra 	$L__BB0_75;
	cvt.u32.u64 	%r367, %rd83;
	setp.gt.u32 	%p48, %r440, %r367;
	@%p48 bra 	$L__BB0_74;
	setp.lt.u32 	%p49, %r440, %r367;
	@%p49 bra 	$L__BB0_75;
	cvt.u32.u64 	%r369, %rd82;
	setp.gt.u32 	%p50, %r439, %r369;
	@%p50 bra 	$L__BB0_74;
	setp.lt.u32 	%p51, %r439, %r369;
	@%p51 bra 	$L__BB0_75;
	cvt.u32.u64 	%r371, %rd81;
	setp.gt.u32 	%p52, %r438, %r371;
	@%p52 bra 	$L__BB0_74;
	cvt.u32.u64 	%r373, %rd80;
	setp.lt.u32 	%p53, %r438, %r371;
	setp.lt.u32 	%p54, %r437, %r373;
	or.pred  	%p55, %p53, %p54;
	@%p55 bra 	$L__BB0_75;
$L__BB0_74:
	cvt.u64.u32 	%rd423, %r437;
	sub.s64 	%rd424, %rd423, %rd80;
	cvt.u32.u64 	%r437, %rd424;
	shr.u64 	%rd425, %rd424, 63;
	cvt.u64.u32 	%rd426, %r438;
	add.s64 	%rd427, %rd425, %rd81;
	sub.s64 	%rd428, %rd426, %rd427;
	cvt.u32.u64 	%r438, %rd428;
	shr.u64 	%rd429, %rd428, 63;
	cvt.u64.u32 	%rd430, %r439;
	add.s64 	%rd431, %rd429, %rd82;
	sub.s64 	%rd432, %rd430, %rd431;
	cvt.u32.u64 	%r439, %rd432;
	shr.u64 	%rd433, %rd432, 63;
	cvt.u64.u32 	%rd434, %r440;
	add.s64 	%rd435, %rd433, %rd83;
	sub.s64 	%rd436, %rd434, %rd435;
	cvt.u32.u64 	%r440, %rd436;
	shr.u64 	%rd437, %rd436, 63;
	cvt.u64.u32 	%rd438, %r441;
	add.s64 	%rd439, %rd437, %rd84;
	sub.s64 	%rd440, %rd438, %rd439;
	cvt.u32.u64 	%r441, %rd440;
	shr.u64 	%rd441, %rd440, 63;
	cvt.u64.u32 	%rd442, %r442;
	add.s64 	%rd443, %rd441, %rd85;
	sub.s64 	%rd444, %rd442, %rd443;
	cvt.u32.u64 	%r442, %rd444;
	shr.u64 	%rd445, %rd444, 63;
	cvt.u64.u32 	%rd446, %r443;
	add.s64 	%rd447, %rd445, %rd79;
	sub.s64 	%rd448, %rd446, %rd447;
	cvt.u32.u64 	%r443, %rd448;
	shr.u64 	%rd449, %rd448, 63;
	cvt.u32.u64 	%r374, %rd449;
	add.s32 	%r375, %r87, %r374;
	sub.s32 	%r444, %r444, %r375;
	bra.uni 	$L__BB0_60;
$L__BB0_75:
	st.global.u32 	[%rd53+32], %r437;
	st.global.u32 	[%rd53+36], %r438;
	st.global.u32 	[%rd53+40], %r439;
	st.global.u32 	[%rd53+44], %r440;
	st.global.u32 	[%rd53+48], %r441;
	st.global.u32 	[%rd53+52], %r442;
	st.global.u32 	[%rd53+56], %r443;
	st.global.u32 	[%rd53+60], %r444;
$L__BB0_76:
	ret;

}
	// .globl	_ZN3lux4cuda5frost35frost_compute_binding_factor_kernelEPKNS1_13Ed25519AffineEPKhjPKjPNS1_9Scalar256Ejj
.visible .entry _ZN3lux4cuda5frost35frost_compute_binding_factor_kernelEPKNS1_13Ed25519AffineEPKhjPKjPNS1_9Scalar256Ejj(
	.param .u64 .ptr .align 1 _ZN3lux4cuda5frost35frost_compute_binding_factor_kernelEPKNS1_13Ed25519AffineEPKhjPKjPNS1_9Scalar256Ejj_param_0,
	.param .u64 .ptr .align 1 _ZN3lux4cuda5frost35frost_compute_binding_factor_kernelEPKNS1_13Ed25519AffineEPKhjPKjPNS1_9Scalar256Ejj_param_1,
	.param .u32 _ZN3lux4cuda5frost35frost_compute_binding_factor_kernelEPKNS1_13Ed25519AffineEPKhjPKjPNS1_9Scalar256Ejj_param_2,
	.param .u64 .ptr .align 1 _ZN3lux4cuda5frost35frost_compute_binding_factor_kernelEPKNS1_13Ed25519AffineEPKhjPKjPNS1_9Scalar256Ejj_param_3,
	.param .u64 .ptr .align 1 _ZN3lux4cuda5frost35frost_compute_binding_factor_kernelEPKNS1_13Ed25519AffineEPKhjPKjPNS1_9Scalar256Ejj_param_4,
	.param .u32 _ZN3lux4cuda5frost35frost_compute_binding_factor_kernelEPKNS1_13Ed25519AffineEPKhjPKjPNS1_9Scalar256Ejj_param_5,
	.param .u32 _ZN3lux4cuda5frost35frost_compute_binding_factor_kernelEPKNS1_13Ed25519AffineEPKhjPKjPNS1_9Scalar256Ejj_param_6
)
{
	.local .align 16 .b8 	__local_depot1[1024];
	.reg .b64 	%SP;
	.reg .b64 	%SPL;
	.reg .pred 	%p<56>;
	.reg .b16 	%rs<9>;
	.reg .b32 	%r<674>;
	.reg .b64 	%rd<1015>;

	mov.u64 	%SPL, __local_depot1;
	ld.param.u64 	%rd65, [_ZN3lux4cuda5frost35frost_compute_binding_factor_kernelEPKNS1_13Ed25519AffineEPKhjPKjPNS1_9Scalar256Ejj_param_1];
	ld.param.u32 	%r80, [_ZN3lux4cuda5frost35frost_compute_binding_factor_kernelEPKNS1_13Ed25519AffineEPKhjPKjPNS1_9Scalar256Ejj_param_2];
	ld.param.u64 	%rd63, [_ZN3lux4cuda5frost35frost_compute_binding_factor_kernelEPKNS1_13Ed25519AffineEPKhjPKjPNS1_9Scalar256Ejj_param_3];
	ld.param.u32 	%r82, [_ZN3lux4cuda5frost35frost_compute_binding_factor_kernelEPKNS1_13Ed25519AffineEPKhjPKjPNS1_9Scalar256Ejj_param_5];
	cvta.to.global.u64 	%rd1, %rd65;
	add.u64 	%rd2, %SPL, 0;
	add.u64 	%rd3, %SPL, 896;
	add.u64 	%rd1000, %SPL, 640;
	mov.u32 	%r83, %ctaid.x;
	mov.u32 	%r84, %ntid.x;
	mov.u32 	%r85, %tid.x;
	mad.lo.s32 	%r1, %r83, %r84, %r85;
	setp.ge.u32 	%p1, %r1, %r82;
	@%p1 bra 	$L__BB1_66;
	setp.eq.s32 	%p2, %r80, 0;
	mov.b32 	%r639, 0;
	@%p2 bra 	$L__BB1_14;
	add.s32 	%r89, %r80, -1;
	min.u32 	%r90, %r89, 31;
	add.s32 	%r2, %r90, 1;
	and.b32  	%r3, %r2, 3;
	setp.lt.u32 	%p3, %r80, 4;
	mov.b32 	%r639, 0;
	@%p3 bra 	$L__BB1_11;
	and.b32  	%r4, %r2, 60;
	ld.global.u8 	%r92, [%rd1+3];
	ld.global.u8 	%r93, [%rd1+2];
	prmt.b32 	%r94, %r93, %r92, 0x3340U;
	ld.global.u8 	%r95, [%rd1+1];
	ld.global.u8 	%r96, [%rd1];
	prmt.b32 	%r97, %r96, %r95, 0x3340U;
	prmt.b32 	%r98, %r97, %r94, 0x5410U;
	st.local.u32 	[%rd1000], %r98;
	setp.eq.s32 	%p4, %r4, 4;
	mov.b32 	%r639, 4;
	@%p4 bra 	$L__BB1_11;
	ld.global.u8 	%r100, [%rd1+7];
	ld.global.u8 	%r101, [%rd1+6];
	prmt.b32 	%r102, %r101, %r100, 0x3340U;
	ld.global.u8 	%r103, [%rd1+5];
	ld.global.u8 	%r104, [%rd1+4];
	prmt.b32 	%r105, %r104, %r103, 0x3340U;
	prmt.b32 	%r106, %r105, %r102, 0x5410U;
	st.local.u32 	[%rd1000+4], %r106;
	setp.eq.s32 	%p5, %r4, 8;
	mov.b32 	%r639, 8;
	@%p5 bra 	$L__BB1_11;
	ld.global.u8 	%r108, [%rd1+11];
	ld.global.u8 	%r109, [%rd1+10];
	prmt.b32 	%r110, %r109, %r108, 0x3340U;
	ld.global.u8 	%r111, [%rd1+9];
	ld.global.u8 	%r112, [%rd1+8];
	prmt.b32 	%r113, %r112, %r111, 0x3340U;
	prmt.b32 	%r114, %r113, %r110, 0x5410U;
	st.local.u32 	[%rd1000+8], %r114;
	setp.eq.s32 	%p6, %r4, 12;
	mov.b32 	%r639, 12;
	@%p6 bra 	$L__BB1_11;
	ld.global.u8 	%r116, [%rd1+15];
	ld.global.u8 	%r117, [%rd1+14];
	prmt.b32 	%r118, %r117, %r116, 0x3340U;
	ld.global.u8 	%r119, [%rd1+13];
	ld.global.u8 	%r120, [%rd1+12];
	prmt.b32 	%r121, %r120, %r119, 0x3340U;
	prmt.b32 	%r122, %r121, %r118, 0x5410U;
	st.local.u32 	[%rd1000+12], %r122;
	setp.eq.s32 	%p7, %r4, 16;
	mov.b32 	%r639, 16;
	@%p7 bra 	$L__BB1_11;
	ld.global.u8 	%r124, [%rd1+19];
	ld.global.u8 	%r125, [%rd1+18];
	prmt.b32 	%r126, %r125, %r124, 0x3340U;
	ld.global.u8 	%r127, [%rd1+17];
	ld.global.u8 	%r128, [%rd1+16];
	prmt.b32 	%r129, %r128, %r127, 0x3340U;
	prmt.b32 	%r130, %r129, %r126, 0x5410U;
	st.local.u32 	[%rd1000+16], %r130;
	setp.eq.s32 	%p8, %r4, 20;
	mov.b32 	%r639, 20;
	@%p8 bra 	$L__BB1_11;
	ld.global.u8 	%r132, [%rd1+23];
	ld.global.u8 	%r133, [%rd1+22];
	prmt.b32 	%r134, %r133, %r132, 0x3340U;
	ld.global.u8 	%r135, [%rd1+21];
	ld.global.u8 	%r136, [%rd1+20];
	prmt.b32 	%r137, %r136, %r135, 0x3340U;
	prmt.b32 	%r138, %r137, %r134, 0x5410U;
	st.local.u32 	[%rd1000+20], %r138;
	setp.eq.s32 	%p9, %r4, 24;
	mov.b32 	%r639, 24;
	@%p9 bra 	$L__BB1_11;
	ld.global.u8 	%r140, [%rd1+27];
	ld.global.u8 	%r141, [%rd1+26];
	prmt.b32 	%r142, %r141, %r140, 0x3340U;
	ld.global.u8 	%r143, [%rd1+25];
	ld.global.u8 	%r144, [%rd1+24];
	prmt.b32 	%r145, %r144, %r143, 0x3340U;
	prmt.b32 	%r146, %r145, %r142, 0x5410U;
	st.local.u32 	[%rd1000+24], %r146;
	setp.eq.s32 	%p10, %r4, 28;
	mov.b32 	%r639, 28;
	@%p10 bra 	$L__BB1_11;
	ld.global.u8 	%r148, [%rd1+31];
	ld.global.u8 	%r149, [%rd1+30];
	prmt.b32 	%r150, %r149, %r148, 0x3340U;
	ld.global.u8 	%r151, [%rd1+29];
	ld.global.u8 	%r152, [%rd1+28];
	prmt.b32 	%r153, %r152, %r151, 0x3340U;
	prmt.b32 	%r154, %r153, %r150, 0x5410U;
	st.local.u32 	[%rd1000+28], %r154;
	mov.b32 	%r639, 32;
$L__BB1_11:
	setp.eq.s32 	%p11, %r3, 0;
	@%p11 bra 	$L__BB1_14;
	cvt.u64.u32 	%rd69, %r639;
	add.s64 	%rd999, %rd1000, %rd69;
	add.s64 	%rd998, %rd1, %rd69;
	neg.s32 	%r641, %r3;
	add.s32 	%r639, %r639, %r3;
$L__BB1_13:
	.pragma "nounroll";
	ld.global.u8 	%rs1, [%rd998];
	st.local.u8 	[%rd999], %rs1;
	add.s64 	%rd999, %rd999, 1;
	add.s64 	%rd998, %rd998, 1;
	add.s32 	%r641, %r641, 1;
	setp.ne.s32 	%p12, %r641, 0;
	@%p12 bra 	$L__BB1_13;
$L__BB1_14:
	cvta.to.global.u64 	%rd70, %rd63;
	mul.wide.u32 	%rd71, %r1, 4;
	add.s64 	%rd72, %rd70, %rd71;
	ld.global.u32 	%r155, [%rd72];
	add.s32 	%r156, %r639, 1;
	cvt.u64.u32 	%rd73, %r639;
	add.s64 	%rd74, %rd1000, %rd73;
	st.local.u8 	[%rd74], %r155;
	shr.u32 	%r157, %r155, 8;
	add.s32 	%r158, %r639, 2;
	cvt.u64.u32 	%rd75, %r156;
	add.s64 	%rd76, %rd1000, %rd75;
	st.local.u8 	[%rd76], %r157;
	shr.u32 	%r159, %r155, 16;
	add.s32 	%r160, %r639, 3;
	cvt.u64.u32 	%rd77, %r158;
	add.s64 	%rd78, %rd1000, %rd77;
	st.local.u8 	[%rd78], %r159;
	shr.u32 	%r161, %r155, 24;
	cvt.u64.u32 	%rd79, %r160;
	add.s64 	%rd80, %rd1000, %rd79;
	st.local.u8 	[%rd80], %r161;
	add.s32 	%r12, %r639, 4;
	ld.const.u64 	%rd11, [_ZN3lux4cuda5frost9SHA512_IVE];
	ld.const.u64 	%rd12, [_ZN3lux4cuda5frost9SHA512_IVE+8];
	ld.const.u64 	%rd13, [_ZN3lux4cuda5frost9SHA512_IVE+16];
	ld.const.u64 	%rd14, [_ZN3lux4cuda5frost9SHA512_IVE+24];
	setp.lt.u32 	%p13, %r12, 128;
	@%p13 bra 	$L__BB1_21;
	add.s64 	%rd15, %rd2, 72;
$L__BB1_16:
	ld.local.v4.b32 	{%r453, %r454, %r455, %r456}, [%rd1000];
	bfe.u32 	%r457, %r456, 24, 8;
	bfe.u32 	%r458, %r455, 24, 8;
	bfe.u32 	%r459, %r455, 16, 8;
	bfe.u32 	%r460, %r455, 8, 8;
	bfe.u32 	%r461, %r455, 0, 8;
	bfe.u32 	%r462, %r454, 24, 8;
	bfe.u32 	%r463, %r453, 24, 8;
	bfe.u32 	%r464, %r453, 16, 8;
	bfe.u32 	%r465, %r453, 8, 8;
	bfe.u32 	%r466, %r453, 0, 8;
	cvt.u64.u32 	%rd596, %r466;
	shl.b64 	%rd597, %rd596, 56;
	cvt.u64.u32 	%rd598, %r465;
	shl.b64 	%rd599, %rd598, 48;
	and.b64  	%rd600, %rd599, 71776119061217280;
	or.b64  	%rd601, %rd600, %rd597;
	cvt.u64.u32 	%rd602, %r464;
	shl.b64 	%rd603, %rd602, 40;
	and.b64  	%rd604, %rd603, 280375465082880;
	or.b64  	%rd605, %rd601, %rd604;
	cvt.u64.u32 	%rd606, %r463;
	shl.b64 	%rd607, %rd606, 32;
	and.b64  	%rd608, %rd607, 1095216660480;
	or.b64  	%rd609, %rd605, %rd608;
	bfe.u32 	%r467, %r454, 0, 8;
	mul.wide.u32 	%rd610, %r467, 16777216;
	or.b64  	%rd611, %rd609, %rd610;
	bfe.u32 	%r468, %r454, 8, 8;
	mul.wide.u32 	%rd612, %r468, 65536;
	or.b64  	%rd613, %rd611, %rd612;
	bfe.u32 	%r469, %r454, 16, 8;
	mul.wide.u32 	%rd614, %r469, 256;
	or.b64  	%rd615, %rd613, %rd614;
	cvt.u64.u32 	%rd616, %r462;
	and.b64  	%rd617, %rd616, 255;
	or.b64  	%rd618, %rd615, %rd617;
	cvt.u64.u32 	%rd619, %r461;
	shl.b64 	%rd620, %rd619, 56;
	cvt.u64.u32 	%rd621, %r460;
	shl.b64 	%rd622, %rd621, 48;
	and.b64  	%rd623, %rd622, 71776119061217280;
	or.b64  	%rd624, %rd623, %rd620;
	cvt.u64.u32 	%rd625, %r459;
	shl.b64 	%rd626, %rd625, 40;
	and.b64  	%rd627, %rd626, 280375465082880;
	or.b64  	%rd628, %rd624, %rd627;
	cvt.u64.u32 	%rd629, %r458;
	shl.b64 	%rd630, %rd629, 32;
	and.b64  	%rd631, %rd630, 1095216660480;
	or.b64  	%rd632, %rd628, %rd631;
	bfe.u32 	%r470, %r456, 0, 8;
	mul.wide.u32 	%rd633, %r470, 16777216;
	or.b64  	%rd634, %rd632, %rd633;
	bfe.u32 	%r471, %r456, 8, 8;
	mul.wide.u32 	%rd635, %r471, 65536;
	or.b64  	%rd636, %rd634, %rd635;
	bfe.u32 	%r472, %r456, 16, 8;
	mul.wide.u32 	%rd637, %r472, 256;
	or.b64  	%rd638, %rd636, %rd637;
	cvt.u64.u32 	%rd639, %r457;
	and.b64  	%rd640, %rd639, 255;
	or.b64  	%rd641, %rd638, %rd640;
	ld.local.v4.b32 	{%r473, %r474, %r475, %r476}, [%rd1000+16];
	bfe.u32 	%r477, %r476, 24, 8;
	bfe.u32 	%r478, %r475, 24, 8;
	bfe.u32 	%r479, %r475, 16, 8;
	bfe.u32 	%r480, %r475, 8, 8;
	bfe.u32 	%r481, %r475, 0, 8;
	bfe.u32 	%r482, %r474, 24, 8;
	bfe.u32 	%r483, %r473, 24, 8;
	bfe.u32 	%r484, %r473, 16, 8;
	bfe.u32 	%r485, %r473, 8, 8;
	bfe.u32 	%r486, %r473, 0, 8;
	cvt.u64.u32 	%rd642, %r486;
	shl.b64 	%rd643, %rd642, 56;
	cvt.u64.u32 	%rd644, %r485;
	shl.b64 	%rd645, %rd644, 48;
	and.b64  	%rd646, %rd645, 71776119061217280;
	or.b64  	%rd647, %rd646, %rd643;
	cvt.u64.u32 	%rd648, %r484;
	shl.b64 	%rd649, %rd648, 40;
	and.b64  	%rd650, %rd649, 280375465082880;
	or.b64  	%rd651, %rd647, %rd650;
	cvt.u64.u32 	%rd652, %r483;
	shl.b64 	%rd653, %rd652, 32;
	and.b64  	%rd654, %rd653, 1095216660480;
	or.b64  	%rd655, %rd651, %rd654;
	bfe.u32 	%r487, %r474, 0, 8;
	mul.wide.u32 	%rd656, %r487, 16777216;
	or.b64  	%rd657, %rd655, %rd656;
	bfe.u32 	%r488, %r474, 8, 8;
	mul.wide.u32 	%rd658, %r488, 65536;
	or.b64  	%rd659, %rd657, %rd658;
	bfe.u32 	%r489, %r474, 16, 8;
	mul.wide.u32 	%rd660, %r489, 256;
	or.b64  	%rd661, %rd659, %rd660;
	cvt.u64.u32 	%rd662, %r482;
	and.b64  	%rd663, %rd662, 255;
	or.b64  	%rd664, %rd661, %rd663;
	cvt.u64.u32 	%rd665, %r481;
	shl.b64 	%rd666, %rd665, 56;
	cvt.u64.u32 	%rd667, %r480;
	shl.b64 	%rd668, %rd667, 48;
	and.b64  	%rd669, %rd668, 71776119061217280;
	or.b64  	%rd670, %rd669, %rd666;
	cvt.u64.u32 	%rd671, %r479;
	shl.b64 	%rd672, %rd671, 40;
	and.b64  	%rd673, %rd672, 280375465082880;
	or.b64  	%rd674, %rd670, %rd673;
	cvt.u64.u32 	%rd675, %r478;
	shl.b64 	%rd676, %rd675, 32;
	and.b64  	%rd677, %rd676, 1095216660480;
	or.b64  	%rd678, %rd674, %rd677;
	bfe.u32 	%r490, %r476, 0, 8;
	mul.wide.u32 	%rd679, %r490, 16777216;
	or.b64  	%rd680, %rd678, %rd679;
	bfe.u32 	%r491, %r476, 8, 8;
	mul.wide.u32 	%rd681, %r491, 65536;
	or.b64  	%rd682, %rd680, %rd681;
	bfe.u32 	%r492, %r476, 16, 8;
	mul.wide.u32 	%rd683, %r492, 256;
	or.b64  	%rd684, %rd682, %rd683;
	cvt.u64.u32 	%rd685, %r477;
	and.b64  	%rd686, %rd685, 255;
	or.b64  	%rd687, %rd684, %rd686;
	ld.local.v4.b32 	{%r493, %r494, %r495, %r496}, [%rd1000+32];
	bfe.u32 	%r497, %r496, 24, 8;
	bfe.u32 	%r498, %r495, 24, 8;
	bfe.u32 	%r499, %r495, 16, 8;
	bfe.u32 	%r500, %r495, 8, 8;
	bfe.u32 	%r501, %r495, 0, 8;
	bfe.u32 	%r502, %r494, 24, 8;
	bfe.u32 	%r503, %r493, 24, 8;
	bfe.u32 	%r504, %r493, 16, 8;
	bfe.u32 	%r505, %r493, 8, 8;
	bfe.u32 	%r506, %r493, 0, 8;
	cvt.u64.u32 	%rd688, %r506;
	shl.b64 	%rd689, %rd688, 56;
	cvt.u64.u32 	%rd690, %r505;
	shl.b64 	%rd691, %rd690, 48;
	and.b64  	%rd692, %rd691, 71776119061217280;
	or.b64  	%rd693, %rd692, %rd689;
	cvt.u64.u32 	%rd694, %r504;
	shl.b64 	%rd695, %rd694, 40;
	and.b64  	%rd696, %rd695, 280375465082880;
	or.b64  	%rd697, %rd693, %rd696;
	cvt.u64.u32 	%rd698, %r503;
	shl.b64 	%rd699, %rd698, 32;
	and.b64  	%rd700, %rd699, 1095216660480;
	or.b64  	%rd701, %rd697, %rd700;
	bfe.u32 	%r507, %r494, 0, 8;
	mul.wide.u32 	%rd702, %r507, 16777216;
	or.b64  	%rd703, %rd701, %rd702;
	bfe.u32 	%r508, %r494, 8, 8;
	mul.wide.u32 	%rd704, %r508, 65536;
	or.b64  	%rd705, %rd703, %rd704;
	bfe.u32 	%r509, %r494, 16, 8;
	mul.wide.u32 	%rd706, %r509, 256;
	or.b64  	%rd707, %rd705, %rd706;
	cvt.u64.u32 	%rd708, %r502;
	and.b64  	%rd709, %rd708, 255;
	or.b64  	%rd710, %rd707, %rd709;
	cvt.u64.u32 	%rd711, %r501;
	shl.b64 	%rd712, %rd711, 56;
	cvt.u64.u32 	%rd713, %r500;
	shl.b64 	%rd714, %rd713, 48;
	and.b64  	%rd715, %rd714, 71776119061217280;
	or.b64  	%rd716, %rd715, %rd712;
	cvt.u64.u32 	%rd717, %r499;
	shl.b64 	%rd718, %rd717, 40;
	and.b64  	%rd719, %rd718, 280375465082880;
	or.b64  	%rd720, %rd716, %rd719;
	cvt.u64.u32 	%rd721, %r498;
	shl.b64 	%rd722, %rd721, 32;
	and.b64  	%rd723, %rd722, 1095216660480;
	or.b64  	%rd724, %rd720, %rd723;
	bfe.u32 	%r510, %r496, 0, 8;
	mul.wide.u32 	%rd725, %r510, 16777216;
	or.b64  	%rd726, %rd724, %rd725;
	bfe.u32 	%r511, %r496, 8, 8;
	mul.wide.u32 	%rd727, %r511, 65536;
	or.b64  	%rd728, %rd726, %rd727;
	bfe.u32 	%r512, %r496, 16, 8;
	mul.wide.u32 	%rd729, %r512, 256;
	or.b64  	%rd730, %rd728, %rd729;
	cvt.u64.u32 	%rd731, %r497;
	and.b64  	%rd732, %rd731, 255;
	or.b64  	%rd733, %rd730, %rd732;
	ld.local.v4.b32 	{%r513, %r514, %r515, %r516}, [%rd1000+48];
	bfe.u32 	%r517, %r516, 24, 8;
	bfe.u32 	%r518, %r515, 24, 8;
	bfe.u32 	%r519, %r515, 16, 8;
	bfe.u32 	%r520, %r515, 8, 8;
	bfe.u32 	%r521, %r515, 0, 8;
	bfe.u32 	%r522, %r514, 24, 8;
	bfe.u32 	%r523, %r513, 24, 8;
	bfe.u32 	%r524, %r513, 16, 8;
	bfe.u32 	%r525, %r513, 8, 8;
	bfe.u32 	%r526, %r513, 0, 8;
	cvt.u64.u32 	%rd734, %r526;
	shl.b64 	%rd735, %rd734, 56;
	cvt.u64.u32 	%rd736, %r525;
	shl.b64 	%rd737, %rd736, 48;
	and.b64  	%rd738, %rd737, 71776119061217280;
	or.b64  	%rd739, %rd738, %rd735;
	cvt.u64.u32 	%rd740, %r524;
	shl.b64 	%rd741, %rd740, 40;
	and.b64  	%rd742, %rd741, 280375465082880;
	or.b64  	%rd743, %rd739, %rd742;
	cvt.u64.u32 	%rd744, %r523;
	shl.b64 	%rd745, %rd744, 32;
	and.b64  	%rd746, %rd745, 1095216660480;
	or.b64  	%rd747, %rd743, %rd746;
	bfe.u32 	%r527, %r514, 0, 8;
	mul.wide.u32 	%rd748, %r527, 16777216;
	or.b64  	%rd749, %rd747, %rd748;
	bfe.u32 	%r528, %r514, 8, 8;
	mul.wide.u32 	%rd750, %r528, 65536;
	or.b64  	%rd751, %rd749, %rd750;
	bfe.u32 	%r529, %r514, 16, 8;
	mul.wide.u32 	%rd752, %r529, 256;
	or.b64  	%rd753, %rd751, %rd752;
	cvt.u64.u32 	%rd754, %r522;
	and.b64  	%rd755, %rd754, 255;
	or.b64  	%rd756, %rd753, %rd755;
	cvt.u64.u32 	%rd757, %r521;
	shl.b64 	%rd758, %rd757, 56;
	cvt.u64.u32 	%rd759, %r520;
	shl.b64 	%rd760, %rd759, 48;
	and.b64  	%rd761, %rd760, 71776119061217280;
	or.b64  	%rd762, %rd761, %rd758;
	cvt.u64.u32 	%rd763, %r519;
	shl.b64 	%rd764, %rd763, 40;
	and.b64  	%rd765, %rd764, 280375465082880;
	or.b64  	%rd766, %rd762, %rd765;
	cvt.u64.u32 	%rd767, %r518;
	shl.b64 	%rd768, %rd767, 32;
	and.b64  	%rd769, %rd768, 1095216660480;
	or.b64  	%rd770, %rd766, %rd769;
	bfe.u32 	%r530, %r516, 0, 8;
	mul.wide.u32 	%rd771, %r530, 16777216;
	or.b64  	%rd772, %rd770, %rd771;
	bfe.u32 	%r531, %r516, 8, 8;
	mul.wide.u32 	%rd773, %r531, 65536;
	or.b64  	%rd774, %rd772, %rd773;
	bfe.u32 	%r532, %r516, 16, 8;
	mul.wide.u32 	%rd775, %r532, 256;
	or.b64  	%rd776, %rd774, %rd775;
	cvt.u64.u32 	%rd777, %r517;
	and.b64  	%rd778, %rd777, 255;
	or.b64  	%rd779, %rd776, %rd778;
	ld.local.v4.b32 	{%r533, %r534, %r535, %r536}, [%rd1000+64];
	bfe.u32 	%r537, %r536, 24, 8;
	bfe.u32 	%r538, %r535, 24, 8;
	bfe.u32 	%r539, %r535, 16, 8;
	bfe.u32 	%r540, %r535, 8, 8;
	bfe.u32 	%r541, %r535, 0, 8;
	bfe.u32 	%r542, %r534, 24, 8;
	bfe.u32 	%r543, %r533, 24, 8;
	bfe.u32 	%r544, %r533, 16, 8;
	bfe.u32 	%r545, %r533, 8, 8;
	bfe.u32 	%r546, %r533, 0, 8;
	cvt.u64.u32 	%rd780, %r546;
	shl.b64 	%rd781, %rd780, 56;
	cvt.u64.u32 	%rd782, %r545;
	shl.b64 	%rd783, %rd782, 48;
	and.b64  	%rd784, %rd783, 71776119061217280;
	or.b64  	%rd785, %rd784, %rd781;
	cvt.u64.u32 	%rd786, %r544;
	shl.b64 	%rd787, %rd786, 40;
	and.b64  	%rd788, %rd787, 280375465082880;
	or.b64  	%rd789, %rd785, %rd788;
	cvt.u64.u32 	%rd790, %r543;
	shl.b64 	%rd791, %rd790, 32;
	and.b64  	%rd792, %rd791, 1095216660480;
	or.b64  	%rd793, %rd789, %rd792;
	bfe.u32 	%r547, %r534, 0, 8;
	mul.wide.u32 	%rd794, %r547, 16777216;
	or.b64  	%rd795, %rd793, %rd794;
	bfe.u32 	%r548, %r534, 8, 8;
	mul.wide.u32 	%rd796, %r548, 65536;
	or.b64  	%rd797, %rd795, %rd796;
	bfe.u32 	%r549, %r534, 16, 8;
	mul.wide.u32 	%rd798, %r549, 256;
	or.b64  	%rd799, %rd797, %rd798;
	cvt.u64.u32 	%rd800, %r542;
	and.b64  	%rd801, %rd800, 255;
	or.b64  	%rd802, %rd799, %rd801;
	cvt.u64.u32 	%rd803, %r541;
	shl.b64 	%rd804, %rd803, 56;
	cvt.u64.u32 	%rd805, %r540;
	shl.b64 	%rd806, %rd805, 48;
	and.b64  	%rd807, %rd806, 71776119061217280;
	or.b64  	%rd808, %rd807, %rd804;
	cvt.u64.u32 	%rd809, %r539;
	shl.b64 	%rd810, %rd809, 40;
	and.b64  	%rd811, %rd810, 280375465082880;
	or.b64  	%rd812, %rd808, %rd811;
	cvt.u64.u32 	%rd813, %r538;
	shl.b64 	%rd814, %rd813, 32;
	and.b64  	%rd815, %rd814, 1095216660480;
	or.b64  	%rd816, %rd812, %rd815;
	bfe.u32 	%r550, %r536, 0, 8;
	mul.wide.u32 	%rd817, %r550, 16777216;
	or.b64  	%rd818, %rd816, %rd817;
	bfe.u32 	%r551, %r536, 8, 8;
	mul.wide.u32 	%rd819, %r551, 65536;
	or.b64  	%rd820, %rd818, %rd819;
	bfe.u32 	%r552, %r536, 16, 8;
	mul.wide.u32 	%rd821, %r552, 256;
	or.b64  	%rd822, %rd820, %rd821;
	cvt.u64.u32 	%rd823, %r537;
	and.b64  	%rd824, %rd823, 255;
	or.b64  	%rd825, %rd822, %rd824;
	ld.local.v4.b32 	{%r553, %r554, %r555, %r556}, [%rd1000+80];
	bfe.u32 	%r557, %r556, 24, 8;
	bfe.u32 	%r558, %r555, 24, 8;
	bfe.u32 	%r559, %r555, 16, 8;
	bfe.u32 	%r560, %r555, 8, 8;
	bfe.u32 	%r561, %r555, 0, 8;
	bfe.u32 	%r562, %r554, 24, 8;
	bfe.u32 	%r563, %r553, 24, 8;
	bfe.u32 	%r564, %r553, 16, 8;
	bfe.u32 	%r565, %r553, 8, 8;
	bfe.u32 	%r566, %r553, 0, 8;
	cvt.u64.u32 	%rd826, %r566;
	shl.b64 	%rd827, %rd826, 56;
	cvt.u64.u32 	%rd828, %r565;
	shl.b64 	%rd829, %rd828, 48;
	and.b64  	%rd830, %rd829, 71776119061217280;
	or.b64  	%rd831, %rd830, %rd827;
	cvt.u64.u32 	%rd832, %r564;
	shl.b64 	%rd833, %rd832, 40;
	and.b64  	%rd834, %rd833, 280375465082880;
	or.b64  	%rd835, %rd831, %rd834;
	cvt.u64.u32 	%rd836, %r563;
	shl.b64 	%rd837, %rd836, 32;
	and.b64  	%rd838, %rd837, 1095216660480;
	or.b64  	%rd839, %rd835, %rd838;
	bfe.u32 	%r567, %r554, 0, 8;
	mul.wide.u32 	%rd840, %r567, 16777216;
	or.b64  	%rd841, %rd839, %rd840;
	bfe.u32 	%r568, %r554, 8, 8;
	mul.wide.u32 	%rd842, %r568, 65536;
	or.b64  	%rd843, %rd841, %rd842;
	bfe.u32 	%r569, %r554, 16, 8;
	mul.wide.u32 	%rd844, %r569, 256;
	or.b64  	%rd845, %rd843, %rd844;
	cvt.u64.u32 	%rd846, %r562;
	and.b64  	%rd847, %rd846, 255;
	or.b64  	%rd848, %rd845, %rd847;
	cvt.u64.u32 	%rd849, %r561;
	shl.b64 	%rd850, %rd849, 56;
	cvt.u64.u32 	%rd851, %r560;
	shl.b64 	%rd852, %rd851, 48;
	and.b64  	%rd853, %rd852, 71776119061217280;
	or.b64  	%rd854, %rd853, %rd850;
	cvt.u64.u32 	%rd855, %r559;
	shl.b64 	%rd856, %rd855, 40;
	and.b64  	%rd857, %rd856, 280375465082880;
	or.b64  	%rd858, %rd854, %rd857;
	cvt.u64.u32 	%rd859, %r558;
	shl.b64 	%rd860, %rd859, 32;
	and.b64  	%rd861, %rd860, 1095216660480;
	or.b64  	%rd862, %rd858, %rd861;
	bfe.u32 	%r570, %r556, 0, 8;
	mul.wide.u32 	%rd863, %r570, 16777216;
	or.b64  	%rd864, %rd862, %rd863;
	bfe.u32 	%r571, %r556, 8, 8;
	mul.wide.u32 	%rd865, %r571, 65536;
	or.b64  	%rd866, %rd864, %rd865;
	bfe.u32 	%r572, %r556, 16, 8;
	mul.wide.u32 	%rd867, %r572, 256;
	or.b64  	%rd868, %rd866, %rd867;
	cvt.u64.u32 	%rd869, %r557;
	and.b64  	%rd870, %rd869, 255;
	or.b64  	%rd871, %rd868, %rd870;
	ld.local.v4.b32 	{%r573, %r574, %r575, %r576}, [%rd1000+96];
	bfe.u32 	%r577, %r576, 24, 8;
	bfe.u32 	%r578, %r575, 24, 8;
	bfe.u32 	%r579, %r575, 16, 8;
	bfe.u32 	%r580, %r575, 8, 8;
	bfe.u32 	%r581, %r575, 0, 8;
	bfe.u32 	%r582, %r574, 24, 8;
	bfe.u32 	%r583, %r573, 24, 8;
	bfe.u32 	%r584, %r573, 16, 8;
	bfe.u32 	%r585, %r573, 8, 8;
	bfe.u32 	%r586, %r573, 0, 8;
	cvt.u64.u32 	%rd872, %r586;
	shl.b64 	%rd873, %rd872, 56;
	cvt.u64.u32 	%rd874, %r585;
	shl.b64 	%rd875, %rd874, 48;
	and.b64  	%rd876, %rd875, 71776119061217280;
	or.b64  	%rd877, %rd876, %rd873;
	cvt.u64.u32 	%rd878, %r584;
	shl.b64 	%rd879, %rd878, 40;
	and.b64  	%rd880, %rd879, 280375465082880;
	or.b64  	%rd881, %rd877, %rd880;
	cvt.u64.u32 	%rd882, %r583;
	shl.b64 	%rd883, %rd882, 32;
	and.b64  	%rd884, %rd883, 1095216660480;
	or.b64  	%rd885, %rd881, %rd884;
	bfe.u32 	%r587, %r574, 0, 8;
	mul.wide.u32 	%rd886, %r587, 16777216;
	or.b64  	%rd887, %rd885, %rd886;
	bfe.u32 	%r588, %r574, 8, 8;
	mul.wide.u32 	%rd888, %r588, 65536;
	or.b64  	%rd889, %rd887, %rd888;
	bfe.u32 	%r589, %r574, 16, 8;
	mul.wide.u32 	%rd890, %r589, 256;
	or.b64  	%rd891, %rd889, %rd890;
	cvt.u64.u32 	%rd892, %r582;
	and.b64  	%rd893, %rd892, 255;
	or.b64  	%rd894, %rd891, %rd893;
	cvt.u64.u32 	%rd895, %r581;
	shl.b64 	%rd896, %rd895, 56;
	cvt.u64.u32 	%rd897, %r580;
	shl.b64 	%rd898, %rd897, 48;
	and.b64  	%rd899, %rd898, 71776119061217280;
	or.b64  	%rd900, %rd899, %rd896;
	cvt.u64.u32 	%rd901, %r579;
	shl.b64 	%rd902, %rd901, 40;
	and.b64  	%rd903, %rd902, 280375465082880;
	or.b64  	%rd904, %rd900, %rd903;
	cvt.u64.u32 	%rd905, %r578;
	shl.b64 	%rd906, %rd905, 32;
	and.b64  	%rd907, %rd906, 1095216660480;
	or.b64  	%rd908, %rd904, %rd907;
	bfe.u32 	%r590, %r576, 0, 8;
	mul.wide.u32 	%rd909, %r590, 16777216;
	or.b64  	%rd910, %rd908, %rd909;
	bfe.u32 	%r591, %r576, 8, 8;
	mul.wide.u32 	%rd911, %r591, 65536;
	or.b64  	%rd912, %rd910, %rd911;
	bfe.u32 	%r592, %r576, 16, 8;
	mul.wide.u32 	%rd913, %r592, 256;
	or.b64  	%rd914, %rd912, %rd913;
	cvt.u64.u32 	%rd915, %r577;
	and.b64  	%rd916, %rd915, 255;
	or.b64  	%rd917, %rd914, %rd916;
	ld.local.v4.b32 	{%r593, %r594, %r595, %r596}, [%rd1000+112];
	bfe.u32 	%r597, %r596, 24, 8;
	bfe.u32 	%r598, %r595, 24, 8;
	bfe.u32 	%r599, %r595, 16, 8;
	bfe.u32 	%r600, %r595, 8, 8;
	bfe.u32 	%r601, %r595, 0, 8;
	bfe.u32 	%r602, %r594, 24, 8;
	bfe.u32 	%r603, %r593, 24, 8;
	bfe.u32 	%r604, %r593, 16, 8;
	bfe.u32 	%r605, %r593, 8, 8;
	bfe.u32 	%r606, %r593, 0, 8;
	cvt.u64.u32 	%rd918, %r606;
	shl.b64 	%rd919, %rd918, 56;
	cvt.u64.u32 	%rd920, %r605;
	shl.b64 	%rd921, %rd920, 48;
	and.b64  	%rd922, %rd921, 71776119061217280;
	or.b64  	%rd923, %rd922, %rd919;
	cvt.u64.u32 	%rd924, %r604;
	shl.b64 	%rd925, %rd924, 40;
	and.b64  	%rd926, %rd925, 280375465082880;
	or.b64  	%rd927, %rd923, %rd926;
	cvt.u64.u32 	%rd928, %r603;
	shl.b64 	%rd929, %rd928, 32;
	and.b64  	%rd930, %rd929, 1095216660480;
	or.b64  	%rd931, %rd927, %rd930;
	bfe.u32 	%r607, %r594, 0, 8;
	mul.wide.u32 	%rd932, %r607, 16777216;
	or.b64  	%rd933, %rd931, %rd932;
	bfe.u32 	%r608, %r594, 8, 8;
	mul.wide.u32 	%rd934, %r608, 65536;
	or.b64  	%rd935, %rd933, %rd934;
	bfe.u32 	%r609, %r594, 16, 8;
	mul.wide.u32 	%rd936, %r609, 256;
	or.b64  	%rd937, %rd935, %rd936;
	cvt.u64.u32 	%rd938, %r602;
	and.b64  	%rd939, %rd938, 255;
	or.b64  	%rd940, %rd937, %rd939;
	cvt.u64.u32 	%rd941, %r601;
	shl.b64 	%rd942, %rd941, 56;
	cvt.u64.u32 	%rd943, %r600;
	shl.b64 	%rd944, %rd943, 48;
	and.b64  	%rd945, %rd944, 71776119061217280;
	or.b64  	%rd946, %rd945, %rd942;
	cvt.u64.u32 	%rd947, %r599;
	shl.b64 	%rd948, %rd947, 40;
	and.b64  	%rd949, %rd948, 280375465082880;
	or.b64  	%rd950, %rd946, %rd949;
	cvt.u64.u32 	%rd951, %r598;
	shl.b64 	%rd952, %rd951, 32;
	and.b64  	%rd953, %rd952, 1095216660480;
	or.b64  	%rd954, %rd950, %rd953;
	bfe.u32 	%r610, %r596, 0, 8;
	mul.wide.u32 	%rd955, %r610, 16777216;
	or.b64  	%rd956, %rd954, %rd955;
	bfe.u32 	%r611, %r596, 8, 8;
	mul.wide.u32 	%rd957, %r611, 65536;
	or.b64  	%rd958, %rd956, %rd957;
	bfe.u32 	%r612, %r596, 16, 8;
	mul.wide.u32 	%rd959, %r612, 256;
	or.b64  	%rd960, %rd958, %rd959;
	cvt.u64.u32 	%rd961, %r597;
	and.b64  	%rd962, %rd961, 255;
	or.b64  	%rd963, %rd960, %rd962;
	st.local.v2.u64 	[%rd2], {%rd618, %rd641};
	st.local.v2.u64 	[%rd2+16], {%rd664, %rd687};
	st.local.v2.u64 	[%rd2+32], {%rd710, %rd733};
	st.local.v2.u64 	[%rd2+48], {%rd756, %rd779};
	st.local.v2.u64 	[%rd2+64], {%rd802, %rd825};
	st.local.v2.u64 	[%rd2+80], {%rd848, %rd871};
	st.local.v2.u64 	[%rd2+96], {%rd894, %rd917};
	st.local.v2.u64 	[%rd2+112], {%rd940, %rd963};
	mov.b32 	%r643, 0;
	mov.u64 	%rd1001, %rd15;
$L__BB1_17:
	ld.local.v2.u64 	{%rd964, %rd965}, [%rd1001+-72];
	mov.b64 	{%r613, %r614}, %rd965;
	shf.l.wrap.b32 	%r615, %r614, %r613, 31;
	shf.l.wrap.b32 	%r616, %r613, %r614, 31;
	mov.b64 	%rd966, {%r616, %r615};
	shf.l.wrap.b32 	%r617, %r614, %r613, 24;
	shf.l.wrap.b32 	%r618, %r613, %r614, 24;
	mov.b64 	%rd967, {%r618, %r617};
	xor.b64  	%rd968, %rd966, %rd967;
	shr.u64 	%rd969, %rd965, 7;
	xor.b64  	%rd970, %rd968, %rd969;
	ld.local.v2.u64 	{%rd971, %rd972}, [%rd1001+40];
	mov.b64 	{%r619, %r620}, %rd971;
	shf.l.wrap.b32 	%r621, %r620, %r619, 13;
	shf.l.wrap.b32 	%r622, %r619, %r620, 13;
	mov.b64 	%rd973, {%r622, %r621};
	shf.l.wrap.b32 	%r623, %r619, %r620, 3;
	shf.l.wrap.b32 	%r624, %r620, %r619, 3;
	mov.b64 	%rd974, {%r624, %r623};
	xor.b64  	%rd975, %rd973, %rd974;
	shr.u64 	%rd976, %rd971, 6;
	xor.b64  	%rd977, %rd975, %rd976;
	add.s64 	%rd978, %rd970, %rd964;
	ld.local.u64 	%rd979, [%rd1001];
	add.s64 	%rd980, %rd978, %rd979;
	add.s64 	%rd981, %rd980, %rd977;
	ld.local.u64 	%rd982, [%rd1001+-56];
	mov.b64 	{%r625, %r626}, %rd982;
	shf.l.wrap.b32 	%r627, %r626, %r625, 31;
	shf.l.wrap.b32 	%r628, %r625, %r626, 31;
	mov.b64 	%rd983, {%r628, %r627};
	shf.l.wrap.b32 	%r629, %r626, %r625, 24;
	shf.l.wrap.b32 	%r630, %r625, %r626, 24;
	mov.b64 	%rd984, {%r630, %r629};
	xor.b64  	%rd985, %rd983, %rd984;
	shr.u64 	%rd986, %rd982, 7;
	xor.b64  	%rd987, %rd985, %rd986;
	mov.b64 	{%r631, %r632}, %rd972;
	shf.l.wrap.b32 	%r633, %r632, %r631, 13;
	shf.l.wrap.b32 	%r634, %r631, %r632, 13;
	mov.b64 	%rd988, {%r634, %r633};
	shf.l.wrap.b32 	%r635, %r631, %r632, 3;
	shf.l.wrap.b32 	%r636, %r632, %r631, 3;
	mov.b64 	%rd989, {%r636, %r635};
	xor.b64  	%rd990, %rd988, %rd989;
	shr.u64 	%rd991, %rd972, 6;
	xor.b64  	%rd992, %rd990, %rd991;
	add.s64 	%rd993, %rd987, %rd965;
	ld.local.u64 	%rd994, [%rd1001+8];
	add.s64 	%rd995, %rd993, %rd994;
	add.s64 	%rd996, %rd995, %rd992;
	st.local.v2.u64 	[%rd1001+56], {%rd981, %rd996};
	add.s64 	%rd1001, %rd1001, 16;
	add.s32 	%r643, %r643, 2;
	setp.ne.s32 	%p54, %r643, 64;
	@%p54 bra 	$L__BB1_17;
	mov.b32 	%r644, 0;
$L__BB1_19:
	add.s32 	%r644, %r644, 2;
	setp.ne.s32 	%p55, %r644, 80;
	@%p55 bra 	$L__BB1_19;
	add.s64 	%rd1000, %rd1000, 128;
	bra.uni 	$L__BB1_16;
$L__BB1_21:
	ld.const.u64 	%rd1011, [_ZN3lux4cuda5frost9SHA512_IVE+32];
	ld.const.u64 	%rd1013, [_ZN3lux4cuda5frost9SHA512_IVE+48];
	mov.b32 	%r162, 0;
	st.local.v4.b32 	[%rd3], {%r162, %r162, %r162, %r162};
	st.local.v4.b32 	[%rd3+16], {%r162, %r162, %r162, %r162};
	st.local.v4.b32 	[%rd3+32], {%r162, %r162, %r162, %r162};
	st.local.v4.b32 	[%rd3+48], {%r162, %r162, %r162, %r162};
	st.local.v4.b32 	[%rd3+64], {%r162, %r162, %r162, %r162};
	st.local.v4.b32 	[%rd3+80], {%r162, %r162, %r162, %r162};
	st.local.v4.b32 	[%rd3+96], {%r162, %r162, %r162, %r162};
	st.local.v2.b32 	[%rd3+112], {%r162, %r162};
	setp.eq.s32 	%p14, %r12, 0;
	@%p14 bra 	$L__BB1_28;
	and.b32  	%r17, %r639, 3;
	setp.gt.u32 	%p15, %r639, -4;
	mov.b32 	%r646, 0;
	@%p15 bra 	$L__BB1_25;
	and.b32  	%r646, %r12, 124;
	cvt.u16.u32 	%rs2, %r12;
	shr.u16 	%rs3, %rs2, 2;
	and.b16  	%rs4, %rs3, 31;
	mul.wide.u16 	%r164, %rs4, 4;
	neg.s32 	%r645, %r164;
	mov.u64 	%rd1002, %rd1000;
	mov.u64 	%rd1003, %rd3;
$L__BB1_24:
	ld.local.u32 	%r165, [%rd1002];
	st.local.u32 	[%rd1003], %r165;
	add.s32 	%r645, %r645, 4;
	add.s64 	%rd1003, %rd1003, 4;
	add.s64 	%rd1002, %rd1002, 4;
	setp.ne.s32 	%p16, %r645, 0;
	@%p16 bra 	$L__BB1_24;
$L__BB1_25:
	setp.eq.s32 	%p17, %r17, 0;
	@%p17 bra 	$L__BB1_28;
	cvt.u64.u32 	%rd81, %r646;
	add.s64 	%rd1005, %rd3, %rd81;
	add.s64 	%rd1004, %rd1000, %rd81;
	neg.s32 	%r647, %r17;
$L__BB1_27:
	.pragma "nounroll";
	ld.local.u8 	%rs5, [%rd1004];
	st.local.u8 	[%rd1005], %rs5;
	add.s64 	%rd1005, %rd1005, 1;
	add.s64 	%rd1004, %rd1004, 1;
	add.s32 	%r647, %r647, 1;
	setp.ne.s32 	%p18, %r647, 0;
	@%p18 bra 	$L__BB1_27;
$L__BB1_28:
	cvt.u64.u32 	%rd82, %r12;
	add.s64 	%rd83, %rd3, %rd82;
	mov.b16 	%rs6, 128;
	st.local.u8 	[%rd83], %rs6;
	shr.u32 	%r167, %r12, 5;
	cvt.u16.u32 	%rs7, %r12;
	shl.b16 	%rs8, %rs7, 3;
	cvt.u32.u16 	%r168, %rs8;
	prmt.b32 	%r169, %r167, %r168, 0x3340U;
	mov.b32 	%r648, 0;
	prmt.b32 	%r170, %r648, 0, 0x3340U;
	prmt.b32 	%r171, %r170, %r169, 0x5410U;
	st.local.v2.b32 	[%rd3+120], {%r648, %r171};
	ld.local.v4.b32 	{%r172, %r173, %r174, %r175}, [%rd3];
	bfe.u32 	%r176, %r175, 24, 8;
	bfe.u32 	%r177, %r174, 24, 8;
	bfe.u32 	%r178, %r174, 16, 8;
	bfe.u32 	%r179, %r174, 8, 8;
	bfe.u32 	%r180, %r174, 0, 8;
	bfe.u32 	%r181, %r173, 24, 8;
	bfe.u32 	%r182, %r172, 24, 8;
	bfe.u32 	%r183, %r172, 16, 8;
	bfe.u32 	%r184, %r172, 8, 8;
	bfe.u32 	%r185, %r172, 0, 8;
	cvt.u64.u32 	%rd84, %r185;
	shl.b64 	%rd85, %rd84, 56;
	cvt.u64.u32 	%rd86, %r184;
	shl.b64 	%rd87, %rd86, 48;
	and.b64  	%rd88, %rd87, 71776119061217280;
	or.b64  	%rd89, %rd88, %rd85;
	cvt.u64.u32 	%rd90, %r183;
	shl.b64 	%rd91, %rd90, 40;
	and.b64  	%rd92, %rd91, 280375465082880;
	or.b64  	%rd93, %rd89, %rd92;
	cvt.u64.u32 	%rd94, %r182;
	shl.b64 	%rd95, %rd94, 32;
	and.b64  	%rd96, %rd95, 1095216660480;
	or.b64  	%rd97, %rd93, %rd96;
	bfe.u32 	%r186, %r173, 0, 8;
	mul.wide.u32 	%rd98, %r186, 16777216;
	or.b64  	%rd99, %rd97, %rd98;
	bfe.u32 	%r187, %r173, 8, 8;
	mul.wide.u32 	%rd100, %r187, 65536;
	or.b64  	%rd101, %rd99, %rd100;
	bfe.u32 	%r188, %r173, 16, 8;
	mul.wide.u32 	%rd102, %r188, 256;
	or.b64  	%rd103, %rd101, %rd102;
	cvt.u64.u32 	%rd104, %r181;
	and.b64  	%rd105, %rd104, 255;
	or.b64  	%rd106, %rd103, %rd105;
	cvt.u64.u32 	%rd107, %r180;
	shl.b64 	%rd108, %rd107, 56;
	cvt.u64.u32 	%rd109, %r179;
	shl.b64 	%rd110, %rd109, 48;
	and.b64  	%rd111, %rd110, 71776119061217280;
	or.b64  	%rd112, %rd111, %rd108;
	cvt.u64.u32 	%rd113, %r178;
	shl.b64 	%rd114, %rd113, 40;
	and.b64  	%rd115, %rd114, 280375465082880;
	or.b64  	%rd116, %rd112, %rd115;
	cvt.u64.u32 	%rd117, %r177;
	shl.b64 	%rd118, %rd117, 32;
	and.b64  	%rd119, %rd118, 1095216660480;
	or.b64  	%rd120, %rd116, %rd119;
	bfe.u32 	%r189, %r175, 0, 8;
	mul.wide.u32 	%rd121, %r189, 16777216;
	or.b64  	%rd122, %rd120, %rd121;
	bfe.u32 	%r190, %r175, 8, 8;
	mul.wide.u32 	%rd123, %r190, 65536;
	or.b64  	%rd124, %rd122, %rd123;
	bfe.u32 	%r191, %r175, 16, 8;
	mul.wide.u32 	%rd125, %r191, 256;
	or.b64  	%rd126, %rd124, %rd125;
	cvt.u64.u32 	%rd127, %r176;
	and.b64  	%rd128, %rd127, 255;
	or.b64  	%rd129, %rd126, %rd128;
	ld.local.v4.b32 	{%r192, %r193, %r194, %r195}, [%rd3+16];
	bfe.u32 	%r196, %r195, 24, 8;
	bfe.u32 	%r197, %r194, 24, 8;
	bfe.u32 	%r198, %r194, 16, 8;
	bfe.u32 	%r199, %r194, 8, 8;
	bfe.u32 	%r200, %r194, 0, 8;
	bfe.u32 	%r201, %r193, 24, 8;
	bfe.u32 	%r202, %r192, 24, 8;
	bfe.u32 	%r203, %r192, 16, 8;
	bfe.u32 	%r204, %r192, 8, 8;
	bfe.u32 	%r205, %r192, 0, 8;
	cvt.u64.u32 	%rd130, %r205;
	shl.b64 	%rd131, %rd130, 56;
	cvt.u64.u32 	%rd132, %r204;
	shl.b64 	%rd133, %rd132, 48;
	and.b64  	%rd134, %rd133, 71776119061217280;
	or.b64  	%rd135, %rd134, %rd131;
	cvt.u64.u32 	%rd136, %r203;
	shl.b64 	%rd137, %rd136, 40;
	and.b64  	%rd138, %rd137, 280375465082880;
	or.b64  	%rd139, %rd135, %rd138;
	cvt.u64.u32 	%rd140, %r202;
	shl.b64 	%rd141, %rd140, 32;
	and.b64  	%rd142, %rd141, 1095216660480;
	or.b64  	%rd143, %rd139, %rd142;
	bfe.u32 	%r206, %r193, 0, 8;
	mul.wide.u32 	%rd144, %r206, 16777216;
	or.b64  	%rd145, %rd143, %rd144;
	bfe.u32 	%r207, %r193, 8, 8;
	mul.wide.u32 	%rd146, %r207, 65536;
	or.b64  	%rd147, %rd145, %rd146;
	bfe.u32 	%r208, %r193, 16, 8;
	mul.wide.u32 	%rd148, %r208, 256;
	or.b64  	%rd149, %rd147, %rd148;
	cvt.u64.u32 	%rd150, %r201;
	and.b64  	%rd151, %rd150, 255;
	or.b64  	%rd152, %rd149, %rd151;
	cvt.u64.u32 	%rd153, %r200;
	shl.b64 	%rd154, %rd153, 56;
	cvt.u64.u32 	%rd155, %r199;
	shl.b64 	%rd156, %rd155, 48;
	and.b64  	%rd157, %rd156, 71776119061217280;
	or.b64  	%rd158, %rd157, %rd154;
	cvt.u64.u32 	%rd159, %r198;
	shl.b64 	%rd160, %rd159, 40;
	and.b64  	%rd161, %rd160, 280375465082880;
	or.b64  	%rd162, %rd158, %rd161;
	cvt.u64.u32 	%rd163, %r197;
	shl.b64 	%rd164, %rd163, 32;
	and.b64  	%rd165, %rd164, 1095216660480;
	or.b64  	%rd166, %rd162, %rd165;
	bfe.u32 	%r209, %r195, 0, 8;
	mul.wide.u32 	%rd167, %r209, 16777216;
	or.b64  	%rd168, %rd166, %rd167;
	bfe.u32 	%r210, %r195, 8, 8;
	mul.wide.u32 	%rd169, %r210, 65536;
	or.b64  	%rd170, %rd168, %rd169;
	bfe.u32 	%r211, %r195, 16, 8;
	mul.wide.u32 	%rd171, %r211, 256;
	or.b64  	%rd172, %rd170, %rd171;
	cvt.u64.u32 	%rd173, %r196;
	and.b64  	%rd174, %rd173, 255;
	or.b64  	%rd175, %rd172, %rd174;
	ld.local.v4.b32 	{%r212, %r213, %r214, %r215}, [%rd3+32];
	bfe.u32 	%r216, %r215, 24, 8;
	bfe.u32 	%r217, %r214, 24, 8;
	bfe.u32 	%r218, %r214, 16, 8;
	bfe.u32 	%r219, %r214, 8, 8;
	bfe.u32 	%r220, %r214, 0, 8;
	bfe.u32 	%r221, %r213, 24, 8;
	bfe.u32 	%r222, %r212, 24, 8;
	bfe.u32 	%r223, %r212, 16, 8;
	bfe.u32 	%r224, %r212, 8, 8;
	bfe.u32 	%r225, %r212, 0, 8;
	cvt.u64.u32 	%rd176, %r225;
	shl.b64 	%rd177, %rd176, 56;
	cvt.u64.u32 	%rd178, %r224;
	shl.b64 	%rd179, %rd178, 48;
	and.b64  	%rd180, %rd179, 71776119061217280;
	or.b64  	%rd181, %rd180, %rd177;
	cvt.u64.u32 	%rd182, %r223;
	shl.b64 	%rd183, %rd182, 40;
	and.b64  	%rd184, %rd183, 280375465082880;
	or.b64  	%rd185, %rd181, %rd184;
	cvt.u64.u32 	%rd186, %r222;
	shl.b64 	%rd187, %rd186, 32;
	and.b64  	%rd188, %rd187, 1095216660480;
	or.b64  	%rd189, %rd185, %rd188;
	bfe.u32 	%r226, %r213, 0, 8;
	mul.wide.u32 	%rd190, %r226, 16777216;
	or.b64  	%rd191, %rd189, %rd190;
	bfe.u32 	%r227, %r213, 8, 8;
	mul.wide.u32 	%rd192, %r227, 65536;
	or.b64  	%rd193, %rd191, %rd192;
	bfe.u32 	%r228, %r213, 16, 8;
	mul.wide.u32 	%rd194, %r228, 256;
	or.b64  	%rd195, %rd193, %rd194;
	cvt.u64.u32 	%rd196, %r221;
	and.b64  	%rd197, %rd196, 255;
	or.b64  	%rd198, %rd195, %rd197;
	cvt.u64.u32 	%rd199, %r220;
	shl.b64 	%rd200, %rd199, 56;
	cvt.u64.u32 	%rd201, %r219;
	shl.b64 	%rd202, %rd201, 48;
	and.b64  	%rd203, %rd202, 71776119061217280;
	or.b64  	%rd204, %rd203, %rd200;
	cvt.u64.u32 	%rd205, %r218;
	shl.b64 	%rd206, %rd205, 40;
	and.b64  	%rd207, %rd206, 280375465082880;
	or.b64  	%rd208, %rd204, %rd207;
	cvt.u64.u32 	%rd209, %r217;
	shl.b64 	%rd210, %rd209, 32;
	and.b64  	%rd211, %rd210, 1095216660480;
	or.b64  	%rd212, %rd208, %rd211;
	bfe.u32 	%r229, %r215, 0, 8;
	mul.wide.u32 	%rd213, %r229, 16777216;
	or.b64  	%rd214, %rd212, %rd213;
	bfe.u32 	%r230, %r215, 8, 8;
	mul.wide.u32 	%rd215, %r230, 65536;
	or.b64  	%rd216, %rd214, %rd215;
	bfe.u32 	%r231, %r215, 16, 8;
	mul.wide.u32 	%rd217, %r231, 256;
	or.b64  	%rd218, %rd216, %rd217;
	cvt.u64.u32 	%rd219, %r216;
	and.b64  	%rd220, %rd219, 255;
	or.b64  	%rd221, %rd218, %rd220;
	ld.local.v4.b32 	{%r232, %r233, %r234, %r235}, [%rd3+48];
	bfe.u32 	%r236, %r235, 24, 8;
	bfe.u32 	%r237, %r234, 24, 8;
	bfe.u32 	%r238, %r234, 16, 8;
	bfe.u32 	%r239, %r234, 8, 8;
	bfe.u32 	%r240, %r234, 0, 8;
	bfe.u32 	%r241, %r233, 24, 8;
	bfe.u32 	%r242, %r232, 24, 8;
	bfe.u32 	%r243, %r232, 16, 8;
	bfe.u32 	%r244, %r232, 8, 8;
	bfe.u32 	%r245, %r232, 0, 8;
	cvt.u64.u32 	%rd222, %r245;
	shl.b64 	%rd223, %rd222, 56;
	cvt.u64.u32 	%rd224, %r244;
	shl.b64 	%rd225, %rd224, 48;
	and.b64  	%rd226, %rd225, 71776119061217280;
	or.b64  	%rd227, %rd226, %rd223;
	cvt.u64.u32 	%rd228, %r243;
	shl.b64 	%rd229, %rd228, 40;
	and.b64  	%rd230, %rd229, 280375465082880;
	or.b64  	%rd231, %rd227, %rd230;
	cvt.u64.u32 	%rd232, %r242;
	shl.b64 	%rd233, %rd232, 32;
	and.b64  	%rd234, %rd233, 1095216660480;
	or.b64  	%rd235, %rd231, %rd234;
	bfe.u32 	%r246, %r233, 0, 8;
	mul.wide.u32 	%rd236, %r246, 16777216;
	or.b64  	%rd237, %rd235, %rd236;
	bfe.u32 	%r247, %r233, 8, 8;
	mul.wide.u32 	%rd238, %r247, 65536;
	or.b64  	%rd239, %rd237, %rd238;
	bfe.u32 	%r248, %r233, 16, 8;
	mul.wide.u32 	%rd240, %r248, 256;
	or.b64  	%rd241, %rd239, %rd240;
	cvt.u64.u32 	%rd242, %r241;
	and.b64  	%rd243, %rd242, 255;
	or.b64  	%rd244, %rd241, %rd243;
	cvt.u64.u32 	%rd245, %r240;
	shl.b64 	%rd246, %rd245, 56;
	cvt.u64.u32 	%rd247, %r239;
	shl.b64 	%rd248, %rd247, 48;
	and.b64  	%rd249, %rd248, 71776119061217280;
	or.b64  	%rd250, %rd249, %rd246;
	cvt.u64.u32 	%rd251, %r238;
	shl.b64 	%rd252, %rd251, 40;
	and.b64  	%rd253, %rd252, 280375465082880;
	or.b64  	%rd254, %rd250, %rd253;
	cvt.u64.u32 	%rd255, %r237;
	shl.b64 	%rd256, %rd255, 32;
	and.b64  	%rd257, %rd256, 1095216660480;
	or.b64  	%rd258, %rd254, %rd257;
	bfe.u32 	%r249, %r235, 0, 8;
	mul.wide.u32 	%rd259, %r249, 16777216;
	or.b64  	%rd260, %rd258, %rd259;
	bfe.u32 	%r250, %r235, 8, 8;
	mul.wide.u32 	%rd261, %r250, 65536;
	or.b64  	%rd262, %rd260, %rd261;
	bfe.u32 	%r251, %r235, 16, 8;
	mul.wide.u32 	%rd263, %r251, 256;
	or.b64  	%rd264, %rd262, %rd263;
	cvt.u64.u32 	%rd265, %r236;
	and.b64  	%rd266, %rd265, 255;
	or.b64  	%rd267, %rd264, %rd266;
	ld.local.v4.b32 	{%r252, %r253, %r254, %r255}, [%rd3+64];
	bfe.u32 	%r256, %r255, 24, 8;
	bfe.u32 	%r257, %r254, 24, 8;
	bfe.u32 	%r258, %r254, 16, 8;
	bfe.u32 	%r259, %r254, 8, 8;
	bfe.u32 	%r260, %r254, 0, 8;
	bfe.u32 	%r261, %r253, 24, 8;
	bfe.u32 	%r262, %r252, 24, 8;
	bfe.u32 	%r263, %r252, 16, 8;
	bfe.u32 	%r264, %r252, 8, 8;
	bfe.u32 	%r265, %r252, 0, 8;
	cvt.u64.u32 	%rd268, %r265;
	shl.b64 	%rd269, %rd268, 56;
	cvt.u64.u32 	%rd270, %r264;
	shl.b64 	%rd271, %rd270, 48;
	and.b64  	%rd272, %rd271, 71776119061217280;
	or.b64  	%rd273, %rd272, %rd269;
	cvt.u64.u32 	%rd274, %r263;
	shl.b64 	%rd275, %rd274, 40;
	and.b64  	%rd276, %rd275, 280375465082880;
	or.b64  	%rd277, %rd273, %rd276;
	cvt.u64.u32 	%rd278, %r262;
	shl.b64 	%rd279, %rd278, 32;
	and.b64  	%rd280, %rd279, 1095216660480;
	or.b64  	%rd281, %rd277, %rd280;
	bfe.u32 	%r266, %r253, 0, 8;
	mul.wide.u32 	%rd282, %r266, 16777216;
	or.b64  	%rd283, %rd281, %rd282;
	bfe.u32 	%r267, %r253, 8, 8;
	mul.wide.u32 	%rd284, %r267, 65536;
	or.b64  	%rd285, %rd283, %rd284;
	bfe.u32 	%r268, %r253, 16, 8;
	mul.wide.u32 	%rd286, %r268, 256;
	or.b64  	%rd287, %rd285, %rd286;
	cvt.u64.u32 	%rd288, %r261;
	and.b64  	%rd289, %rd288, 255;
	or.b64  	%rd290, %rd287, %rd289;
	cvt.u64.u32 	%rd291, %r260;
	shl.b64 	%rd292, %rd291, 56;
	cvt.u64.u32 	%rd293, %r259;
	shl.b64 	%rd294, %rd293, 48;
	and.b64  	%rd295, %rd294, 71776119061217280;
	or.b64  	%rd296, %rd295, %rd292;
	cvt.u64.u32 	%rd297, %r258;
	shl.b64 	%rd298, %rd297, 40;
	and.b64  	%rd299, %rd298, 280375465082880;
	or.b64  	%rd300, %rd296, %rd299;
	cvt.u64.u32 	%rd301, %r257;
	shl.b64 	%rd302, %rd301, 32;
	and.b64  	%rd303, %rd302, 1095216660480;
	or.b64  	%rd304, %rd300, %rd303;
	bfe.u32 	%r269, %r255, 0, 8;
	mul.wide.u32 	%rd305, %r269, 16777216;
	or.b64  	%rd306, %rd304, %rd305;
	bfe.u32 	%r270, %r255, 8, 8;
	mul.wide.u32 	%rd307, %r270, 65536;
	or.b64  	%rd308, %rd306, %rd307;
	bfe.u32 	%r271, %r255, 16, 8;
	mul.wide.u32 	%rd309, %r271, 256;
	or.b64  	%rd310, %rd308, %rd309;
	cvt.u64.u32 	%rd311, %r256;
	and.b64  	%rd312, %rd311, 255;
	or.b64  	%rd313, %rd310, %rd312;
	ld.local.v4.b32 	{%r272, %r273, %r274, %r275}, [%rd3+80];
	bfe.u32 	%r276, %r275, 24, 8;
	bfe.u32 	%r277, %r274, 24, 8;
	bfe.u32 	%r278, %r274, 16, 8;
	bfe.u32 	%r279, %r274, 8, 8;
	bfe.u32 	%r280, %r274, 0, 8;
	bfe.u32 	%r281, %r273, 24, 8;
	bfe.u32 	%r282, %r272, 24, 8;
	bfe.u32 	%r283, %r272, 16, 8;
	bfe.u32 	%r284, %r272, 8, 8;
	bfe.u32 	%r285, %r272, 0, 8;
	cvt.u64.u32 	%rd314, %r285;
	shl.b64 	%rd315, %rd314, 56;
	cvt.u64.u32 	%rd316, %r284;
	shl.b64 	%rd317, %rd316, 48;
	and.b64  	%rd318, %rd317, 71776119061217280;
	or.b64  	%rd319, %rd318, %rd315;
	cvt.u64.u32 	%rd320, %r283;
	shl.b64 	%rd321, %rd320, 40;
	and.b64  	%rd322, %rd321, 280375465082880;
	or.b64  	%rd323, %rd319, %rd322;
	cvt.u64.u32 	%rd324, %r282;
	shl.b64 	%rd325, %rd324, 32;
	and.b64  	%rd326, %rd325, 1095216660480;
	or.b64  	%rd327, %rd323, %rd326;
	bfe.u32 	%r286, %r273, 0, 8;
	mul.wide.u32 	%rd328, %r286, 16777216;
	or.b64  	%rd329, %rd327, %rd328;
	bfe.u32 	%r287, %r273, 8, 8;
	mul.wide.u32 	%rd330, %r287, 65536;
	or.b64  	%rd331, %rd329, %rd330;
	bfe.u32 	%r288, %r273, 16, 8;
	mul.wide.u32 	%rd332, %r288, 256;
	or.b64  	%rd333, %rd331, %rd332;
	cvt.u64.u32 	%rd334, %r281;
	and.b64  	%rd335, %rd334, 255;
	or.b64  	%rd336, %rd333, %rd335;
	cvt.u64.u32 	%rd337, %r280;
	shl.b64 	%rd338, %rd337, 56;
	cvt.u64.u32 	%rd339, %r279;
	shl.b64 	%rd340, %rd339, 48;
	and.b64  	%rd341, %rd340, 71776119061217280;
	or.b64  	%rd342, %rd341, %rd338;
	cvt.u64.u32 	%rd343, %r278;
	shl.b64 	%rd344, %rd343, 40;
	and.b64  	%rd345, %rd344, 280375465082880;
	or.b64  	%rd346, %rd342, %rd345;
	cvt.u64.u32 	%rd347, %r277;
	shl.b64 	%rd348, %rd347, 32;
	and.b64  	%rd349, %rd348, 1095216660480;
	or.b64  	%rd350, %rd346, %rd349;
	bfe.u32 	%r289, %r275, 0, 8;
	mul.wide.u32 	%rd351, %r289, 16777216;
	or.b64  	%rd352, %rd350, %rd351;
	bfe.u32 	%r290, %r275, 8, 8;
	mul.wide.u32 	%rd353, %r290, 65536;
	or.b64  	%rd354, %rd352, %rd353;
	bfe.u32 	%r291, %r275, 16, 8;
	mul.wide.u32 	%rd355, %r291, 256;
	or.b64  	%rd356, %rd354, %rd355;
	cvt.u64.u32 	%rd357, %r276;
	and.b64  	%rd358, %rd357, 255;
	or.b64  	%rd359, %rd356, %rd358;
	ld.local.v4.b32 	{%r292, %r293, %r294, %r295}, [%rd3+96];
	bfe.u32 	%r296, %r295, 24, 8;
	bfe.u32 	%r297, %r294, 24, 8;
	bfe.u32 	%r298, %r294, 16, 8;
	bfe.u32 	%r299, %r294, 8, 8;
	bfe.u32 	%r300, %r294, 0, 8;
	bfe.u32 	%r301, %r293, 24, 8;
	bfe.u32 	%r302, %r292, 24, 8;
	bfe.u32 	%r303, %r292, 16, 8;
	bfe.u32 	%r304, %r292, 8, 8;
	bfe.u32 	%r305, %r292, 0, 8;
	cvt.u64.u32 	%rd360, %r305;
	shl.b64 	%rd361, %rd360, 56;
	cvt.u64.u32 	%rd362, %r304;
	shl.b64 	%rd363, %rd362, 48;
	and.b64  	%rd364, %rd363, 71776119061217280;
	or.b64  	%rd365, %rd364, %rd361;
	cvt.u64.u32 	%rd366, %r303;
	shl.b64 	%rd367, %rd366, 40;
	and.b64  	%rd368, %rd367, 280375465082880;
	or.b64  	%rd369, %rd365, %rd368;
	cvt.u64.u32 	%rd370, %r302;
	shl.b64 	%rd371, %rd370, 32;
	and.b64  	%rd372, %rd371, 1095216660480;
	or.b64  	%rd373, %rd369, %rd372;
	bfe.u32 	%r306, %r293, 0, 8;
	mul.wide.u32 	%rd374, %r306, 16777216;
	or.b64  	%rd375, %rd373, %rd374;
	bfe.u32 	%r307, %r293, 8, 8;
	mul.wide.u32 	%rd376, %r307, 65536;
	or.b64  	%rd377, %rd375, %rd376;
	bfe.u32 	%r308, %r293, 16, 8;
	mul.wide.u32 	%rd378, %r308, 256;
	or.b64  	%rd379, %rd377, %rd378;
	cvt.u64.u32 	%rd380, %r301;
	and.b64  	%rd381, %rd380, 255;
	or.b64  	%rd382, %rd379, %rd381;
	cvt.u64.u32 	%rd383, %r300;
	shl.b64 	%rd384, %rd383, 56;
	cvt.u64.u32 	%rd385, %r299;
	shl.b64 	%rd386, %rd385, 48;
	and.b64  	%rd387, %rd386, 71776119061217280;
	or.b64  	%rd388, %rd387, %rd384;
	cvt.u64.u32 	%rd389, %r298;
	shl.b64 	%rd390, %rd389, 40;
	and.b64  	%rd391, %rd390, 280375465082880;
	or.b64  	%rd392, %rd388, %rd391;
	cvt.u64.u32 	%rd393, %r297;
	shl.b64 	%rd394, %rd393, 32;
	and.b64  	%rd395, %rd394, 1095216660480;
	or.b64  	%rd396, %rd392, %rd395;
	bfe.u32 	%r309, %r295, 0, 8;
	mul.wide.u32 	%rd397, %r309, 16777216;
	or.b64  	%rd398, %rd396, %rd397;
	bfe.u32 	%r310, %r295, 8, 8;
	mul.wide.u32 	%rd399, %r310, 65536;
	or.b64  	%rd400, %rd398, %rd399;
	bfe.u32 	%r311, %r295, 16, 8;
	mul.wide.u32 	%rd401, %r311, 256;
	or.b64  	%rd402, %rd400, %rd401;
	cvt.u64.u32 	%rd403, %r296;
	and.b64  	%rd404, %rd403, 255;
	or.b64  	%rd405, %rd402, %rd404;
	ld.local.v2.b32 	{%r312, %r313}, [%rd3+112];
	bfe.u32 	%r314, %r313, 24, 8;
	bfe.u32 	%r315, %r312, 24, 8;
	bfe.u32 	%r316, %r312, 16, 8;
	bfe.u32 	%r317, %r312, 8, 8;
	bfe.u32 	%r318, %r312, 0, 8;
	cvt.u64.u32 	%rd406, %r318;
	shl.b64 	%rd407, %rd406, 56;
	cvt.u64.u32 	%rd408, %r317;
	shl.b64 	%rd409, %rd408, 48;
	and.b64  	%rd410, %rd409, 71776119061217280;
	or.b64  	%rd411, %rd410, %rd407;
	cvt.u64.u32 	%rd412, %r316;
	shl.b64 	%rd413, %rd412, 40;
	and.b64  	%rd414, %rd413, 280375465082880;
	or.b64  	%rd415, %rd411, %rd414;
	cvt.u64.u32 	%rd416, %r315;
	shl.b64 	%rd417, %rd416, 32;
	and.b64  	%rd418, %rd417, 1095216660480;
	or.b64  	%rd419, %rd415, %rd418;
	bfe.u32 	%r319, %r313, 0, 8;
	mul.wide.u32 	%rd420, %r319, 16777216;
	or.b64  	%rd421, %rd419, %rd420;
	bfe.u32 	%r320, %r313, 8, 8;
	mul.wide.u32 	%rd422, %r320, 65536;
	or.b64  	%rd423, %rd421, %rd422;
	bfe.u32 	%r321, %r313, 16, 8;
	mul.wide.u32 	%rd424, %r321, 256;
	or.b64  	%rd425, %rd423, %rd424;
	cvt.u64.u32 	%rd426, %r314;
	and.b64  	%rd427, %rd426, 255;
	or.b64  	%rd428, %rd425, %rd427;
	shl.b32 	%r322, %r167, 8;
	and.b32  	%r323, %r168, 248;
	or.b32  	%r324, %r322, %r323;
	cvt.u64.u32 	%rd429, %r324;
	st.local.v2.u64 	[%rd2], {%rd106, %rd129};
	st.local.v2.u64 	[%rd2+16], {%rd152, %rd175};
	st.local.v2.u64 	[%rd2+32], {%rd198, %rd221};
	st.local.v2.u64 	[%rd2+48], {%rd244, %rd267};
	st.local.v2.u64 	[%rd2+64], {%rd290, %rd313};
	st.local.v2.u64 	[%rd2+80], {%rd336, %rd359};
	st.local.v2.u64 	[%rd2+96], {%rd382, %rd405};
	st.local.v2.u64 	[%rd2+112], {%rd428, %rd429};
	add.s64 	%rd1006, %rd2, 72;
$L__BB1_29:
	ld.local.v2.u64 	{%rd430, %rd431}, [%rd1006+-72];
	mov.b64 	{%r325, %r326}, %rd431;
	shf.l.wrap.b32 	%r327, %r326, %r325, 31;
	shf.l.wrap.b32 	%r328, %r325, %r326, 31;
	mov.b64 	%rd432, {%r328, %r327};
	shf.l.wrap.b32 	%r329, %r326, %r325, 24;
	shf.l.wrap.b32 	%r330, %r325, %r326, 24;
	mov.b64 	%rd433, {%r330, %r329};
	xor.b64  	%rd434, %rd432, %rd433;
	shr.u64 	%rd435, %rd431, 7;
	xor.b64  	%rd436, %rd434, %rd435;
	ld.local.v2.u64 	{%rd437, %rd438}, [%rd1006+40];
	mov.b64 	{%r331, %r332}, %rd437;
	shf.l.wrap.b32 	%r333, %r332, %r331, 13;
	shf.l.wrap.b32 	%r334, %r331, %r332, 13;
	mov.b64 	%rd439, {%r334, %r333};
	shf.l.wrap.b32 	%r335, %r331, %r332, 3;
	shf.l.wrap.b32 	%r336, %r332, %r331, 3;
	mov.b64 	%rd440, {%r336, %r335};
	xor.b64  	%rd441, %rd439, %rd440;
	shr.u64 	%rd442, %rd437, 6;
	xor.b64  	%rd443, %rd441, %rd442;
	add.s64 	%rd444, %rd436, %rd430;
	ld.local.u64 	%rd445, [%rd1006];
	add.s64 	%rd446, %rd444, %rd445;
	add.s64 	%rd447, %rd446, %rd443;
	ld.local.u64 	%rd448, [%rd1006+-56];
	mov.b64 	{%r337, %r338}, %rd448;
	shf.l.wrap.b32 	%r339, %r338, %r337, 31;
	shf.l.wrap.b32 	%r340, %r337, %r338, 31;
	mov.b64 	%rd449, {%r340, %r339};
	shf.l.wrap.b32 	%r341, %r338, %r337, 24;
	shf.l.wrap.b32 	%r342, %r337, %r338, 24;
	mov.b64 	%rd450, {%r342, %r341};
	xor.b64  	%rd451, %rd449, %rd450;
	shr.u64 	%rd452, %rd448, 7;
	xor.b64  	%rd453, %rd451, %rd452;
	mov.b64 	{%r343, %r344}, %rd438;
	shf.l.wrap.b32 	%r345, %r344, %r343, 13;
	shf.l.wrap.b32 	%r346, %r343, %r344, 13;
	mov.b64 	%rd454, {%r346, %r345};
	shf.l.wrap.b32 	%r347, %r343, %r344, 3;
	shf.l.wrap.b32 	%r348, %r344, %r343, 3;
	mov.b64 	%rd455, {%r348, %r347};
	xor.b64  	%rd456, %rd454, %rd455;
	shr.u64 	%rd457, %rd438, 6;
	xor.b64  	%rd458, %rd456, %rd457;
	add.s64 	%rd459, %rd453, %rd431;
	ld.local.u64 	%rd460, [%rd1006+8];
	add.s64 	%rd461, %rd459, %rd460;
	add.s64 	%rd462, %rd461, %rd458;
	st.local.v2.u64 	[%rd1006+56], {%rd447, %rd462};
	add.s64 	%rd1006, %rd1006, 16;
	add.s32 	%r648, %r648, 2;
	setp.ne.s32 	%p19, %r648, 64;
	@%p19 bra 	$L__BB1_29;
	ld.const.u64 	%rd1014, [_ZN3lux4cuda5frost9SHA512_IVE+56];
	mov.b32 	%r649, 0;
	ld.const.u64 	%rd1012, [_ZN3lux4cuda5frost9SHA512_IVE+40];
	mov.u64 	%rd1007, %rd11;
	mov.u64 	%rd1008, %rd12;
	mov.u64 	%rd1009, %rd13;
	mov.u64 	%rd1010, %rd14;
$L__BB1_31:
	mov.u64 	%rd42, %rd1012;
	mov.u64 	%rd41, %rd1011;
	mov.u64 	%rd38, %rd1008;
	mov.u64 	%rd37, %rd1007;
	mov.b64 	{%r350, %r351}, %rd41;
	shf.l.wrap.b32 	%r352, %r351, %r350, 18;
	shf.l.wrap.b32 	%r353, %r350, %r351, 18;
	mov.b64 	%rd463, {%r353, %r352};
	shf.l.wrap.b32 	%r354, %r351, %r350, 14;
	shf.l.wrap.b32 	%r355, %r350, %r351, 14;
	mov.b64 	%rd464, {%r355, %r354};
	xor.b64  	%rd465, %rd463, %rd464;
	shf.l.wrap.b32 	%r356, %r350, %r351, 23;
	shf.l.wrap.b32 	%r357, %r351, %r350, 23;
	mov.b64 	%rd466, {%r357, %r356};
	xor.b64  	%rd467, %rd465, %rd466;
	and.b64  	%rd468, %rd41, %rd42;
	not.b64 	%rd469, %rd41;
	and.b64  	%rd470, %rd1013, %rd469;
	or.b64  	%rd471, %rd468, %rd470;
	mul.wide.u32 	%rd472, %r649, 8;
	mov.u64 	%rd473, _ZN3lux4cuda5frost8SHA512_KE;
	add.s64 	%rd474, %rd473, %rd472;
	ld.const.u64 	%rd475, [%rd474];
	add.s64 	%rd476, %rd2, %rd472;
	ld.local.v2.u64 	{%rd477, %rd478}, [%rd476];
	add.s64 	%rd479, %rd471, %rd1014;
	add.s64 	%rd480, %rd479, %rd467;
	add.s64 	%rd481, %rd480, %rd475;
	add.s64 	%rd482, %rd481, %rd477;
	mov.b64 	{%r358, %r359}, %rd37;
	shf.l.wrap.b32 	%r360, %r359, %r358, 4;
	shf.l.wrap.b32 	%r361, %r358, %r359, 4;
	mov.b64 	%rd483, {%r361, %r360};
	shf.l.wrap.b32 	%r362, %r358, %r359, 30;
	shf.l.wrap.b32 	%r363, %r359, %r358, 30;
	mov.b64 	%rd484, {%r363, %r362};
	xor.b64  	%rd485, %rd483, %rd484;
	shf.l.wrap.b32 	%r364, %r358, %r359, 25;
	shf.l.wrap.b32 	%r365, %r359, %r358, 25;
	mov.b64 	%rd486, {%r365, %r364};
	xor.b64  	%rd487, %rd485, %rd486;
	xor.b64  	%rd488, %rd38, %rd1009;
	and.b64  	%rd489, %rd37, %rd488;
	and.b64  	%rd490, %rd38, %rd1009;
	xor.b64  	%rd491, %rd489, %rd490;
	add.s64 	%rd492, %rd487, %rd491;
	add.s64 	%rd1012, %rd482, %rd1010;
	add.s64 	%rd1008, %rd492, %rd482;
	mov.b64 	{%r366, %r367}, %rd1012;
	shf.l.wrap.b32 	%r368, %r367, %r366, 18;
	shf.l.wrap.b32 	%r369, %r366, %r367, 18;
	mov.b64 	%rd493, {%r369, %r368};
	shf.l.wrap.b32 	%r370, %r367, %r366, 14;
	shf.l.wrap.b32 	%r371, %r366, %r367, 14;
	mov.b64 	%rd494, {%r371, %r370};
	xor.b64  	%rd495, %rd493, %rd494;
	shf.l.wrap.b32 	%r372, %r366, %r367, 23;
	shf.l.wrap.b32 	%r373, %r367, %r366, 23;
	mov.b64 	%rd496, {%r373, %r372};
	xor.b64  	%rd497, %rd495, %rd496;
	and.b64  	%rd498, %rd1012, %rd41;
	not.b64 	%rd499, %rd1012;
	and.b64  	%rd500, %rd42, %rd499;
	or.b64  	%rd501, %rd498, %rd500;
	ld.const.u64 	%rd502, [%rd474+8];
	add.s64 	%rd503, %rd501, %rd1013;
	add.s64 	%rd504, %rd503, %rd497;
	add.s64 	%rd505, %rd504, %rd502;
	add.s64 	%rd506, %rd505, %rd478;
	mov.b64 	{%r374, %r375}, %rd1008;
	shf.l.wrap.b32 	%r376, %r375, %r374, 4;
	shf.l.wrap.b32 	%r377, %r374, %r375, 4;
	mov.b64 	%rd507, {%r377, %r376};
	shf.l.wrap.b32 	%r378, %r374, %r375, 30;
	shf.l.wrap.b32 	%r379, %r375, %r374, 30;
	mov.b64 	%rd508, {%r379, %r378};
	xor.b64  	%rd509, %rd507, %rd508;
	shf.l.wrap.b32 	%r380, %r374, %r375, 25;
	shf.l.wrap.b32 	%r381, %r375, %r374, 25;
	mov.b64 	%rd510, {%r381, %r380};
	xor.b64  	%rd511, %rd509, %rd510;
	xor.b64  	%rd512, %rd37, %rd38;
	and.b64  	%rd513, %rd1008, %rd512;
	and.b64  	%rd514, %rd37, %rd38;
	xor.b64  	%rd515, %rd513, %rd514;
	add.s64 	%rd516, %rd511, %rd515;
	add.s64 	%rd1011, %rd506, %rd1009;
	add.s64 	%rd1007, %rd516, %rd506;
	add.s32 	%r649, %r649, 2;
	setp.ne.s32 	%p20, %r649, 80;
	mov.u64 	%rd1009, %rd37;
	mov.u64 	%rd1010, %rd38;
	mov.u64 	%rd1013, %rd41;
	mov.u64 	%rd1014, %rd42;
	@%p20 bra 	$L__BB1_31;
	ld.param.u32 	%r638, [_ZN3lux4cuda5frost35frost_compute_binding_factor_kernelEPKNS1_13Ed25519AffineEPKhjPKjPNS1_9Scalar256Ejj_param_6];
	add.s64 	%rd517, %rd11, %rd1007;
	add.s64 	%rd518, %rd12, %rd1008;
	add.s64 	%rd519, %rd13, %rd37;
	add.s64 	%rd520, %rd14, %rd38;
	shr.u64 	%rd521, %rd517, 56;
	cvt.u32.u64 	%r382, %rd521;
	shr.u64 	%rd522, %rd518, 56;
	cvt.u32.u64 	%r383, %rd522;
	shr.u64 	%rd523, %rd519, 56;
	cvt.u32.u64 	%r384, %rd523;
	shr.u64 	%rd524, %rd520, 56;
	cvt.u32.u64 	%r385, %rd524;
	shr.u64 	%rd525, %rd517, 40;
	cvt.u32.u64 	%r386, %rd525;
	and.b32  	%r387, %r386, 65280;
	or.b32  	%r388, %r387, %r382;
	shr.u64 	%rd526, %rd517, 24;
	cvt.u32.u64 	%r389, %rd526;
	and.b32  	%r390, %r389, 16711680;
	or.b32  	%r391, %r388, %r390;
	shr.u64 	%rd527, %rd517, 8;
	cvt.u32.u64 	%r392, %rd527;
	and.b32  	%r393, %r392, -16777216;
	or.b32  	%r673, %r391, %r393;
	cvt.u32.u64 	%r394, %rd517;
	prmt.b32 	%r672, %r394, 0, 291;
	shr.u64 	%rd528, %rd518, 40;
	cvt.u32.u64 	%r395, %rd528;
	and.b32  	%r396, %r395, 65280;
	or.b32  	%r397, %r396, %r383;
	shr.u64 	%rd529, %rd518, 24;
	cvt.u32.u64 	%r398, %rd529;
	and.b32  	%r399, %r398, 16711680;
	or.b32  	%r400, %r397, %r399;
	shr.u64 	%rd530, %rd518, 8;
	cvt.u32.u64 	%r401, %rd530;
	and.b32  	%r402, %r401, -16777216;
	or.b32  	%r671, %r400, %r402;
	cvt.u32.u64 	%r403, %rd518;
	prmt.b32 	%r670, %r403, 0, 291;
	shr.u64 	%rd531, %rd519, 40;
	cvt.u32.u64 	%r404, %rd531;
	and.b32  	%r405, %r404, 65280;
	or.b32  	%r406, %r405, %r384;
	shr.u64 	%rd532, %rd519, 24;
	cvt.u32.u64 	%r407, %rd532;
	and.b32  	%r408, %r407, 16711680;
	or.b32  	%r409, %r406, %r408;
	shr.u64 	%rd533, %rd519, 8;
	cvt.u32.u64 	%r410, %rd533;
	and.b32  	%r411, %r410, -16777216;
	or.b32  	%r669, %r409, %r411;
	cvt.u32.u64 	%r412, %rd519;
	prmt.b32 	%r668, %r412, 0, 291;
	shr.u64 	%rd534, %rd520, 40;
	cvt.u32.u64 	%r413, %rd534;
	and.b32  	%r414, %r413, 65280;
	or.b32  	%r415, %r414, %r385;
	shr.u64 	%rd535, %rd520, 24;
	cvt.u32.u64 	%r416, %rd535;
	and.b32  	%r417, %r416, 16711680;
	or.b32  	%r418, %r415, %r417;
	shr.u64 	%rd536, %rd520, 8;
	cvt.u32.u64 	%r419, %rd536;
	and.b32  	%r420, %r419, -16777216;
	or.b32  	%r667, %r418, %r420;
	cvt.u32.u64 	%r421, %rd520;
	prmt.b32 	%r666, %r421, 0, 291;
	setp.ne.s32 	%p21, %r638, 0;
	@%p21 bra 	$L__BB1_49;
	ld.const.u32 	%r38, [_ZN3lux4cuda5frost9ED25519_LE+28];
	ld.const.u32 	%rd49, [_ZN3lux4cuda5frost9ED25519_LE+24];
	ld.const.u32 	%rd55, [_ZN3lux4cuda5frost9ED25519_LE+20];
	ld.const.u32 	%rd54, [_ZN3lux4cuda5frost9ED25519_LE+16];
	ld.const.u32 	%rd53, [_ZN3lux4cuda5frost9ED25519_LE+12];
	ld.const.u32 	%rd52, [_ZN3lux4cuda5frost9ED25519_LE+8];
	ld.const.u32 	%rd51, [_ZN3lux4cuda5frost9ED25519_LE+4];
	ld.const.u32 	%rd50, [_ZN3lux4cuda5frost9ED25519_LE];
$L__BB1_34:
	setp.gt.u32 	%p38, %r666, %r38;
	@%p38 bra 	$L__BB1_48;
	setp.lt.u32 	%p39, %r666, %r38;
	@%p39 bra 	$L__BB1_65;
	cvt.u32.u64 	%r437, %rd49;
	setp.gt.u32 	%p40, %r667, %r437;
	@%p40 bra 	$L__BB1_48;
	setp.lt.u32 	%p41, %r667, %r437;
	@%p41 bra 	$L__BB1_65;
	cvt.u32.u64 	%r439, %rd55;
	setp.gt.u32 	%p42, %r668, %r439;
	@%p42 bra 	$L__BB1_48;
	setp.lt.u32 	%p43, %r668, %r439;
	@%p43 bra 	$L__BB1_65;
	cvt.u32.u64 	%r441, %rd54;
	setp.gt.u32 	%p44, %r669, %r441;
	@%p44 bra 	$L__BB1_48;
	setp.lt.u32 	%p45, %r669, %r441;
	@%p45 bra 	$L__BB1_65;
	cvt.u32.u64 	%r443, %rd53;
	setp.gt.u32 	%p46, %r670, %r443;
	@%p46 bra 	$L__BB1_48;
	setp.lt.u32 	%p47, %r670, %r443;
	@%p47 bra 	$L__BB1_65;
	cvt.u32.u64 	%r445, %rd52;
	setp.gt.u32 	%p48, %r671, %r445;
	@%p48 bra 	$L__BB1_48;
	setp.lt.u32 	%p49, %r671, %r445;
	@%p49 bra 	$L__BB1_65;
	cvt.u32.u64 	%r447, %rd51;
	setp.gt.u32 	%p50, %r672, %r447;
	@%p50 bra 	$L__BB1_48;
	cvt.u32.u64 	%r449, %rd50;
	setp.lt.u32 	%p51, %r672, %r447;
	setp.lt.u32 	%p52, %r673, %r449;
	or.pred  	%p53, %p51, %p52;
	@%p53 bra 	$L__BB1_65;
$L__BB1_48:
	cvt.u64.u32 	%rd569, %r673;
	sub.s64 	%rd570, %rd569, %rd50;
	cvt.u32.u64 	%r673, %rd570;
	shr.u64 	%rd571, %rd570, 63;
	cvt.u64.u32 	%rd572, %r672;
	add.s64 	%rd573, %rd571, %rd51;
	sub.s64 	%rd574, %rd572, %rd573;
	cvt.u32.u64 	%r672, %rd574;
	shr.u64 	%rd575, %rd574, 63;
	cvt.u64.u32 	%rd576, %r671;
	add.s64 	%rd577, %rd575, %rd52;
	sub.s64 	%rd578, %rd576, %rd577;
	cvt.u32.u64 	%r671, %rd578;
	shr.u64 	%rd579, %rd578, 63;
	cvt.u64.u32 	%rd580, %r670;
	add.s64 	%rd581, %rd579, %rd53;
	sub.s64 	%rd582, %rd580, %rd581;
	cvt.u32.u64 	%r670, %rd582;
	shr.u64 	%rd583, %rd582, 63;
	cvt.u64.u32 	%rd584, %r669;
	add.s64 	%rd585, %rd583, %rd54;
	sub.s64 	%rd586, %rd584, %rd585;
	cvt.u32.u64 	%r669, %rd586;
	shr.u64 	%rd587, %rd586, 63;
	cvt.u64.u32 	%rd588, %r668;
	add.s64 	%rd589, %rd587, %rd55;
	sub.s64 	%rd590, %rd588, %rd589;
	cvt.u32.u64 	%r668, %rd590;
	shr.u64 	%rd591, %rd590, 63;
	cvt.u64.u32 	%rd592, %r667;
	add.s64 	%rd593, %rd591, %rd49;
	sub.s64 	%rd594, %rd592, %rd593;
	cvt.u32.u64 	%r667, %rd594;
	shr.u64 	%rd595, %rd594, 63;
	cvt.u32.u64 	%r450, %rd595;
	add.s32 	%r451, %r38, %r450;
	sub.s32 	%r666, %r666, %r451;
	bra.uni 	$L__BB1_34;
$L__BB1_49:
	ld.const.u32 	%r55, [_ZN3lux4cuda5frost11SECP256K1_NE+28];
	ld.const.u32 	%rd56, [_ZN3lux4cuda5frost11SECP256K1_NE+24];
	ld.const.u32 	%rd62, [_ZN3lux4cuda5frost11SECP256K1_NE+20];
	ld.const.u32 	%rd61, [_ZN3lux4cuda5frost11SECP256K1_NE+16];
	ld.const.u32 	%rd60, [_ZN3lux4cuda5frost11SECP256K1_NE+12];
	ld.const.u32 	%rd59, [_ZN3lux4cuda5frost11SECP256K1_NE+8];
	ld.const.u32 	%rd58, [_ZN3lux4cuda5frost11SECP256K1_NE+4];
	ld.const.u32 	%rd57, [_ZN3lux4cuda5frost11SECP256K1_NE];
$L__BB1_50:
	setp.gt.u32 	%p22, %r666, %r55;
	@%p22 bra 	$L__BB1_64;
	setp.lt.u32 	%p23, %r666, %r55;
	@%p23 bra 	$L__BB1_65;
	cvt.u32.u64 	%r422, %rd56;
	setp.gt.u32 	%p24, %r667, %r422;
	@%p24 bra 	$L__BB1_64;
	setp.lt.u32 	%p25, %r667, %r422;
	@%p25 bra 	$L__BB1_65;
	cvt.u32.u64 	%r424, %rd62;
	setp.gt.u32 	%p26, %r668, %r424;
	@%p26 bra 	$L__BB1_64;
	setp.lt.u32 	%p27, %r668, %r424;
	@%p27 bra 	$L__BB1_65;
	cvt.u32.u64 	%r426, %rd61;
	setp.gt.u32 	%p28, %r669, %r426;
	@%p28 bra 	$L__BB1_64;
	setp.lt.u32 	%p29, %r669, %r426;
	@%p29 bra 	$L__BB1_65;
	cvt.u32.u64 	%r428, %rd60;
	setp.gt.u32 	%p30, %r670, %r428;
	@%p30 bra 	$L__BB1_64;
	setp.lt.u32 	%p31, %r670, %r428;
	@%p31 bra 	$L__BB1_65;
	cvt.u32.u64 	%r430, %rd59;
	setp.gt.u32 	%p32, %r671, %r430;
	@%p32 bra 	$L__BB1_64;
	setp.lt.u32 	%p33, %r671, %r430;
	@%p33 bra 	$L__BB1_65;
	cvt.u32.u64 	%r432, %rd58;
	setp.gt.u32 	%p34, %r672, %r432;
	@%p34 bra 	$L__BB1_64;
	cvt.u32.u64 	%r434, %rd57;
	setp.lt.u32 	%p35, %r672, %r432;
	setp.lt.u32 	%p36, %r673, %r434;
	or.pred  	%p37, %p35, %p36;
	@%p37 bra 	$L__BB1_65;
$L__BB1_64:
	cvt.u64.u32 	%rd538, %r673;
	sub.s64 	%rd539, %rd538, %rd57;
	cvt.u32.u64 	%r673, %rd539;
	shr.u64 	%rd540, %rd539, 63;
	cvt.u64.u32 	%rd541, %r672;
	add.s64 	%rd542, %rd540, %rd58;
	sub.s64 	%rd543, %rd541, %rd542;
	cvt.u32.u64 	%r672, %rd543;
	shr.u64 	%rd544, %rd543, 63;
	cvt.u64.u32 	%rd545, %r671;
	add.s64 	%rd546, %rd544, %rd59;
	sub.s64 	%rd547, %rd545, %rd546;
	cvt.u32.u64 	%r671, %rd547;
	shr.u64 	%rd548, %rd547, 63;
	cvt.u64.u32 	%rd549, %r670;
	add.s64 	%rd550, %rd548, %rd60;
	sub.s64 	%rd551, %rd549, %rd550;
	cvt.u32.u64 	%r670, %rd551;
	shr.u64 	%rd552, %rd551, 63;
	cvt.u64.u32 	%rd553, %r669;
	add.s64 	%rd554, %rd552, %rd61;
	sub.s64 	%rd555, %rd553, %rd554;
	cvt.u32.u64 	%r669, %rd555;
	shr.u64 	%rd556, %rd555, 63;
	cvt.u64.u32 	%rd557, %r668;
	add.s64 	%rd558, %rd556, %rd62;
	sub.s64 	%rd559, %rd557, %rd558;
	cvt.u32.u64 	%r668, %rd559;
	shr.u64 	%rd560, %rd559, 63;
	cvt.u64.u32 	%rd561, %r667;
	add.s64 	%rd562, %rd560, %rd56;
	sub.s64 	%rd563, %rd561, %rd562;
	cvt.u32.u64 	%r667, %rd563;
	shr.u64 	%rd564, %rd563, 63;
	cvt.u32.u64 	%r435, %rd564;
	add.s32 	%r436, %r55, %r435;
	sub.s32 	%r666, %r666, %r436;
	bra.uni 	$L__BB1_50;
$L__BB1_65:
	ld.param.u64 	%rd997, [_ZN3lux4cuda5frost35frost_compute_binding_factor_kernelEPKNS1_13Ed25519AffineEPKhjPKjPNS1_9Scalar256Ejj_param_4];
	cvta.to.global.u64 	%rd566, %rd997;
	mul.wide.u32 	%rd567, %r1, 32;
	add.s64 	%rd568, %rd566, %rd567;
	st.global.u32 	[%rd568], %r673;
	st.global.u32 	[%rd568+4], %r672;
	st.global.u32 	[%rd568+8], %r671;
	st.global.u32 	[%rd568+12], %r670;
	st.global.u32 	[%rd568+16], %r669;
	st.global.u32 	[%rd568+20], %r668;
	st.global.u32 	[%rd568+24], %r667;
	st.global.u32 	[%rd568+28], %r666;
$L__BB1_66:
	ret;

}


// ===== COMPILED SASS (sm_100) =====

	.target	sm_100

	.elftype	@"ET_EXEC"


//--------------------- .note.nv.tkinfo           --------------------------
	.section	.note.nv.tkinfo,"",@"SHT_NOTE"
	.sectionflags	@"SHF_NOTE_NV_TKINFO"
	.tkinfo
        /*0018*/ 	.word	0x00000002
        /*0030*/ 	.string	""
        /*0030*/ 	.string	"ptxas"
        /*0030*/ 	.string	"Cuda compilation tools, release 13.0, V13.0.88"
        /*0030*/ 	.string	"Build cuda_13.0.r13.0/compiler.36424714_0"
        /*0030*/ 	.string	"-arch sm_100 -m 64 "



//--------------------- .note.nv.cuinfo           --------------------------
	.section	.note.nv.cuinfo,"",@"SHT_NOTE"
	.sectionflags	@"SHF_NOTE_NV_CUINFO"
        /*0018*/ 	.short	0x0002
        /*001a*/ 	.short	0x0064
        /*001c*/ 	.short	0x0082
	.zero		2


//--------------------- .nv.info                  --------------------------
	.section	.nv.info,"",@"SHT_CUDA_INFO"
	.align	4


	//----- nvinfo : EIATTR_REGCOUNT
	.align		4
        /*0000*/ 	.byte	0x04, 0x2f
        /*0002*/ 	.short	(.L_5 - .L_4)
	.align		4
.L_4:
        /*0004*/ 	.word	index@(_ZN3lux4cuda5frost28frost_generate_nonces_kernelEPKhPKjPNS1_15NonceCommitmentEPKNS1_11NonceParamsE)
        /*0008*/ 	.word	0x00000034


	//----- nvinfo : EIATTR_FRAME_SIZE
	.align		4
.L_5:
        /*000c*/ 	.byte	0x04, 0x11
        /*000e*/ 	.short	(.L_7 - .L_6)
	.align		4
.L_6:
        /*0010*/ 	.word	index@(_ZN3lux4cuda5frost28frost_generate_nonces_kernelEPKhPKjPNS1_15NonceCommitmentEPKNS1_11NonceParamsE)
        /*0014*/ 	.word	0x00000280


	//----- nvinfo : EIATTR_REGCOUNT
	.align		4
.L_7:
        /*0018*/ 	.byte	0x04, 0x2f
        /*001a*/ 	.short	(.L_9 - .L_8)
	.align		4
.L_8:
        /*001c*/ 	.word	index@(_ZN3lux4cuda5frost35frost_compute_binding_factor_kernelEPKNS1_13Ed25519AffineEPKhjPKjPNS1_9Scalar256Ejj)
        /*0020*/ 	.word	0x0000002a


	//----- nvinfo : EIATTR_FRAME_SIZE
	.align		4
.L_9:
        /*0024*/ 	.byte	0x04, 0x11
        /*0026*/ 	.short	(.L_11 - .L_10)
	.align		4
.L_10:
        /*0028*/ 	.word	index@(_ZN3lux4cuda5frost35frost_compute_binding_factor_kernelEPKNS1_13Ed25519AffineEPKhjPKjPNS1_9Scalar256Ejj)
        /*002c*/ 	.word	0x00000400


	//----- nvinfo : EIATTR_MIN_STACK_SIZE
	.align		4
.L_11:
        /*0030*/ 	.byte	0x04, 0x12
        /*0032*/ 	.short	(.L_13 - .L_12)
	.align		4
.L_12:
        /*0034*/ 	.word	index@(_ZN3lux4cuda5frost35frost_compute_binding_factor_kernelEPKNS1_13Ed25519AffineEPKhjPKjPNS1_9Scalar256Ejj)
        /*0038*/ 	.word	0x00000400


	//----- nvinfo : EIATTR_MIN_STACK_SIZE
	.align		4
.L_13:
        /*003c*/ 	.byte	0x04, 0x12
        /*003e*/ 	.short	(.L_15 - .L_14)
	.align		4
.L_14:
        /*0040*/ 	.word	index@(_ZN3lux4cuda5frost28frost_generate_nonces_kernelEPKhPKjPNS1_15NonceCommitmentEPKNS1_11NonceParamsE)
        /*0044*/ 	.word	0x00000280
.L_15:


//--------------------- .nv.compat                --------------------------
	.section	.nv.compat,"",@"SHT_CUDA_COMPAT_INFO"
	.align	4
        /*0000*/ 	.byte	0x02, 0x09, 0x00, 0x00, 0x02, 0x02, 0x01, 0x00, 0x02, 0x05, 0x05, 0x00, 0x03, 0x07, 0x01, 0x01
        /*0010*/ 	.byte	0x02, 0x03, 0x00, 0x00, 0x02, 0x06, 0x01, 0x00, 0x04, 0x0b, 0x08, 0x00, 0x09, 0x00, 0x00, 0x00
        /*0020*/ 	.byte	0x00, 0x00, 0x00, 0x00


//--------------------- .nv.info._ZN3lux4cuda5frost35frost_compute_binding_factor_kernelEPKNS1_13Ed25519AffineEPKhjPKjPNS1_9Scalar256Ejj --------------------------
	.section	.nv.info._ZN3lux4cuda5frost35frost_compute_binding_factor_kernelEPKNS1_13Ed25519AffineEPKhjPKjPNS1_9Scalar256Ejj,"",@"SHT_CUDA_INFO"
	.sectionflags	@""
	.align	4


	//----- nvinfo : EIATTR_CUDA_API_VERSION
	.align		4
        /*0000*/ 	.byte	0x04, 0x37
        /*0002*/ 	.short	(.L_17 - .L_16)
.L_16:
        /*0004*/ 	.word	0x00000082


	//----- nvinfo : EIATTR_KPARAM_INFO
	.align		4
.L_17:
        /*0008*/ 	.byte	0x04, 0x17
        /*000a*/ 	.short	(.L_19 - .L_18)
.L_18:
        /*000c*/ 	.word	0x00000000
        /*0010*/ 	.short	0x0006
        /*0012*/ 	.short	0x002c
        /*0014*/ 	.byte	0x00, 0xf0, 0x11, 0x00


	//----- nvinfo : EIATTR_KPARAM_INFO
	.align		4
.L_19:
        /*0018*/ 	.byte	0x04, 0x17
        /*001a*/ 	.short	(.L_21 - .L_20)
.L_20:
        /*001c*/ 	.word	0x00000000
        /*0020*/ 	.short	0x0005
        /*0022*/ 	.short	0x0028
        /*0024*/ 	.byte	0x00, 0xf0, 0x11, 0x00


	//----- nvinfo : EIATTR_KPARAM_INFO
	.align		4
.L_21:
        /*0028*/ 	.byte	0x04, 0x17
        /*002a*/ 	.short	(.L_23 - .L_22)
.L_22:
        /*002c*/ 	.word	0x00000000
        /*0030*/ 	.short	0x0004
        /*0032*/ 	.short	0x0020
        /*0034*/ 	.byte	0x00, 0xf5, 0x21, 0x00


	//----- nvinfo : EIATTR_KPARAM_INFO
	.align		4
.L_23:
        /*0038*/ 	.byte	0x04, 0x17
        /*003a*/ 	.short	(.L_25 - .L_24)
.L_24:
        /*003c*/ 	.word	0x00000000
        /*0040*/ 	.short	0x0003
        /*0042*/ 	.short	0x0018
        /*0044*/ 	.byte	0x00, 0xf5, 0x21, 0x00


	//----- nvinfo : EIATTR_KPARAM_INFO
	.align		4
.L_25:
        /*0048*/ 	.byte	0x04, 0x17
        /*004a*/ 	.short	(.L_27 - .L_26)
.L_26:
        /*004c*/ 	.word	0x00000000
        /*0050*/ 	.short	0x0002
        /*0052*/ 	.short	0x0010
        /*0054*/ 	.byte	0x00, 0xf0, 0x11, 0x00


	//----- nvinfo : EIATTR_KPARAM_INFO
	.align		4
.L_27:
        /*0058*/ 	.byte	0x04, 0x17
        /*005a*/ 	.short	(.L_29 - .L_28)
.L_28:
        /*005c*/ 	.word	0x00000000
        /*0060*/ 	.short	0x0001
        /*0062*/ 	.short	0x0008
        /*0064*/ 	.byte	0x00, 0xf5, 0x21, 0x00


	//----- nvinfo : EIATTR_KPARAM_INFO
	.align		4
.L_29:
        /*0068*/ 	.byte	0x04, 0x17
        /*006a*/ 	.short	(.L_31 - .L_30)
.L_30:
        /*006c*/ 	.word	0x00000000
        /*0070*/ 	.short	0x0000
        /*0072*/ 	.short	0x0000
        /*0074*/ 	.byte	0x00, 0xf5, 0x21, 0x00


	//----- nvinfo : EIATTR_SPARSE_MMA_MASK
	.align		4
.L_31:
        /*0078*/ 	.byte	0x03, 0x50
        /*007a*/ 	.short	0x0000


	//----- nvinfo : EIATTR_MAXREG_COUNT
	.align		4
        /*007c*/ 	.byte	0x03, 0x1b
        /*007e*/ 	.short	0x00ff


	//----- nvinfo : EIATTR_MERCURY_ISA_VERSION
	.align		4
        /*0080*/ 	.byte	0x03, 0x5f
        /*0082*/ 	.short	0x0101


	//----- nvinfo : EIATTR_VRC_CTA_INIT_COUNT
	.align		4
        /*0084*/ 	.byte	0x02, 0x4a
	.zero		1
	.zero		1


	//----- nvinfo : EIATTR_EXIT_INSTR_OFFSETS
	.align		4
        /*0088*/ 	.byte	0x04, 0x1c
        /*008a*/ 	.short	(.L_33 - .L_32)


	//   ....[0]....
.L_32:
        /*008c*/ 	.word	0x00000090


	//   ....[1]....
        /*0090*/ 	.word	0x00006720


	//----- nvinfo : EIATTR_CRS_STACK_SIZE
	.align		4
.L_33:
        /*0094*/ 	.byte	0x04, 0x1e
        /*0096*/ 	.short	(.L_35 - .L_34)
.L_34:
        /*0098*/ 	.word	0x00000000


	//----- nvinfo : EIATTR_CBANK_PARAM_SIZE
	.align		4
.L_35:
        /*009c*/ 	.byte	0x03, 0x19
        /*009e*/ 	.short	0x0030


	//----- nvinfo : EIATTR_PARAM_CBANK
	.align		4
        /*00a0*/ 	.byte	0x04, 0x0a
        /*00a2*/ 	.short	(.L_37 - .L_36)
	.align		4
.L_36:
        /*00a4*/ 	.word	index@(.nv.constant0._ZN3lux4cuda5frost35frost_compute_binding_factor_kernelEPKNS1_13Ed25519AffineEPKhjPKjPNS1_9Scalar256Ejj)
        /*00a8*/ 	.short	0x0380
        /*00aa*/ 	.short	0x0030


	//----- nvinfo : EIATTR_SW_WAR
	.align		4
.L_37:
        /*00ac*/ 	.byte	0x04, 0x36
        /*00ae*/ 	.short	(.L_39 - .L_38)
.L_38:
        /*00b0*/ 	.word	0x00000008
.L_39:


//--------------------- .nv.info._ZN3lux4cuda5frost28frost_generate_nonces_kernelEPKhPKjPNS1_15NonceCommitmentEPKNS1_11NonceParamsE --------------------------
	.section	.nv.info._ZN3lux4cuda5frost28frost_generate_nonces_kernelEPKhPKjPNS1_15NonceCommitmentEPKNS1_11NonceParamsE,"",@"SHT_CUDA_INFO"
	.sectionflags	@""
	.align	4


	//----- nvinfo : EIATTR_CUDA_API_VERSION
	.align		4
        /*0000*/ 	.byte	0x04, 0x37
        /*0002*/ 	.short	(.L_41 - .L_40)
.L_40:
        /*0004*/ 	.word	0x00000082


	//----- nvinfo : EIATTR_KPARAM_INFO
	.align		4
.L_41:
        /*0008*/ 	.byte	0x04, 0x17
        /*000a*/ 	.short	(.L_43 - .L_42)
.L_42:
        /*000c*/ 	.word	0x00000000
        /*0010*/ 	.short	0x0003
        /*0012*/ 	.short	0x0018
        /*0014*/ 	.byte	0x00, 0xf5, 0x21, 0x00


	//----- nvinfo : EIATTR_KPARAM_INFO
	.align		4
.L_43:
        /*0018*/ 	.byte	0x04, 0x17
        /*001a*/ 	.short	(.L_45 - .L_44)
.L_44:
        /*001c*/ 	.word	0x00000000
        /*0020*/ 	.short	0x0002
        /*0022*/ 	.short	0x0010
        /*0024*/ 	.byte	0x00, 0xf5, 0x21, 0x00


	//----- nvinfo : EIATTR_KPARAM_INFO
	.align		4
.L_45:
        /*0028*/ 	.byte	0x04, 0x17
        /*002a*/ 	.short	(.L_47 - .L_46)
.L_46:
        /*002c*/ 	.word	0x00000000
        /*0030*/ 	.short	0x0001
        /*0032*/ 	.short	0x0008
        /*0034*/ 	.byte	0x00, 0xf5, 0x21, 0x00


	//----- nvinfo : EIATTR_KPARAM_INFO
	.align		4
.L_47:
        /*0038*/ 	.byte	0x04, 0x17
        /*003a*/ 	.short	(.L_49 - .L_48)
.L_48:
        /*003c*/ 	.word	0x00000000
        /*0040*/ 	.short	0x0000
        /*0042*/ 	.short	0x0000
        /*0044*/ 	.byte	0x00, 0xf5, 0x21, 0x00


	//----- nvinfo : EIATTR_SPARSE_MMA_MASK
	.align		4
.L_49:
        /*0048*/ 	.byte	0x03, 0x50
        /*004a*/ 	.short	0x0000


	//----- nvinfo : EIATTR_MAXREG_COUNT
	.align		4
        /*004c*/ 	.byte	0x03, 0x1b
        /*004e*/ 	.short	0x00ff


	//----- nvinfo : EIATTR_MERCURY_ISA_VERSION
	.align		4
        /*0050*/ 	.byte	0x03, 0x5f
        /*0052*/ 	.short	0x0101


	//----- nvinfo : EIATTR_VRC_CTA_INIT_COUNT
	.align		4
        /*0054*/ 	.byte	0x02, 0x4a
	.zero		1
	.zero		1


	//----- nvinfo : EIATTR_EXIT_INSTR_OFFSETS
	.align		4
        /*0058*/ 	.byte	0x04, 0x1c
        /*005a*/ 	.short	(.L_51 - .L_50)


	//   ....[0]....
.L_50:
        /*005c*/ 	.word	0x000000b0


	//   ....[1]....
        /*0060*/ 	.word	0x000045d0


	//----- nvinfo : EIATTR_CRS_STACK_SIZE
	.align		4
.L_51:
        /*0064*/ 	.byte	0x04, 0x1e
        /*0066*/ 	.short	(.L_53 - .L_52)
.L_52:
        /*0068*/ 	.word	0x00000000


	//----- nvinfo : EIATTR_CBANK_PARAM_SIZE
	.align		4
.L_53:
        /*006c*/ 	.byte	0x03, 0x19
        /*006e*/ 	.short	0x0020


	//----- nvinfo : EIATTR_PARAM_CBANK
	.align		4
        /*0070*/ 	.byte	0x04, 0x0a
        /*0072*/ 	.short	(.L_55 - .L_54)
	.align		4
.L_54:
        /*0074*/ 	.word	index@(.nv.constant0._ZN3lux4cuda5frost28frost_generate_nonces_kernelEPKhPKjPNS1_15NonceCommitmentEPKNS1_11NonceParamsE)
        /*0078*/ 	.short	0x0380
        /*007a*/ 	.short	0x0020


	//----- nvinfo : EIATTR_SW_WAR
	.align		4
.L_55:
        /*007c*/ 	.byte	0x04, 0x36
        /*007e*/ 	.short	(.L_57 - .L_56)
.L_56:
        /*0080*/ 	.word	0x00000008
.L_57:


//--------------------- .nv.callgraph             --------------------------
	.section	.nv.callgraph,"",@"SHT_CUDA_CALLGRAPH"
	.align	4
	.sectionentsize	8
	.align		4
        /*0000*/ 	.word	0x00000000
	.align		4
        /*0004*/ 	.word	0xffffffff
	.align		4
        /*0008*/ 	.word	0x00000000
	.align		4
        /*000c*/ 	.word	0xfffffffe
	.align		4
        /*0010*/ 	.word	0x00000000
	.align		4
        /*0014*/ 	.word	0xfffffffd
	.align		4
        /*0018*/ 	.word	0x00000000
	.align		4
        /*001c*/ 	.word	0xfffffffc


//--------------------- .nv.constant3             --------------------------
	.section	.nv.constant3,"a",@progbits
	.align	8
.nv.constant3:
	.type		_ZN3lux4cuda5frost9ED25519_LE,@object
	.size		_ZN3lux4cuda5frost9ED25519_LE,(_ZN3lux4cuda5frost11SECP256K1_NE - _ZN3lux4cuda5frost9ED25519_LE)
_ZN3lux4cuda5frost9ED25519_LE:
        /*0000*/ 	.byte	0xed, 0xd3, 0xf5, 0x5c, 0x1a, 0x63, 0x12, 0x58, 0xd6, 0x9c, 0xf7, 0xa2, 0xde, 0xf9, 0xde, 0x14
        /*0010*/ 	.byte	0x00, 0x00, 0x00, 0x00, 0x00, 0x00, 0x00, 0x00, 0x00, 0x00, 0x00, 0x00, 0x00, 0x00, 0x00, 0x10
	.type		_ZN3lux4cuda5frost11SECP256K1_NE,@object
	.size		_ZN3lux4cuda5frost11SECP256K1_NE,(_ZN3lux4cuda5frost9SHA512_IVE - _ZN3lux4cuda5frost11SECP256K1_NE)
_ZN3lux4cuda5frost11SECP256K1_NE:
        /*0020*/ 	.byte	0x41, 0x41, 0x36, 0xd0, 0x8c, 0x5e, 0xd2, 0xbf, 0x3b, 0xa0, 0x48, 0xaf, 0xe6, 0xdc, 0xae, 0xba
        /*0030*/ 	.byte	0xfe, 0xff, 0xff, 0xff, 0xff, 0xff, 0xff, 0xff, 0xff, 0xff, 0xff, 0xff, 0xff, 0xff, 0xff, 0xff
	.type		_ZN3lux4cuda5frost9SHA512_IVE,@object
	.size		_ZN3lux4cuda5frost9SHA512_IVE,(_ZN3lux4cuda5frost8SHA512_KE - _ZN3lux4cuda5frost9SHA512_IVE)
_ZN3lux4cuda5frost9SHA512_IVE:
        /*0040*/ 	.byte	0x08, 0xc9, 0xbc, 0xf3, 0x67, 0xe6, 0x09, 0x6a, 0x3b, 0xa7, 0xca, 0x84, 0x85, 0xae, 0x67, 0xbb
        /*0050*/ 	.byte	0x2b, 0xf8, 0x94, 0xfe, 0x72, 0xf3, 0x6e, 0x3c, 0xf1, 0x36, 0x1d, 0x5f, 0x3a, 0xf5, 0x4f, 0xa5
        /*0060*/ 	.byte	0xd1, 0x82, 0xe6, 0xad, 0x7f, 0x52, 0x0e, 0x51, 0x1f, 0x6c, 0x3e, 0x2b, 0x8c, 0x68, 0x05, 0x9b
        /*0070*/ 	.byte	0x6b, 0xbd, 0x41, 0xfb, 0xab, 0xd9, 0x83, 0x1f, 0x79, 0x21, 0x7e, 0x13, 0x19, 0xcd, 0xe0, 0x5b
	.type		_ZN3lux4cuda5frost8SHA512_KE,@object
	.size		_ZN3lux4cuda5frost8SHA512_KE,(.L_3 - _ZN3lux4cuda5frost8SHA512_KE)
_ZN3lux4cuda5frost8SHA512_KE:
        /*0080*/ 	.byte	0x22, 0xae, 0x28, 0xd7, 0x98, 0x2f, 0x8a, 0x42, 0xcd, 0x65, 0xef, 0x23, 0x91, 0x44, 0x37, 0x71
        /* <DEDUP_REMOVED lines=39> */
.L_3:


//--------------------- .text._ZN3lux4cuda5frost35frost_compute_binding_factor_kernelEPKNS1_13Ed25519AffineEPKhjPKjPNS1_9Scalar256Ejj --------------------------
	.section	.text._ZN3lux4cuda5frost35frost_compute_binding_factor_kernelEPKNS1_13Ed25519AffineEPKhjPKjPNS1_9Scalar256Ejj,"ax",@progbits
	.align	128
        .global         _ZN3lux4cuda5frost35frost_compute_binding_factor_kernelEPKNS1_13Ed25519AffineEPKhjPKjPNS1_9Scalar256Ejj
        .type           _ZN3lux4cuda5frost35frost_compute_binding_factor_kernelEPKNS1_13Ed25519AffineEPKhjPKjPNS1_9Scalar256Ejj,@function
        .size           _ZN3lux4cuda5frost35frost_compute_binding_factor_kernelEPKNS1_13Ed25519AffineEPKhjPKjPNS1_9Scalar256Ejj,(.L_x_45 - _ZN3lux4cuda5frost35frost_compute_binding_factor_kernelEPKNS1_13Ed25519AffineEPKhjPKjPNS1_9Scalar256Ejj)
        .other          _ZN3lux4cuda5frost35frost_compute_binding_factor_kernelEPKNS1_13Ed25519AffineEPKhjPKjPNS1_9Scalar256Ejj,@"STO_CUDA_ENTRY STV_DEFAULT"
_ZN3lux4cuda5frost35frost_compute_binding_factor_kernelEPKNS1_13Ed25519AffineEPKhjPKjPNS1_9Scalar256Ejj:
.text._ZN3lux4cuda5frost35frost_compute_binding_factor_kernelEPKNS1_13Ed25519AffineEPKhjPKjPNS1_9Scalar256Ejj:
[----:B------:R-:W0:Y:S01]  /*0000*/  LDC R1, c[0x0][0x37c] ;  /* 0x0000df00ff017b82 */ /* 0x000e220000000800 */
[----:B------:R-:W1:Y:S07]  /*0010*/  S2R R3, SR_TID.X ;  /* 0x0000000000037919 */ /* 0x000e6e0000002100 */
[----:B------:R-:W1:Y:S01]  /*0020*/  S2UR UR4, SR_CTAID.X ;  /* 0x00000000000479c3 */ /* 0x000e620000002500 */
[----:B------:R-:W2:Y:S01]  /*0030*/  LDCU UR5, c[0x0][0x3a8] ;  /* 0x00007500ff0577ac */ /* 0x000ea20008000800 */
[----:B0-----:R-:W-:-:S04]  /*0040*/  VIADD R1, R1, 0xfffffc00 ;  /* 0xfffffc0001017836 */ /* 0x001fc80000000000 */
[----:B------:R-:W-:Y:S02]  /*0050*/  VIADD R8, R1, 0x280 ;  /* 0x0000028001087836 */ /* 0x000fe40000000000 */
[----:B------:R-:W1:Y:S02]  /*0060*/  LDC R24, c[0x0][0x360] ;  /* 0x0000d800ff187b82 */ /* 0x000e640000000800 */
[----:B-1----:R-:W-:-:S05]  /*0070*/  IMAD R24, R24, UR4, R3 ;  /* 0x0000000418187c24 */ /* 0x002fca000f8e0203 */
[----:B--2---:R-:W-:-:S13]  /*0080*/  ISETP.GE.U32.AND P0, PT, R24, UR5, PT ;  /* 0x0000000518007c0c */ /* 0x004fda000bf06070 */
[----:B------:R-:W-:Y:S05]  /*0090*/  @P0 EXIT ;  /* 0x000000000000094d */ /* 0x000fea0003800000 */
[----:B------:R-:W0:Y:S01]  /*00a0*/  LDC R2, c[0x0][0x390] ;  /* 0x0000e400ff027b82 */ /* 0x000e220000000800 */
[----:B------:R-:W1:Y:S01]  /*00b0*/  LDCU.64 UR6, c[0x0][0x358] ;  /* 0x00006b00ff0677ac */ /* 0x000e620008000a00 */
[----:B------:R-:W-:Y:S01]  /*00c0*/  IMAD.MOV.U32 R5, RZ, RZ, RZ ;  /* 0x000000ffff057224 */ /* 0x000fe200078e00ff */
[----:B0-----:R-:W-:-:S13]  /*00d0*/  ISETP.NE.AND P0, PT, R2, RZ, PT ;  /* 0x000000ff0200720c */ /* 0x001fda0003f05270 */
[----:B-1----:R-:W-:Y:S05]  /*00e0*/  @!P0 BRA `(.L_x_0) ;  /* 0x0000000400b88947 */ /* 0x002fea0003800000 */
[----:B------:R-:W-:Y:S01]  /*00f0*/  IMAD.MOV.U32 R3, RZ, RZ, -0x1 ;  /* 0xffffffffff037424 */ /* 0x000fe200078e00ff */
[----:B------:R-:W-:Y:S01]  /*0100*/  ISETP.GE.U32.AND P0, PT, R2, 0x4, PT ;  /* 0x000000040200780c */ /* 0x000fe20003f06070 */
[----:B------:R-:W-:-:S03]  /*0110*/  IMAD.MOV.U32 R5, RZ, RZ, RZ ;  /* 0x000000ffff057224 */ /* 0x000fc600078e00ff */
[----:B------:R-:W-:-:S05]  /*0120*/  VIADDMNMX.U32 R0, R2, R3, 0x1f, PT ;  /* 0x0000001f02007446 */ /* 0x000fca0003800003 */
[----:B------:R-:W-:-:S05]  /*0130*/  VIADD R4, R0, 0x1 ;  /* 0x0000000100047836 */ /* 0x000fca0000000000 */
[----:B------:R-:W-:Y:S01]  /*0140*/  LOP3.LUT R0, R4, 0x3, RZ, 0xc0, !PT ;  /* 0x0000000304007812 */ /* 0x000fe200078ec0ff */
[----:B------:R-:W-:Y:S06]  /*0150*/  @!P0 BRA `(.L_x_1) ;  /* 0x00000004005c8947 */ /* 0x000fec0003800000 */
[----:B------:R-:W0:Y:S02]  /*0160*/  LDC.64 R2, c[0x0][0x388] ;  /* 0x0000e200ff027b82 */ /* 0x000e240000000a00 */
[----:B0-----:R-:W2:Y:S04]  /*0170*/  LDG.E.U8 R5, desc[UR6][R2.64+0x3] ;  /* 0x0000030602057981 */ /* 0x001ea8000c1e1100 */
[----:B------:R-:W2:Y:S04]  /*0180*/  LDG.E.U8 R6, desc[UR6][R2.64+0x2] ;  /* 0x0000020602067981 */ /* 0x000ea8000c1e1100 */
[----:B------:R-:W3:Y:S04]  /*0190*/  LDG.E.U8 R7, desc[UR6][R2.64+0x1] ;  /* 0x0000010602077981 */ /* 0x000ee8000c1e1100 */
[----:B------:R-:W3:Y:S01]  /*01a0*/  LDG.E.U8 R10, desc[UR6][R2.64] ;  /* 0x00000006020a7981 */ /* 0x000ee2000c1e1100 */
[----:B------:R-:W-:-:S04]  /*01b0*/  LOP3.LUT R4, R4, 0x3c, RZ, 0xc0, !PT ;  /* 0x0000003c04047812 */ /* 0x000fc800078ec0ff */
[----:B------:R-:W-:Y:S02]  /*01c0*/  ISETP.NE.AND P0, PT, R4, 0x4, PT ;  /* 0x000000040400780c */ /* 0x000fe40003f05270 */
[----:B--2---:R-:W-:Y:S02]  /*01d0*/  PRMT R5, R6, 0x3340, R5 ;  /* 0x0000334006057816 */ /* 0x004fe40000000005 */
[----:B---3--:R-:W-:-:S04]  /*01e0*/  PRMT R10, R10, 0x3340, R7 ;  /* 0x000033400a0a7816 */ /* 0x008fc80000000007 */
[----:B------:R-:W-:Y:S01]  /*01f0*/  PRMT R7, R10, 0x5410, R5 ;  /* 0x000054100a077816 */ /* 0x000fe20000000005 */
[----:B------:R-:W-:-:S04]  /*0200*/  IMAD.MOV.U32 R5, RZ, RZ, 0x4 ;  /* 0x00000004ff057424 */ /* 0x000fc800078e00ff */
[----:B------:R0:W-:Y:S01]  /*0210*/  STL [R8], R7 ;  /* 0x0000000708007387 */ /* 0x0001e20000100800 */
[----:B------:R-:W-:Y:S05]  /*0220*/  @!P0 BRA `(.L_x_1) ;  /* 0x0000000400288947 */ /* 0x000fea0003800000 */
[----:B------:R-:W2:Y:S04]  /*0230*/  LDG.E.U8 R5, desc[UR6][R2.64+0x7] ;  /* 0x0000070602057981 */ /* 0x000ea8000c1e1100 */
[----:B------:R-:W2:Y:S04]  /*0240*/  LDG.E.U8 R6, desc[UR6][R2.64+0x6] ;  /* 0x0000060602067981 */ /* 0x000ea8000c1e1100 */
[----:B0-----:R-:W3:Y:S04]  /*0250*/  LDG.E.U8 R7, desc[UR6][R2.64+0x5] ;  /* 0x0000050602077981 */ /* 0x001ee8000c1e1100 */
[----:B------:R-:W3:Y:S01]  /*0260*/  LDG.E.U8 R10, desc[UR6][R2.64+0x4] ;  /* 0x00000406020a7981 */ /* 0x000ee2000c1e1100 */
[----:B------:R-:W-:-:S02]  /*0270*/  ISETP.NE.AND P0, PT, R4, 0x8, PT ;  /* 0x000000080400780c */ /* 0x000fc40003f05270 */
[----:B--2---:R-:W-:Y:S02]  /*0280*/  PRMT R5, R6, 0x3340, R5 ;  /* 0x0000334006057816 */ /* 0x004fe40000000005 */
[----:B---3--:R-:W-:-:S04]  /*0290*/  PRMT R10, R10, 0x3340, R7 ;  /* 0x000033400a0a7816 */ /* 0x008fc80000000007 */
[----:B------:R-:W-:Y:S01]  /*02a0*/  PRMT R7, R10, 0x5410, R5 ;  /* 0x000054100a077816 */ /* 0x000fe20000000005 */
[----:B------:R-:W-:-:S04]  /*02b0*/  IMAD.MOV.U32 R5, RZ, RZ, 0x8 ;  /* 0x00000008ff057424 */ /* 0x000fc800078e00ff */
[----:B------:R1:W-:Y:S01]  /*02c0*/  STL [R8+0x4], R7 ;  /* 0x0000040708007387 */ /* 0x0003e20000100800 */
[----:B------:R-:W-:Y:S05]  /*02d0*/  @!P0 BRA `(.L_x_1) ;  /* 0x0000000000fc8947 */ /* 0x000fea0003800000 */
[----:B------:R-:W2:Y:S04]  /*02e0*/  LDG.E.U8 R5, desc[UR6][R2.64+0xb] ;  /* 0x00000b0602057981 */ /* 0x000ea8000c1e1100 */
[----:B------:R-:W2:Y:S04]  /*02f0*/  LDG.E.U8 R6, desc[UR6][R2.64+0xa] ;  /* 0x00000a0602067981 */ /* 0x000ea8000c1e1100 */
[----:B-1----:R-:W3:Y:S04]  /*0300*/  LDG.E.U8 R7, desc[UR6][R2.64+0x9] ;  /* 0x0000090602077981 */ /* 0x002ee8000c1e1100 */
        /* <DEDUP_REMOVED lines=8> */
[----:B------:R-:W3:Y:S04]  /*0390*/  LDG.E.U8 R5, desc[UR6][R2.64+0xf] ;  /* 0x00000f0602057981 */ /* 0x000ee8000c1e1100 */
[----:B------:R-:W3:Y:S04]  /*03a0*/  LDG.E.U8 R6, desc[UR6][R2.64+0xe] ;  /* 0x00000e0602067981 */ /* 0x000ee8000c1e1100 */
[----:B--2---:R-:W2:Y:S04]  /*03b0*/  LDG.E.U8 R7, desc[UR6][R2.64+0xd] ;  /* 0x00000d0602077981 */ /* 0x004ea8000c1e1100 */
[----:B------:R-:W2:Y:S01]  /*03c0*/  LDG.E.U8 R10, desc[UR6][R2.64+0xc] ;  /* 0x00000c06020a7981 */ /* 0x000ea2000c1e1100 */
[----:B------:R-:W-:-:S02]  /*03d0*/  ISETP.NE.AND P0, PT, R4, 0x10, PT ;  /* 0x000000100400780c */ /* 0x000fc40003f05270 */
[----:B---3--:R-:W-:Y:S02]  /*03e0*/  PRMT R5, R6, 0x3340, R5 ;  /* 0x0000334006057816 */ /* 0x008fe40000000005 */
[----:B--2---:R-:W-:-:S04]  /*03f0*/  PRMT R10, R10, 0x3340, R7 ;  /* 0x000033400a0a7816 */ /* 0x004fc80000000007 */
[----:B------:R-:W-:Y:S01]  /*0400*/  PRMT R7, R10, 0x5410, R5 ;  /* 0x000054100a077816 */ /* 0x000fe20000000005 */
[----:B------:R-:W-:-:S04]  /*0410*/  IMAD.MOV.U32 R5, RZ, RZ, 0x10 ;  /* 0x00000010ff057424 */ /* 0x000fc800078e00ff */
[----:B------:R3:W-:Y:S01]  /*0420*/  STL [R8+0xc], R7 ;  /* 0x00000c0708007387 */ /* 0x0007e20000100800 */
[----:B------:R-:W-:Y:S05]  /*0430*/  @!P0 BRA `(.L_x_1) ;  /* 0x0000000000a48947 */ /* 0x000fea0003800000 */
[----:B------:R-:W2:Y:S04]  /*0440*/  LDG.E.U8 R5, desc[UR6][R2.64+0x13] ;  /* 0x0000130602057981 */ /* 0x000ea8000c1e1100 */
[----:B------:R-:W2:Y:S04]  /*0450*/  LDG.E.U8 R6, desc[UR6][R2.64+0x12] ;  /* 0x0000120602067981 */ /* 0x000ea8000c1e1100 */
[----:B---3--:R-:W3:Y:S04]  /*0460*/  LDG.E.U8 R7, desc[UR6][R2.64+0x11] ;  /* 0x0000110602077981 */ /* 0x008ee8000c1e1100 */
        /* <DEDUP_REMOVED lines=10> */
[----:B----4-:R-:W3:Y:S04]  /*0510*/  LDG.E.U8 R7, desc[UR6][R2.64+0x15] ;  /* 0x0000150602077981 */ /* 0x010ee8000c1e1100 */
        /* <DEDUP_REMOVED lines=8> */
[----:B------:R-:W-:Y:S01]  /*05a0*/  ISETP.NE.AND P0, PT, R4, 0x1c, PT ;  /* 0x0000001c0400780c */ /* 0x000fe20003f05270 */
[----:B------:R-:W2:Y:S04]  /*05b0*/  LDG.E.U8 R5, desc[UR6][R2.64+0x1a] ;  /* 0x00001a0602057981 */ /* 0x000ea8000c1e1100 */
[----:B------:R-:W2:Y:S04]  /*05c0*/  LDG.E.U8 R4, desc[UR6][R2.64+0x1b] ;  /* 0x00001b0602047981 */ /* 0x000ea8000c1e1100 */
[----:B------:R-:W3:Y:S04]  /*05d0*/  LDG.E.U8 R6, desc[UR6][R2.64+0x19] ;  /* 0x0000190602067981 */ /* 0x000ee8000c1e1100 */
[----:B0-----:R-:W3:Y:S04]  /*05e0*/  LDG.E.U8 R7, desc[UR6][R2.64+0x18] ;  /* 0x0000180602077981 */ /* 0x001ee8000c1e1100 */
[----:B------:R-:W4:Y:S04]  /*05f0*/  @P0 LDG.E.U8 R9, desc[UR6][R2.64+0x1f] ;  /* 0x00001f0602090981 */ /* 0x000f28000c1e1100 */
[----:B------:R-:W4:Y:S04]  /*0600*/  @P0 LDG.E.U8 R10, desc[UR6][R2.64+0x1e] ;  /* 0x00001e06020a0981 */ /* 0x000f28000c1e1100 */
[----:B------:R-:W5:Y:S04]  /*0610*/  @P0 LDG.E.U8 R11, desc[UR6][R2.64+0x1d] ;  /* 0x00001d06020b0981 */ /* 0x000f68000c1e1100 */
[----:B------:R-:W5:Y:S01]  /*0620*/  @P0 LDG.E.U8 R12, desc[UR6][R2.64+0x1c] ;  /* 0x00001c06020c0981 */ /* 0x000f62000c1e1100 */
[----:B--2---:R-:W-:-:S02]  /*0630*/  PRMT R4, R5, 0x3340, R4 ;  /* 0x0000334005047816 */ /* 0x004fc40000000004 */
[----:B---3--:R-:W-:-:S04]  /*0640*/  PRMT R7, R7, 0x3340, R6 ;  /* 0x0000334007077816 */ /* 0x008fc80000000006 */
[----:B------:R-:W-:Y:S02]  /*0650*/  PRMT R7, R7, 0x5410, R4 ;  /* 0x0000541007077816 */ /* 0x000fe40000000004 */
[----:B----4-:R-:W-:Y:S02]  /*0660*/  @P0 PRMT R9, R10, 0x3340, R9 ;  /* 0x000033400a090816 */ /* 0x010fe40000000009 */
[----:B-----5:R-:W-:-:S04]  /*0670*/  @P0 PRMT R12, R12, 0x3340, R11 ;  /* 0x000033400c0c0816 */ /* 0x020fc8000000000b */
[----:B------:R-:W-:Y:S01]  /*0680*/  @P0 PRMT R9, R12, 0x5410, R9 ;  /* 0x000054100c090816 */ /* 0x000fe20000000009 */
[----:B------:R0:W-:Y:S04]  /*0690*/  STL [R8+0x18], R7 ;  /* 0x0000180708007387 */ /* 0x0001e80000100800 */
[----:B------:R0:W-:Y:S01]  /*06a0*/  @P0 STL [R8+0x1c], R9 ;  /* 0x00001c0908000387 */ /* 0x0001e20000100800 */
[----:B------:R-:W-:Y:S02]  /*06b0*/  IMAD.MOV.U32 R5, RZ, RZ, 0x1c ;  /* 0x0000001cff057424 */ /* 0x000fe400078e00ff */
[----:B------:R-:W-:-:S07]  /*06c0*/  @P0 IMAD.MOV.U32 R5, RZ, RZ, 0x20 ;  /* 0x00000020ff050424 */ /* 0x000fce00078e00ff */
.L_x_1:
[----:B------:R-:W-:-:S13]  /*06d0*/  ISETP.NE.AND P0, PT, R0, RZ, PT ;  /* 0x000000ff0000720c */ /* 0x000fda0003f05270 */
[----:B------:R-:W-:Y:S05]  /*06e0*/  @!P0 BRA `(.L_x_0) ;  /* 0x0000000000388947 */ /* 0x000fea0003800000 */
[----:B------:R-:W5:Y:S01]  /*06f0*/  LDCU.64 UR4, c[0x0][0x388] ;  /* 0x00007100ff0477ac */ /* 0x000f620008000a00 */
[C---:B01234-:R-:W-:Y:S02]  /*0700*/  IMAD.IADD R7, R5.reuse, 0x1, R8 ;  /* 0x0000000105077824 */ /* 0x05ffe400078e0208 */
[--C-:B------:R-:W-:Y:S01]  /*0710*/  IMAD.MOV R4, RZ, RZ, -R0.reuse ;  /* 0x000000ffff047224 */ /* 0x100fe200078e0a00 */
[C---:B-----5:R-:W-:Y:S01]  /*0720*/  IADD3 R2, P0, PT, R5.reuse, UR4, RZ ;  /* 0x0000000405027c10 */ /* 0x060fe2000ff1e0ff */
[----:B------:R-:W-:-:S04]  /*0730*/  IMAD.IADD R5, R5, 0x1, R0 ;  /* 0x0000000105057824 */ /* 0x000fc800078e0200 */
[----:B------:R-:W-:-:S08]  /*0740*/  IMAD.X R3, RZ, RZ, UR5, P0 ;  /* 0x00000005ff037e24 */ /* 0x000fd000080e06ff */
.L_x_2:
[----:B------:R0:W2:Y:S01]  /*0750*/  LDG.E.U8 R0, desc[UR6][R2.64] ;  /* 0x0000000602007981 */ /* 0x0000a2000c1e1100 */
[----:B------:R-:W-:-:S05]  /*0760*/  VIADD R4, R4, 0x1 ;  /* 0x0000000104047836 */ /* 0x000fca0000000000 */
[----:B------:R-:W-:Y:S02]  /*0770*/  ISETP.NE.AND P0, PT, R4, RZ, PT ;  /* 0x000000ff0400720c */ /* 0x000fe40003f05270 */
[----:B0-----:R-:W-:-:S05]  /*0780*/  IADD3 R2, P1, PT, R2, 0x1, RZ ;  /* 0x0000000102027810 */ /* 0x001fca0007f3e0ff */
[----:B------:R-:W-:Y:S01]  /*0790*/  IMAD.X R3, RZ, RZ, R3, P1 ;  /* 0x000000ffff037224 */ /* 0x000fe200008e0603 */
[----:B--2---:R0:W-:Y:S02]  /*07a0*/  STL.U8 [R7], R0 ;  /* 0x0000000007007387 */ /* 0x0041e40000100000 */
[----:B0-----:R-:W-:-:S03]  /*07b0*/  VIADD R7, R7, 0x1 ;  /* 0x0000000107077836 */ /* 0x001fc60000000000 */
[----:B------:R-:W-:Y:S05]  /*07c0*/  @P0 BRA `(.L_x_2) ;  /* 0xfffffffc00e00947 */ /* 0x000fea000383ffff */
.L_x_0:
[----:B------:R-:W5:Y:S02]  /*07d0*/  LDC.64 R2, c[0x0][0x398] ;  /* 0x0000e600ff027b82 */ /* 0x000f640000000a00 */
[----:B-----5:R-:W-:-:S06]  /*07e0*/  IMAD.WIDE.U32 R2, R24, 0x4, R2 ;  /* 0x0000000418027825 */ /* 0x020fcc00078e0002 */
[----:B------:R-:W5:Y:S01]  /*07f0*/  LDG.E R2, desc[UR6][R2.64] ;  /* 0x0000000602027981 */ /* 0x000f62000c1e1900 */
[C---:B------:R-:W-:Y:S01]  /*0800*/  IMAD.IADD R13, R5.reuse, 0x1, R8 ;  /* 0x00000001050d7824 */ /* 0x040fe200078e0208 */
[C-C-:B------:R-:W-:Y:S01]  /*0810*/  IADD3 R11, PT, PT, R8.reuse, 0x1, R5.reuse ;  /* 0x00000001080b7810 */ /* 0x140fe20007ffe005 */
[----:B------:R-:W-:Y:S01]  /*0820*/  VIADD R16, R5, 0x4 ;  /* 0x0000000405107836 */ /* 0x000fe20000000000 */
[C-C-:B0-----:R-:W-:Y:S01]  /*0830*/  IADD3 R9, PT, PT, R8.reuse, 0x2, R5.reuse ;  /* 0x0000000208097810 */ /* 0x141fe20007ffe005 */
[----:B------:R-:W-:Y:S01]  /*0840*/  VIADD R12, R1, 0x380 ;  /* 0x00000380010c7836 */ /* 0x000fe20000000000 */
[----:B-1234-:R-:W-:Y:S02]  /*0850*/  IADD3 R7, PT, PT, R8, 0x3, R5 ;  /* 0x0000000308077810 */ /* 0x01efe40007ffe005 */
[----:B------:R-:W-:Y:S02]  /*0860*/  ISETP.GE.U32.AND P0, PT, R16, 0x80, PT ;  /* 0x000000801000780c */ /* 0x000fe40003f06070 */
[--C-:B-----5:R-:W-:Y:S01]  /*0870*/  SHF.R.U32.HI R0, RZ, 0x8, R2.reuse ;  /* 0x00000008ff007819 */ /* 0x120fe20000011602 */
[----:B------:R0:W-:Y:S01]  /*0880*/  STL.U8 [R13], R2 ;  /* 0x000000020d007387 */ /* 0x0001e20000100000 */
[----:B------:R-:W-:-:S02]  /*0890*/  SHF.R.U32.HI R4, RZ, 0x10, R2 ;  /* 0x00000010ff047819 */ /* 0x000fc40000011602 */
[----:B------:R-:W-:Y:S01]  /*08a0*/  SHF.R.U32.HI R6, RZ, 0x18, R2 ;  /* 0x00000018ff067819 */ /* 0x000fe20000011602 */
[----:B------:R0:W-:Y:S04]  /*08b0*/  STL.U8 [R11], R0 ;  /* 0x000000000b007387 */ /* 0x0001e80000100000 */
[----:B------:R0:W-:Y:S04]  /*08c0*/  STL.U8 [R9], R4 ;  /* 0x0000000409007387 */ /* 0x0001e80000100000 */
[----:B------:R0:W-:Y:S01]  /*08d0*/  STL.U8 [R7], R6 ;  /* 0x0000000607007387 */ /* 0x0001e20000100000 */
[----:B------:R-:W-:Y:S05]  /*08e0*/  @!P0 BRA `(.L_x_3) ;  /* 0x0000002400008947 */ /* 0x000fea0003800000 */
[----:B0-----:R-:W-:-:S07]  /*08f0*/  VIADD R0, R1, 0x48 ;  /* 0x0000004801007836 */ /* 0x001fce0000000000 */
.L_x_5:
[----:B------:R-:W2:Y:S04]  /*0900*/  LDL.128 R16, [R8] ;  /* 0x0000000008107983 */ /* 0x000ea80000100c00 */
[----:B------:R-:W3:Y:S04]  /*0910*/  LDL.128 R4, [R8+0x10] ;  /* 0x0000100008047983 */ /* 0x000ee80000100c00 */
[----:B------:R-:W4:Y:S04]  /*0920*/  LDL.128 R12, [R8+0x20] ;  /* 0x00002000080c7983 */ /* 0x000f280000100c00 */
[----:B------:R-:W5:Y:S01]  /*0930*/  LDL.128 R32, [R8+0x30] ;  /* 0x0000300008207983 */ /* 0x000f620000100c00 */
[----:B--2---:R-:W-:-:S02]  /*0940*/  PRMT R3, R16, 0x7771, RZ ;  /* 0x0000777110037816 */ /* 0x004fc400000000ff */
[----:B------:R-:W-:Y:S02]  /*0950*/  PRMT R2, R18, 0x7771, RZ ;  /* 0x0000777112027816 */ /* 0x000fe400000000ff */
[----:B------:R-:W-:Y:S01]  /*0960*/  PRMT R10, R16, 0x7770, RZ ;  /* 0x00007770100a7816 */ /* 0x000fe200000000ff */
[----:B------:R-:W-:Y:S01]  /*0970*/  IMAD.U32 R9, R3, 0x10000, RZ ;  /* 0x0001000003097824 */ /* 0x000fe200078e00ff */
[----:B------:R-:W-:Y:S01]  /*0980*/  PRMT R3, R18, 0x7770, RZ ;  /* 0x0000777012037816 */ /* 0x000fe200000000ff */
[----:B------:R-:W-:Y:S01]  /*0990*/  IMAD.U32 R2, R2, 0x10000, RZ ;  /* 0x0001000002027824 */ /* 0x000fe200078e00ff */
[----:B------:R-:W-:Y:S02]  /*09a0*/  PRMT R24, R17, 0x7772, RZ ;  /* 0x0000777211187816 */ /* 0x000fe400000000ff */
[----:B------:R-:W-:Y:S02]  /*09b0*/  LOP3.LUT R11, R9, 0xff0000, RZ, 0xc0, !PT ;  /* 0x00ff0000090b7812 */ /* 0x000fe400078ec0ff */
[----:B------:R-:W-:Y:S01]  /*09c0*/  LOP3.LUT R20, R2, 0xff0000, RZ, 0xc0, !PT ;  /* 0x00ff000002147812 */ /* 0x000fe200078ec0ff */
[----:B------:R-:W-:Y:S01]  /*09d0*/  IMAD.WIDE.U32 R24, R24, 0x100, RZ ;  /* 0x0000010018187825 */ /* 0x000fe200078e00ff */
[----:B------:R-:W-:-:S02]  /*09e0*/  PRMT R9, R16, 0x7772, RZ ;  /* 0x0000777210097816 */ /* 0x000fc400000000ff */
[----:B------:R-:W-:Y:S02]  /*09f0*/  PRMT R2, R18, 0x7772, RZ ;  /* 0x0000777212027816 */ /* 0x000fe400000000ff */
[----:B------:R-:W-:Y:S01]  /*0a00*/  PRMT R10, R11, 0x4210, R10 ;  /* 0x000042100b0a7816 */ /* 0x000fe2000000000a */
[----:B------:R-:W-:Y:S01]  /*0a10*/  IMAD.SHL.U32 R9, R9, 0x100, RZ ;  /* 0x0000010009097824 */ /* 0x000fe200078e00ff */
[----:B------:R-:W-:Y:S01]  /*0a20*/  PRMT R3, R20, 0x4210, R3 ;  /* 0x0000421014037816 */ /* 0x000fe20000000003 */
[----:B------:R-:W-:Y:S01]  /*0a30*/  IMAD.SHL.U32 R2, R2, 0x100, RZ ;  /* 0x0000010002027824 */ /* 0x000fe200078e00ff */
[----:B------:R-:W-:Y:S02]  /*0a40*/  PRMT R16, R16, 0x7773, RZ ;  /* 0x0000777310107816 */ /* 0x000fe400000000ff */
[----:B------:R-:W-:Y:S02]  /*0a50*/  LOP3.LUT R23, R10, 0xff00, R9, 0xf8, !PT ;  /* 0x0000ff000a177812 */ /* 0x000fe400078ef809 */
[----:B------:R-:W-:-:S02]  /*0a60*/  LOP3.LUT R22, R3, 0xff00, R2, 0xf8, !PT ;  /* 0x0000ff0003167812 */ /* 0x000fc400078ef802 */
[C---:B------:R-:W-:Y:S02]  /*0a70*/  PRMT R2, R17.reuse, 0x7770, RZ ;  /* 0x0000777011027816 */ /* 0x040fe400000000ff */
[----:B------:R-:W-:Y:S02]  /*0a80*/  PRMT R10, R17, 0x7771, RZ ;  /* 0x00007771110a7816 */ /* 0x000fe400000000ff */
[----:B---3--:R-:W-:Y:S01]  /*0a90*/  PRMT R20, R4, 0x7771, RZ ;  /* 0x0000777104147816 */ /* 0x008fe200000000ff */
[----:B------:R-:W-:Y:S01]  /*0aa0*/  IMAD.WIDE.U32 R2, R2, 0x1000000, RZ ;  /* 0x0100000002027825 */ /* 0x000fe200078e00ff */
[----:B------:R-:W-:Y:S02]  /*0ab0*/  LOP3.LUT R23, R23, 0xff, R16, 0xf8, !PT ;  /* 0x000000ff17177812 */ /* 0x000fe400078ef810 */
[----:B------:R-:W-:Y:S01]  /*0ac0*/  PRMT R9, R18, 0x7773, RZ ;  /* 0x0000777312097816 */ /* 0x000fe200000000ff */
[----:B------:R-:W-:Y:S01]  /*0ad0*/  IMAD.WIDE.U32 R10, R10, 0x10000, RZ ;  /* 0x000100000a0a7825 */ /* 0x000fe200078e00ff */
[----:B------:R-:W-:-:S02]  /*0ae0*/  PRMT R16, R4, 0x7770, RZ ;  /* 0x0000777004107816 */ /* 0x000fc400000000ff */
[----:B------:R-:W-:Y:S01]  /*0af0*/  LOP3.LUT R9, R22, 0xff, R9, 0xf8, !PT ;  /* 0x000000ff16097812 */ /* 0x000fe200078ef809 */
[----:B------:R-:W-:Y:S01]  /*0b00*/  IMAD.U32 R20, R20, 0x10000, RZ ;  /* 0x0001000014147824 */ /* 0x000fe200078e00ff */
[----:B------:R-:W-:Y:S02]  /*0b10*/  LOP3.LUT R18, R24, R2, R10, 0xfe, !PT ;  /* 0x0000000218127212 */ /* 0x000fe400078efe0a */
[----:B------:R-:W-:Y:S02]  /*0b20*/  LOP3.LUT R24, R11, R23, R3, 0xfe, !PT ;  /* 0x000000170b187212 */ /* 0x000fe400078efe03 */
[----:B------:R-:W-:Y:S02]  /*0b30*/  PRMT R11, R4, 0x7772, RZ ;  /* 0x00007772040b7816 */ /* 0x000fe400000000ff */
[----:B------:R-:W-:Y:S02]  /*0b40*/  LOP3.LUT R21, R20, 0xff0000, RZ, 0xc0, !PT ;  /* 0x00ff000014157812 */ /* 0x000fe400078ec0ff */
[----:B------:R-:W-:Y:S01]  /*0b50*/  PRMT R3, R6, 0x7771, RZ ;  /* 0x0000777106037816 */ /* 0x000fe200000000ff */
[----:B------:R-:W-:Y:S01]  /*0b60*/  IMAD.SHL.U32 R11, R11, 0x100, RZ ;  /* 0x000001000b0b7824 */ /* 0x000fe200078e00ff */
[----:B------:R-:W-:-:S02]  /*0b70*/  PRMT R36, R19, 0x7770, RZ ;  /* 0x0000777013247816 */ /* 0x000fc400000000ff */
[----:B------:R-:W-:Y:S01]  /*0b80*/  PRMT R2, R19, 0x7771, RZ ;  /* 0x0000777113027816 */ /* 0x000fe200000000ff */
[----:B------:R-:W-:Y:S01]  /*0b90*/  IMAD.U32 R20, R3, 0x10000, RZ ;  /* 0x0001000003147824 */ /* 0x000fe200078e00ff */
[----:B------:R-:W-:Y:S01]  /*0ba0*/  PRMT R22, R19, 0x7772, RZ ;  /* 0x0000777213167816 */ /* 0x000fe200000000ff */
[----:B------:R-:W-:Y:S01]  /*0bb0*/  IMAD.WIDE.U32 R36, R36, 0x1000000, RZ ;  /* 0x0100000024247825 */ /* 0x000fe200078e00ff */
[----:B------:R-:W-:Y:S02]  /*0bc0*/  PRMT R10, R21, 0x4210, R16 ;  /* 0x00004210150a7816 */ /* 0x000fe40000000010 */
[----:B------:R-:W-:Y:S01]  /*0bd0*/  PRMT R4, R4, 0x7773, RZ ;  /* 0x0000777304047816 */ /* 0x000fe200000000ff */
[----:B------:R-:W-:Y:S01]  /*0be0*/  IMAD.WIDE.U32 R2, R2, 0x10000, RZ ;  /* 0x0001000002027825 */ /* 0x000fe200078e00ff */
[----:B------:R-:W-:Y:S02]  /*0bf0*/  LOP3.LUT R11, R10, 0xff00, R11, 0xf8, !PT ;  /* 0x0000ff000a0b7812 */ /* 0x000fe400078ef80b */
[----:B------:R-:W-:Y:S01]  /*0c00*/  LOP3.LUT R21, R20, 0xff0000, RZ, 0xc0, !PT ;  /* 0x00ff000014157812 */ /* 0x000fe200078ec0ff */
[----:B------:R-:W-:Y:S01]  /*0c10*/  IMAD.WIDE.U32 R22, R22, 0x100, RZ ;  /* 0x0000010016167825 */ /* 0x000fe200078e00ff */
[----:B------:R-:W-:-:S02]  /*0c20*/  PRMT R16, R6, 0x7770, RZ ;  /* 0x0000777006107816 */ /* 0x000fc400000000ff */
[C---:B------:R-:W-:Y:S02]  /*0c30*/  PRMT R20, R5.reuse, 0x7770, RZ ;  /* 0x0000777005147816 */ /* 0x040fe400000000ff */
[----:B------:R-:W-:Y:S02]  /*0c40*/  LOP3.LUT R36, R22, R36, R2, 0xfe, !PT ;  /* 0x0000002416247212 */ /* 0x000fe400078efe02 */
[C---:B------:R-:W-:Y:S02]  /*0c50*/  PRMT R10, R5.reuse, 0x7771, RZ ;  /* 0x00007771050a7816 */ /* 0x040fe400000000ff */
[----:B------:R-:W-:Y:S02]  /*0c60*/  PRMT R2, R5, 0x7772, RZ ;  /* 0x0000777205027816 */ /* 0x000fe400000000ff */
[----:B------:R-:W-:Y:S01]  /*0c70*/  LOP3.LUT R39, R11, 0xff, R4, 0xf8, !PT ;  /* 0x000000ff0b277812 */ /* 0x000fe200078ef804 */
[----:B------:R-:W-:Y:S01]  /*0c80*/  IMAD.WIDE.U32 R10, R10, 0x10000, RZ ;  /* 0x000100000a0a7825 */ /* 0x000fe200078e00ff */
[----:B------:R-:W-:-:S02]  /*0c90*/  PRMT R4, R6, 0x7772, RZ ;  /* 0x0000777206047816 */ /* 0x000fc400000000ff */
[----:B------:R-:W-:Y:S01]  /*0ca0*/  LOP3.LUT R9, R3, R9, R37, 0xfe, !PT ;  /* 0x0000000903097212 */ /* 0x000fe200078efe25 */
[----:B------:R-:W-:Y:S01]  /*0cb0*/  IMAD.WIDE.U32 R2, R2, 0x100, RZ ;  /* 0x0000010002027825 */ /* 0x000fe200078e00ff */
[----:B------:R-:W-:Y:S02]  /*0cc0*/  PRMT R16, R21, 0x4210, R16 ;  /* 0x0000421015107816 */ /* 0x000fe40000000010 */
[----:B------:R-:W-:Y:S01]  /*0cd0*/  PRMT R6, R6, 0x7773, RZ ;  /* 0x0000777306067816 */ /* 0x000fe200000000ff */
[----:B------:R-:W-:Y:S01]  /*0ce0*/  IMAD.WIDE.U32 R20, R20, 0x1000000, RZ ;  /* 0x0100000014147825 */ /* 0x000fe200078e00ff */
[----:B------:R-:W-:-:S03]  /*0cf0*/  PRMT R26, R7, 0x7770, RZ ;  /* 0x00007770071a7816 */ /* 0x000fc600000000ff */
[----:B------:R-:W-:Y:S01]  /*0d00*/  IMAD.SHL.U32 R27, R4, 0x100, RZ ;  /* 0x00000100041b7824 */ /* 0x000fe200078e00ff */
[----:B------:R-:W-:Y:S02]  /*0d10*/  LOP3.LUT R37, R2, R20, R10, 0xfe, !PT ;  /* 0x0000001402257212 */ /* 0x000fe400078efe0a */
[----:B------:R-:W-:Y:S02]  /*0d20*/  PRMT R20, R7, 0x7771, RZ ;  /* 0x0000777107147816 */ /* 0x000fe400000000ff */
[----:B------:R-:W-:Y:S02]  /*0d30*/  LOP3.LUT R27, R16, 0xff00, R27, 0xf8, !PT ;  /* 0x0000ff00101b7812 */ /* 0x000fe400078ef81b */
[----:B------:R-:W-:Y:S01]  /*0d40*/  LOP3.LUT R39, R11, R39, R21, 0xfe, !PT ;  /* 0x000000270b277212 */ /* 0x000fe200078efe15 */
[----:B------:R-:W-:Y:S01]  /*0d50*/  IMAD.WIDE.U32 R20, R20, 0x10000, RZ ;  /* 0x0001000014147825 */ /* 0x000fe200078e00ff */
[----:B------:R-:W-:Y:S02]  /*0d60*/  LOP3.LUT R29, R27, 0xff, R6, 0xf8, !PT ;  /* 0x000000ff1b1d7812 */ /* 0x000fe400078ef806 */
[----:B------:R-:W-:Y:S01]  /*0d70*/  PRMT R10, R7, 0x7772, RZ ;  /* 0x00007772070a7816 */ /* 0x000fe200000000ff */
[----:B------:R-:W-:-:S04]  /*0d80*/  IMAD.WIDE.U32 R26, R26, 0x1000000, RZ ;  /* 0x010000001a1a7825 */ /* 0x000fc800078e00ff */
[----:B------:R-:W-:Y:S01]  /*0d90*/  IMAD.WIDE.U32 R10, R10, 0x100, RZ ;  /* 0x000001000a0a7825 */ /* 0x000fe200078e00ff */
[----:B------:R-:W-:Y:S02]  /*0da0*/  LOP3.LUT R21, R21, R29, R27, 0xfe, !PT ;  /* 0x0000001d15157212 */ /* 0x000fe400078efe1b */
[----:B------:R-:W2:Y:S01]  /*0db0*/  LDL.128 R28, [R8+0x40] ;  /* 0x00004000081c7983 */ /* 0x000ea20000100c00 */
[----:B------:R-:W-:Y:S02]  /*0dc0*/  LOP3.LUT R6, R24, R25, RZ, 0xfc, !PT ;  /* 0x0000001918067212 */ /* 0x000fe400078efcff */
[----:B------:R-:W-:Y:S02]  /*0dd0*/  LOP3.LUT R16, R10, R26, R20, 0xfe, !PT ;  /* 0x0000001a0a107212 */ /* 0x000fe400078efe14 */
[----:B------:R-:W3:Y:S01]  /*0de0*/  LDL.128 R24, [R8+0x50] ;  /* 0x0000500008187983 */ /* 0x000ee20000100c00 */
[----:B------:R-:W-:Y:S02]  /*0df0*/  LOP3.LUT R2, R39, R3, RZ, 0xfc, !PT ;  /* 0x0000000327027212 */ /* 0x000fe400078efcff */
[----:B----4-:R-:W-:-:S02]  /*0e00*/  PRMT R3, R14, 0x7771, RZ ;  /* 0x000077710e037816 */ /* 0x010fc400000000ff */
[----:B------:R-:W-:-:S03]  /*0e10*/  PRMT R17, R17, 0x7773, RZ ;  /* 0x0000777311117816 */ /* 0x000fc600000000ff */
[----:B------:R-:W-:Y:S01]  /*0e20*/  IMAD.U32 R3, R3, 0x10000, RZ ;  /* 0x0001000003037824 */ /* 0x000fe200078e00ff */
[----:B------:R-:W-:Y:S02]  /*0e30*/  PRMT R10, R5, 0x7773, RZ ;  /* 0x00007773050a7816 */ /* 0x000fe400000000ff */
[----:B------:R-:W-:Y:S02]  /*0e40*/  LOP3.LUT R4, R18, 0xff, R17, 0xf8, !PT ;  /* 0x000000ff12047812 */ /* 0x000fe400078ef811 */
[----:B------:R-:W-:Y:S02]  /*0e50*/  LOP3.LUT R18, R3, 0xff0000, RZ, 0xc0, !PT ;  /* 0x00ff000003127812 */ /* 0x000fe400078ec0ff */
[----:B------:R-:W-:Y:S02]  /*0e60*/  LOP3.LUT R37, R37, 0xff, R10, 0xf8, !PT ;  /* 0x000000ff25257812 */ /* 0x000fe400078ef80a */
[----:B------:R-:W-:Y:S02]  /*0e70*/  PRMT R3, R14, 0x7772, RZ ;  /* 0x000077720e037816 */ /* 0x000fe400000000ff */
[----:B------:R-:W-:-:S02]  /*0e80*/  LOP3.LUT R9, R9, R23, RZ, 0xfc, !PT ;  /* 0x0000001709097212 */ /* 0x000fc400078efcff */
[----:B------:R-:W-:Y:S02]  /*0e90*/  PRMT R7, R7, 0x7773, RZ ;  /* 0x0000777307077816 */ /* 0x000fe400000000ff */
[----:B------:R-:W-:Y:S02]  /*0ea0*/  LOP3.LUT R10, R21, R11, RZ, 0xfc, !PT ;  /* 0x0000000b150a7212 */ /* 0x000fe400078efcff */
[----:B------:R-:W-:Y:S01]  /*0eb0*/  PRMT R17, R12, 0x7771, RZ ;  /* 0x000077710c117816 */ /* 0x000fe200000000ff */
[----:B------:R-:W4:Y:S01]  /*0ec0*/  LDL.128 R20, [R8+0x60] ;  /* 0x0000600008147983 */ /* 0x000f220000100c00 */
[----:B------:R-:W-:Y:S01]  /*0ed0*/  PRMT R5, R14, 0x7770, RZ ;  /* 0x000077700e057816 */ /* 0x000fe200000000ff */
[----:B------:R-:W-:Y:S01]  /*0ee0*/  IMAD.SHL.U32 R3, R3, 0x100, RZ ;  /* 0x0000010003037824 */ /* 0x000fe200078e00ff */
[----:B------:R-:W-:Y:S01]  /*0ef0*/  LOP3.LUT R11, R16, 0xff, R7, 0xf8, !PT ;  /* 0x000000ff100b7812 */ /* 0x000fe200078ef807 */
[----:B------:R-:W-:Y:S01]  /*0f00*/  IMAD.U32 R17, R17, 0x10000, RZ ;  /* 0x0001000011117824 */ /* 0x000fe200078e00ff */
[----:B------:R-:W-:-:S02]  /*0f10*/  PRMT R16, R18, 0x4210, R5 ;  /* 0x0000421012107816 */ /* 0x000fc40000000005 */
[----:B------:R-:W-:Y:S02]  /*0f20*/  PRMT R5, R12, 0x7770, RZ ;  /* 0x000077700c057816 */ /* 0x000fe400000000ff */
[----:B------:R-:W-:Y:S02]  /*0f30*/  LOP3.LUT R3, R16, 0xff00, R3, 0xf8, !PT ;  /* 0x0000ff0010037812 */ /* 0x000fe400078ef803 */
[----:B------:R-:W-:-:S04]  /*0f40*/  LOP3.LUT R16, R17, 0xff0000, RZ, 0xc0, !PT ;  /* 0x00ff000011107812 */ /* 0x000fc800078ec0ff */
[----:B------:R-:W-:Y:S02]  /*0f50*/  PRMT R16, R16, 0x4210, R5 ;  /* 0x0000421010107816 */ /* 0x000fe40000000005 */
[----:B------:R-:W-:-:S05]  /*0f60*/  PRMT R5, R12, 0x7772, RZ ;  /* 0x000077720c057816 */ /* 0x000fca00000000ff */
[----:B------:R-:W-:Y:S01]  /*0f70*/  IMAD.SHL.U32 R5, R5, 0x100, RZ ;  /* 0x0000010005057824 */ /* 0x000fe200078e00ff */
[----:B------:R-:W-:-:S04]  /*0f80*/  PRMT R12, R12, 0x7773, RZ ;  /* 0x000077730c0c7816 */ /* 0x000fc800000000ff */
[----:B------:R-:W-:Y:S02]  /*0f90*/  LOP3.LUT R7, R16, 0xff00, R5, 0xf8, !PT ;  /* 0x0000ff0010077812 */ /* 0x000fe400078ef805 */
[----:B-----5:R-:W-:Y:S02]  /*0fa0*/  PRMT R5, R34, 0x7771, RZ ;  /* 0x0000777122057816 */ /* 0x020fe400000000ff */
[----:B------:R-:W-:Y:S02]  /*0fb0*/  PRMT R14, R14, 0x7773, RZ ;  /* 0x000077730e0e7816 */ /* 0x000fe400000000ff */
[----:B------:R-:W-:Y:S01]  /*0fc0*/  LOP3.LUT R12, R7, 0xff, R12, 0xf8, !PT ;  /* 0x000000ff070c7812 */ /* 0x000fe200078ef80c */
[----:B------:R-:W-:Y:S01]  /*0fd0*/  IMAD.U32 R5, R5, 0x10000, RZ ;  /* 0x0001000005057824 */ /* 0x000fe200078e00ff */
[----:B------:R-:W-:Y:S02]  /*0fe0*/  PRMT R7, R32, 0x7771, RZ ;  /* 0x0000777120077816 */ /* 0x000fe400000000ff */
[----:B------:R-:W-:-:S02]  /*0ff0*/  LOP3.LUT R3, R3, 0xff, R14, 0xf8, !PT ;  /* 0x000000ff03037812 */ /* 0x000fc400078ef80e */
[----:B------:R-:W-:Y:S01]  /*1000*/  LOP3.LUT R14, R5, 0xff0000, RZ, 0xc0, !PT ;  /* 0x00ff0000050e7812 */ /* 0x000fe200078ec0ff */
[----:B------:R-:W-:Y:S01]  /*1010*/  IMAD.U32 R7, R7, 0x10000, RZ ;  /* 0x0001000007077824 */ /* 0x000fe200078e00ff */
[----:B------:R-:W-:-:S04]  /*1020*/  PRMT R5, R34, 0x7770, RZ ;  /* 0x0000777022057816 */ /* 0x000fc800000000ff */
[----:B------:R-:W-:Y:S02]  /*1030*/  PRMT R5, R14, 0x4210, R5 ;  /* 0x000042100e057816 */ /* 0x000fe40000000005 */
[----:B------:R-:W-:Y:S02]  /*1040*/  LOP3.LUT R14, R7, 0xff0000, RZ, 0xc0, !PT ;  /* 0x00ff0000070e7812 */ /* 0x000fe400078ec0ff */
[----:B------:R-:W-:-:S04]  /*1050*/  PRMT R7, R32, 0x7770, RZ ;  /* 0x0000777020077816 */ /* 0x000fc800000000ff */
[----:B------:R-:W-:Y:S02]  /*1060*/  PRMT R17, R14, 0x4210, R7 ;  /* 0x000042100e117816 */ /* 0x000fe40000000007 */
[----:B------:R-:W-:Y:S02]  /*1070*/  PRMT R7, R34, 0x7772, RZ ;  /* 0x0000777222077816 */ /* 0x000fe400000000ff */
[----:B------:R-:W-:Y:S02]  /*1080*/  PRMT R14, R32, 0x7772, RZ ;  /* 0x00007772200e7816 */ /* 0x000fe400000000ff */
[----:B------:R-:W-:Y:S01]  /*1090*/  PRMT R19, R19, 0x7773, RZ ;  /* 0x0000777313137816 */ /* 0x000fe200000000ff */
[----:B------:R-:W-:Y:S02]  /*10a0*/  IMAD.SHL.U32 R16, R7, 0x100, RZ ;  /* 0x0000010007107824 */ /* 0x000fe400078e00ff */
[----:B------:R-:W-:Y:S01]  /*10b0*/  IMAD.SHL.U32 R14, R14, 0x100, RZ ;  /* 0x000001000e0e7824 */ /* 0x000fe200078e00ff */
[----:B------:R-:W-:-:S02]  /*10c0*/  LOP3.LUT R36, R36, 0xff, R19, 0xf8, !PT ;  /* 0x000000ff24247812 */ /* 0x000fc400078ef813 */
[----:B------:R-:W-:Y:S02]  /*10d0*/  LOP3.LUT R5, R5, 0xff00, R16, 0xf8, !PT ;  /* 0x0000ff0005057812 */ /* 0x000fe400078ef810 */
[----:B------:R-:W-:Y:S02]  /*10e0*/  LOP3.LUT R7, R17, 0xff00, R14, 0xf8, !PT ;  /* 0x0000ff0011077812 */ /* 0x000fe400078ef80e */
[----:B------:R-:W5:Y:S01]  /*10f0*/  LDL.128 R16, [R8+0x70] ;  /* 0x0000700008107983 */ /* 0x000f620000100c00 */
[----:B------:R-:W-:Y:S02]  /*1100*/  PRMT R34, R34, 0x7773, RZ ;  /* 0x0000777322227816 */ /* 0x000fe400000000ff */
[----:B------:R-:W-:Y:S02]  /*1110*/  PRMT R14, R32, 0x7773, RZ ;  /* 0x00007773200e7816 */ /* 0x000fe400000000ff */
[----:B------:R-:W-:Y:S02]  /*1120*/  LOP3.LUT R32, R5, 0xff, R34, 0xf8, !PT ;  /* 0x000000ff05207812 */ /* 0x000fe400078ef822 */
[----:B------:R-:W-:-:S02]  /*1130*/  LOP3.LUT R14, R7, 0xff, R14, 0xf8, !PT ;  /* 0x000000ff070e7812 */ /* 0x000fc400078ef80e */
[----:B--2---:R-:W-:-:S05]  /*1140*/  PRMT R5, R30, 0x7771, RZ ;  /* 0x000077711e057816 */ /* 0x004fca00000000ff */
[----:B------:R-:W-:-:S05]  /*1150*/  IMAD.U32 R5, R5, 0x10000, RZ ;  /* 0x0001000005057824 */ /* 0x000fca00078e00ff */
[----:B------:R-:W-:Y:S02]  /*1160*/  LOP3.LUT R34, R5, 0xff0000, RZ, 0xc0, !PT ;  /* 0x00ff000005227812 */ /* 0x000fe400078ec0ff */
[----:B------:R-:W-:-:S04]  /*1170*/  PRMT R5, R30, 0x7770, RZ ;  /* 0x000077701e057816 */ /* 0x000fc800000000ff */
[----:B------:R-:W-:Y:S02]  /*1180*/  PRMT R34, R34, 0x4210, R5 ;  /* 0x0000421022227816 */ /* 0x000fe40000000005 */
[----:B------:R-:W-:-:S05]  /*1190*/  PRMT R5, R30, 0x7772, RZ ;  /* 0x000077721e057816 */ /* 0x000fca00000000ff */
[----:B------:R-:W-:-:S05]  /*11a0*/  IMAD.SHL.U32 R5, R5, 0x100, RZ ;  /* 0x0000010005057824 */ /* 0x000fca00078e00ff */
[----:B------:R-:W-:Y:S02]  /*11b0*/  LOP3.LUT R7, R34, 0xff00, R5, 0xf8, !PT ;  /* 0x0000ff0022077812 */ /* 0x000fe400078ef805 */
[----:B------:R-:W-:-:S05]  /*11c0*/  PRMT R5, R28, 0x7771, RZ ;  /* 0x000077711c057816 */ /* 0x000fca00000000ff */
[----:B------:R-:W-:-:S05]  /*11d0*/  IMAD.U32 R5, R5, 0x10000, RZ ;  /* 0x0001000005057824 */ /* 0x000fca00078e00ff */
[----:B------:R-:W-:Y:S02]  /*11e0*/  LOP3.LUT R34, R5, 0xff0000, RZ, 0xc0, !PT ;  /* 0x00ff000005227812 */ /* 0x000fe400078ec0ff */
[----:B------:R-:W-:-:S04]  /*11f0*/  PRMT R5, R28, 0x7770, RZ ;  /* 0x000077701c057816 */ /* 0x000fc800000000ff */
[----:B------:R-:W-:Y:S02]  /*1200*/  PRMT R5, R34, 0x4210, R5 ;  /* 0x0000421022057816 */ /* 0x000fe40000000005 */
[----:B------:R-:W-:-:S05]  /*1210*/  PRMT R34, R28, 0x7772, RZ ;  /* 0x000077721c227816 */ /* 0x000fca00000000ff */
[----:B------:R-:W-:Y:S01]  /*1220*/  IMAD.SHL.U32 R34, R34, 0x100, RZ ;  /* 0x0000010022227824 */ /* 0x000fe200078e00ff */
[----:B------:R-:W-:-:S04]  /*1230*/  PRMT R28, R28, 0x7773, RZ ;  /* 0x000077731c1c7816 */ /* 0x000fc800000000ff */
[----:B------:R-:W-:-:S04]  /*1240*/  LOP3.LUT R5, R5, 0xff00, R34, 0xf8, !PT ;  /* 0x0000ff0005057812 */ /* 0x000fc800078ef822 */
[----:B------:R-:W-:Y:S02]  /*1250*/  LOP3.LUT R28, R5, 0xff, R28, 0xf8, !PT ;  /* 0x000000ff051c7812 */ /* 0x000fe400078ef81c */
[----:B---3--:R-:W-:-:S05]  /*1260*/  PRMT R5, R26, 0x7771, RZ ;  /* 0x000077711a057816 */ /* 0x008fca00000000ff */
[----:B------:R-:W-:-:S05]  /*1270*/  IMAD.U32 R5, R5, 0x10000, RZ ;  /* 0x0001000005057824 */ /* 0x000fca00078e00ff */
[----:B------:R-:W-:Y:S02]  /*1280*/  LOP3.LUT R34, R5, 0xff0000, RZ, 0xc0, !PT ;  /* 0x00ff000005227812 */ /* 0x000fe400078ec0ff */
[----:B------:R-:W-:-:S04]  /*1290*/  PRMT R5, R26, 0x7770, RZ ;  /* 0x000077701a057816 */ /* 0x000fc800000000ff */
[----:B------:R-:W-:Y:S02]  /*12a0*/  PRMT R34, R34, 0x4210, R5 ;  /* 0x0000421022227816 */ /* 0x000fe40000000005 */
[----:B------:R-:W-:Y:S02]  /*12b0*/  PRMT R5, R26, 0x7772, RZ ;  /* 0x000077721a057816 */ /* 0x000fe400000000ff */
[----:B------:R-:W-:-:S03]  /*12c0*/  PRMT R30, R30, 0x7773, RZ ;  /* 0x000077731e1e7816 */ /* 0x000fc600000000ff */
[----:B------:R-:W-:Y:S01]  /*12d0*/  IMAD.SHL.U32 R5, R5, 0x100, RZ ;  /* 0x0000010005057824 */ /* 0x000fe200078e00ff */
[----:B------:R-:W-:-:S04]  /*12e0*/  LOP3.LUT R30, R7, 0xff, R30, 0xf8, !PT ;  /* 0x000000ff071e7812 */ /* 0x000fc800078ef81e */
        /* <DEDUP_REMOVED lines=11> */
[----:B----4-:R-:W-:-:S05]  /*13a0*/  PRMT R5, R22, 0x7771, RZ ;  /* 0x0000777116057816 */ /* 0x010fca00000000ff */
        /* <DEDUP_REMOVED lines=16> */
[----:B------:R-:W-:Y:S02]  /*14b0*/  PRMT R22, R22, 0x7773, RZ ;  /* 0x0000777316167816 */ /* 0x000fe400000000ff */
[----:B------:R-:W-:Y:S02]  /*14c0*/  PRMT R20, R20, 0x7773, RZ ;  /* 0x0000777314147816 */ /* 0x000fe400000000ff */
[----:B------:R-:W-:Y:S02]  /*14d0*/  LOP3.LUT R5, R5, 0xff00, R34, 0xf8, !PT ;  /* 0x0000ff0005057812 */ /* 0x000fe400078ef822 */
[----:B------:R-:W-:Y:S01]  /*14e0*/  LOP3.LUT R22, R7, 0xff, R22, 0xf8, !PT ;  /* 0x000000ff07167812 */ /* 0x000fe200078ef816 */
[----:B------:R-:W-:Y:S01]  /*14f0*/  IMAD.MOV.U32 R7, RZ, RZ, R9 ;  /* 0x000000ffff077224 */ /* 0x000fe200078e0009 */
[----:B------:R-:W-:Y:S01]  /*1500*/  LOP3.LUT R20, R5, 0xff, R20, 0xf8, !PT ;  /* 0x000000ff05147812 */ /* 0x000fe200078ef814 */
[----:B------:R-:W-:Y:S01]  /*1510*/  IMAD.MOV.U32 R5, RZ, RZ, R6 ;  /* 0x000000ffff057224 */ /* 0x000fe200078e0006 */
[----:B-----5:R-:W-:Y:S01]  /*1520*/  PRMT R9, R18, 0x7771, RZ ;  /* 0x0000777112097816 */ /* 0x020fe200000000ff */
[----:B------:R-:W-:-:S04]  /*1530*/  IMAD.MOV.U32 R6, RZ, RZ, R36 ;  /* 0x000000ffff067224 */ /* 0x000fc800078e0024 */
[----:B------:R-:W-:Y:S01]  /*1540*/  IMAD.U32 R34, R9, 0x10000, RZ ;  /* 0x0001000009227824 */ /* 0x000fe200078e00ff */
[----:B------:R0:W-:Y:S01]  /*1550*/  STL.128 [R1], R4 ;  /* 0x0000000401007387 */ /* 0x0001e20000100c00 */
[----:B------:R-:W-:-:S03]  /*1560*/  PRMT R9, R18, 0x7770, RZ ;  /* 0x0000777012097816 */ /* 0x000fc600000000ff */
[----:B------:R-:W-:-:S04]  /*1570*/  LOP3.LUT R34, R34, 0xff0000, RZ, 0xc0, !PT ;  /* 0x00ff000022227812 */ /* 0x000fc800078ec0ff */
[----:B------:R-:W-:Y:S01]  /*1580*/  PRMT R9, R34, 0x4210, R9 ;  /* 0x0000421022097816 */ /* 0x000fe20000000009 */
[----:B0-----:R-:W-:Y:S01]  /*1590*/  IMAD.MOV.U32 R5, RZ, RZ, R2 ;  /* 0x000000ffff057224 */ /* 0x001fe200078e0002 */
[----:B------:R-:W-:Y:S01]  /*15a0*/  PRMT R2, R18, 0x7772, RZ ;  /* 0x0000777212027816 */ /* 0x000fe200000000ff */
[----:B------:R-:W-:Y:S01]  /*15b0*/  IMAD.MOV.U32 R7, RZ, RZ, R10 ;  /* 0x000000ffff077224 */ /* 0x000fe200078e000a */
[----:B------:R-:W-:-:S03]  /*15c0*/  PRMT R10, R16, 0x7771, RZ ;  /* 0x00007771100a7816 */ /* 0x000fc600000000ff */
[----:B------:R-:W-:Y:S02]  /*15d0*/  IMAD.SHL.U32 R2, R2, 0x100, RZ ;  /* 0x0000010002027824 */ /* 0x000fe400078e00ff */
[----:B------:R-:W-:Y:S02]  /*15e0*/  IMAD.U32 R10, R10, 0x10000, RZ ;  /* 0x000100000a0a7824 */ /* 0x000fe400078e00ff */
[----:B------:R-:W-:Y:S01]  /*15f0*/  IMAD.MOV.U32 R4, RZ, RZ, R37 ;  /* 0x000000ffff047224 */ /* 0x000fe200078e0025 */
[----:B------:R-:W-:Y:S01]  /*1600*/  LOP3.LUT R2, R9, 0xff00, R2, 0xf8, !PT ;  /* 0x0000ff0009027812 */ /* 0x000fe200078ef802 */
[----:B------:R-:W-:Y:S01]  /*1610*/  IMAD.MOV.U32 R6, RZ, RZ, R11 ;  /* 0x000000ffff067224 */ /* 0x000fe200078e000b */
[----:B------:R-:W-:Y:S02]  /*1620*/  PRMT R9, R16, 0x7770, RZ ;  /* 0x0000777010097816 */ /* 0x000fe400000000ff */
[----:B------:R-:W-:Y:S02]  /*1630*/  LOP3.LUT R10, R10, 0xff0000, RZ, 0xc0, !PT ;  /* 0x00ff00000a0a7812 */ /* 0x000fe400078ec0ff */
[----:B------:R0:W-:Y:S01]  /*1640*/  STL.128 [R1+0x10], R4 ;  /* 0x0000100401007387 */ /* 0x0001e20000100c00 */
[----:B------:R-:W-:-:S02]  /*1650*/  PRMT R36, R13, 0x7770, RZ ;  /* 0x000077700d247816 */ /* 0x000fc400000000ff */
[----:B------:R-:W-:Y:S02]  /*1660*/  PRMT R9, R10, 0x4210, R9 ;  /* 0x000042100a097816 */ /* 0x000fe40000000009 */
[----:B------:R-:W-:Y:S01]  /*1670*/  PRMT R10, R13, 0x7771, RZ ;  /* 0x000077710d0a7816 */ /* 0x000fe200000000ff */
[----:B------:R-:W-:-:S04]  /*1680*/  IMAD.WIDE.U32 R36, R36, 0x1000000, RZ ;  /* 0x0100000024247825 */ /* 0x000fc800078e00ff */
[----:B------:R-:W-:Y:S01]  /*1690*/  IMAD.WIDE.U32 R10, R10, 0x10000, RZ ;  /* 0x000100000a0a7825 */ /* 0x000fe200078e00ff */
[----:B0-----:R-:W-:-:S05]  /*16a0*/  PRMT R6, R13, 0x7772, RZ ;  /* 0x000077720d067816 */ /* 0x001fca00000000ff */
[----:B------:R-:W-:Y:S01]  /*16b0*/  IMAD.WIDE.U32 R6, R6, 0x100, RZ ;  /* 0x0000010006067825 */ /* 0x000fe200078e00ff */
[----:B------:R-:W-:Y:S02]  /*16c0*/  LOP3.LUT R5, R11, R12, R37, 0xfe, !PT ;  /* 0x0000000c0b057212 */ /* 0x000fe400078efe25 */
[----:B------:R-:W-:Y:S02]  /*16d0*/  PRMT R34, R13, 0x7773, RZ ;  /* 0x000077730d227816 */ /* 0x000fe400000000ff */
[----:B------:R-:W-:Y:S02]  /*16e0*/  LOP3.LUT R11, R6, R36, R10, 0xfe, !PT ;  /* 0x00000024060b7212 */ /* 0x000fe400078efe0a */
[C---:B------:R-:W-:Y:S02]  /*16f0*/  PRMT R12, R15.reuse, 0x7770, RZ ;  /* 0x000077700f0c7816 */ /* 0x040fe400000000ff */
[C---:B------:R-:W-:Y:S02]  /*1700*/  PRMT R10, R15.reuse, 0x7771, RZ ;  /* 0x000077710f0a7816 */ /* 0x040fe400000000ff */
[----:B------:R-:W-:Y:S01]  /*1710*/  PRMT R6, R15, 0x7772, RZ ;  /* 0x000077720f067816 */ /* 0x000fe200000000ff */
[----:B------:R-:W-:Y:S01]  /*1720*/  IMAD.WIDE.U32 R12, R12, 0x1000000, RZ ;  /* 0x010000000c0c7825 */ /* 0x000fe200078e00ff */
[----:B------:R-:W-:-:S02]  /*1730*/  LOP3.LUT R34, R11, 0xff, R34, 0xf8, !PT ;  /* 0x000000ff0b227812 */ /* 0x000fc400078ef822 */
[----:B------:R-:W-:Y:S01]  /*1740*/  LOP3.LUT R5, R5, R7, RZ, 0xfc, !PT ;  /* 0x0000000705057212 */ /* 0x000fe200078efcff */
[----:B------:R-:W-:-:S04]  /*1750*/  IMAD.WIDE.U32 R10, R10, 0x10000, RZ ;  /* 0x000100000a0a7825 */ /* 0x000fc800078e00ff */
[----:B------:R-:W-:Y:S01]  /*1760*/  IMAD.WIDE.U32 R6, R6, 0x100, RZ ;  /* 0x0000010006067825 */ /* 0x000fe200078e00ff */
[----:B------:R-:W-:Y:S02]  /*1770*/  LOP3.LUT R3, R11, R3, R13, 0xfe, !PT ;  /* 0x000000030b037212 */ /* 0x000fe400078efe0d */
[----:B------:R-:W-:Y:S02]  /*1780*/  PRMT R4, R16, 0x7772, RZ ;  /* 0x0000777210047816 */ /* 0x000fe400000000ff */
[----:B------:R-:W-:Y:S02]  /*1790*/  LOP3.LUT R11, R6, R12, R10, 0xfe, !PT ;  /* 0x0000000c060b7212 */ /* 0x000fe400078efe0a */
[----:B------:R-:W-:Y:S02]  /*17a0*/  PRMT R6, R15, 0x7773, RZ ;  /* 0x000077730f067816 */ /* 0x000fe400000000ff */
[C---:B------:R-:W-:Y:S02]  /*17b0*/  PRMT R36, R33.reuse, 0x7770, RZ ;  /* 0x0000777021247816 */ /* 0x040fe400000000ff */
[----:B------:R-:W-:-:S02]  /*17c0*/  PRMT R12, R33, 0x7771, RZ ;  /* 0x00007771210c7816 */ /* 0x000fc400000000ff */
[----:B------:R-:W-:Y:S01]  /*17d0*/  PRMT R10, R33, 0x7772, RZ ;  /* 0x00007772210a7816 */ /* 0x000fe200000000ff */
[----:B------:R-:W-:Y:S01]  /*17e0*/  IMAD.SHL.U32 R4, R4, 0x100, RZ ;  /* 0x0000010004047824 */ /* 0x000fe200078e00ff */
[----:B------:R-:W-:Y:S01]  /*17f0*/  LOP3.LUT R6, R11, 0xff, R6, 0xf8, !PT ;  /* 0x000000ff0b067812 */ /* 0x000fe200078ef806 */
[----:B------:R-:W-:-:S04]  /*1800*/  IMAD.WIDE.U32 R36, R36, 0x1000000, RZ ;  /* 0x0100000024247825 */ /* 0x000fc800078e00ff */
[----:B------:R-:W-:-:S04]  /*1810*/  IMAD.WIDE.U32 R12, R12, 0x10000, RZ ;  /* 0x000100000c0c7825 */ /* 0x000fc800078e00ff */
[----:B------:R-:W-:Y:S01]  /*1820*/  IMAD.WIDE.U32 R10, R10, 0x100, RZ ;  /* 0x000001000a0a7825 */ /* 0x000fe200078e00ff */
[----:B------:R-:W-:Y:S02]  /*1830*/  LOP3.LUT R4, R9, 0xff00, R4, 0xf8, !PT ;  /* 0x0000ff0009047812 */ /* 0x000fe400078ef804 */
[----:B------:R-:W-:Y:S02]  /*1840*/  PRMT R9, R33, 0x7773, RZ ;  /* 0x0000777321097816 */ /* 0x000fe400000000ff */
[----:B------:R-:W-:Y:S02]  /*1850*/  LOP3.LUT R10, R10, R36, R12, 0xfe, !PT ;  /* 0x000000240a0a7212 */ /* 0x000fe400078efe0c */
[----:B------:R-:W-:Y:S02]  /*1860*/  LOP3.LUT R7, R3, R7, RZ, 0xfc, !PT ;  /* 0x0000000703077212 */ /* 0x000fe400078efcff */
[C---:B------:R-:W-:Y:S02]  /*1870*/  PRMT R36, R35.reuse, 0x7770, RZ ;  /* 0x0000777023247816 */ /* 0x040fe400000000ff */
[----:B------:R-:W-:-:S02]  /*1880*/  PRMT R12, R35, 0x7771, RZ ;  /* 0x00007771230c7816 */ /* 0x000fc400000000ff */
[----:B------:R-:W-:Y:S02]  /*1890*/  LOP3.LUT R9, R10, 0xff, R9, 0xf8, !PT ;  /* 0x000000ff0a097812 */ /* 0x000fe400078ef809 */
[----:B------:R-:W-:Y:S02]  /*18a0*/  LOP3.LUT R3, R13, R14, R37, 0xfe, !PT ;  /* 0x0000000e0d037212 */ /* 0x000fe400078efe25 */
[----:B------:R-:W-:Y:S01]  /*18b0*/  PRMT R10, R35, 0x7772, RZ ;  /* 0x00007772230a7816 */ /* 0x000fe200000000ff */
[----:B------:R-:W-:Y:S01]  /*18c0*/  IMAD.WIDE.U32 R36, R36, 0x1000000, RZ ;  /* 0x0100000024247825 */ /* 0x000fe200078e00ff */
[----:B------:R-:W-:-:S03]  /*18d0*/  LOP3.LUT R14, R3, R11, RZ, 0xfc, !PT ;  /* 0x0000000b030e7212 */ /* 0x000fc600078efcff */
[----:B------:R-:W-:-:S04]  /*18e0*/  IMAD.WIDE.U32 R12, R12, 0x10000, RZ ;  /* 0x000100000c0c7825 */ /* 0x000fc800078e00ff */
[----:B------:R-:W-:Y:S01]  /*18f0*/  IMAD.WIDE.U32 R10, R10, 0x100, RZ ;  /* 0x000001000a0a7825 */ /* 0x000fe200078e00ff */
[----:B------:R-:W-:Y:S02]  /*1900*/  LOP3.LUT R3, R13, R32, R37, 0xfe, !PT ;  /* 0x000000200d037212 */ /* 0x000fe400078efe25 */
[C---:B------:R-:W-:Y:S02]  /*1910*/  PRMT R32, R29.reuse, 0x7771, RZ ;  /* 0x000077711d207816 */ /* 0x040fe400000000ff */
[----:B------:R-:W-:Y:S02]  /*1920*/  LOP3.LUT R13, R10, R36, R12, 0xfe, !PT ;  /* 0x000000240a0d7212 */ /* 0x000fe400078efe0c */
[C---:B------:R-:W-:Y:S02]  /*1930*/  PRMT R36, R29.reuse, 0x7770, RZ ;  /* 0x000077701d247816 */ /* 0x040fe400000000ff */
[----:B------:R-:W-:Y:S01]  /*1940*/  PRMT R10, R29, 0x7772, RZ ;  /* 0x000077721d0a7816 */ /* 0x000fe200000000ff */
[----:B------:R-:W-:Y:S01]  /*1950*/  IMAD.WIDE.U32 R32, R32, 0x10000, RZ ;  /* 0x0001000020207825 */ /* 0x000fe200078e00ff */
[----:B------:R-:W-:-:S02]  /*1960*/  PRMT R12, R35, 0x7773, RZ ;  /* 0x00007773230c7816 */ /* 0x000fc400000000ff */
[----:B------:R-:W-:Y:S01]  /*1970*/  LOP3.LUT R3, R3, R11, RZ, 0xfc, !PT ;  /* 0x0000000b03037212 */ /* 0x000fe200078efcff */
[----:B------:R-:W-:Y:S01]  /*1980*/  IMAD.WIDE.U32 R36, R36, 0x1000000, RZ ;  /* 0x0100000024247825 */ /* 0x000fe200078e00ff */
[----:B------:R-:W-:-:S03]  /*1990*/  LOP3.LUT R12, R13, 0xff, R12, 0xf8, !PT ;  /* 0x000000ff0d0c7812 */ /* 0x000fc600078ef80c */
[----:B------:R-:W-:Y:S01]  /*19a0*/  IMAD.WIDE.U32 R10, R10, 0x100, RZ ;  /* 0x000001000a0a7825 */ /* 0x000fe200078e00ff */
[----:B------:R-:W-:Y:S02]  /*19b0*/  LOP3.LUT R13, R33, R28, R37, 0xfe, !PT ;  /* 0x0000001c210d7212 */ /* 0x000fe400078efe25 */
[----:B------:R-:W-:Y:S02]  /*19c0*/  PRMT R28, R31, 0x7772, RZ ;  /* 0x000077721f1c7816 */ /* 0x000fe400000000ff */
[----:B------:R-:W-:Y:S02]  /*19d0*/  LOP3.LUT R33, R10, R36, R32, 0xfe, !PT ;  /* 0x000000240a217212 */ /* 0x000fe400078efe20 */
[----:B------:R-:W-:Y:S02]  /*19e0*/  PRMT R10, R29, 0x7773, RZ ;  /* 0x000077731d0a7816 */ /* 0x000fe400000000ff */
[C---:B------:R-:W-:Y:S02]  /*19f0*/  PRMT R36, R31.reuse, 0x7770, RZ ;  /* 0x000077701f247816 */ /* 0x040fe400000000ff */
[----:B------:R-:W-:-:S02]  /*1a00*/  PRMT R32, R31, 0x7771, RZ ;  /* 0x000077711f207816 */ /* 0x000fc400000000ff */
[----:B------:R-:W-:Y:S01]  /*1a10*/  LOP3.LUT R10, R33, 0xff, R10, 0xf8, !PT ;  /* 0x000000ff210a7812 */ /* 0x000fe200078ef80a */
[----:B------:R-:W-:-:S04]  /*1a20*/  IMAD.WIDE.U32 R36, R36, 0x1000000, RZ ;  /* 0x0100000024247825 */ /* 0x000fc800078e00ff */
[----:B------:R-:W-:Y:S01]  /*1a30*/  IMAD.WIDE.U32 R32, R32, 0x10000, RZ ;  /* 0x0001000020207825 */ /* 0x000fe200078e00ff */
[----:B------:R-:W-:-:S03]  /*1a40*/  LOP3.LUT R11, R13, R11, RZ, 0xfc, !PT ;  /* 0x0000000b0d0b7212 */ /* 0x000fc600078efcff */
        /* <DEDUP_REMOVED lines=9> */
[----:B------:R-:W-:-:S04]  /*1ae0*/  IMAD.WIDE.U32 R32, R32, 0x10000, RZ ;  /* 0x0001000020207825 */ /* 0x000fc800078e00ff */
        /* <DEDUP_REMOVED lines=35> */
[----:B------:R-:W-:Y:S02]  /*1d20*/  LOP3.LUT R22, R30, R36, R32, 0xfe, !PT ;  /* 0x000000241e167212 */ /* 0x000fe400078efe20 */
[C---:B------:R-:W-:Y:S02]  /*1d30*/  PRMT R36, R17.reuse, 0x7770, RZ ;  /* 0x0000777011247816 */ /* 0x040fe400000000ff */
[C---:B------:R-:W-:Y:S02]  /*1d40*/  PRMT R32, R17.reuse, 0x7771, RZ ;  /* 0x0000777111207816 */ /* 0x040fe400000000ff */
[----:B------:R-:W-:Y:S01]  /*1d50*/  PRMT R30, R17, 0x7772, RZ ;  /* 0x00007772111e7816 */ /* 0x000fe200000000ff */
[----:B------:R-:W-:Y:S01]  /*1d60*/  IMAD.WIDE.U32 R36, R36, 0x1000000, RZ ;  /* 0x0100000024247825 */ /* 0x000fe200078e00ff */
[----:B------:R-:W-:-:S02]  /*1d70*/  LOP3.LUT R13, R13, R29, RZ, 0xfc, !PT ;  /* 0x0000001d0d0d7212 */ /* 0x000fc400078efcff */
[----:B------:R-:W-:Y:S01]  /*1d80*/  LOP3.LUT R21, R21, R31, RZ, 0xfc, !PT ;  /* 0x0000001f15157212 */ /* 0x000fe200078efcff */
[----:B------:R-:W-:Y:S01]  /*1d90*/  IMAD.WIDE.U32 R32, R32, 0x10000, RZ ;  /* 0x0001000020207825 */ /* 0x000fe200078e00ff */
[----:B------:R-:W-:-:S03]  /*1da0*/  PRMT R29, R16, 0x7773, RZ ;  /* 0x00007773101d7816 */ /* 0x000fc600000000ff */
[----:B------:R-:W-:Y:S01]  /*1db0*/  IMAD.WIDE.U32 R30, R30, 0x100, RZ ;  /* 0x000001001e1e7825 */ /* 0x000fe200078e00ff */
[----:B------:R-:W-:Y:S02]  /*1dc0*/  LOP3.LUT R29, R4, 0xff, R29, 0xf8, !PT ;  /* 0x000000ff041d7812 */ /* 0x000fe400078ef81d */
[----:B------:R-:W-:Y:S01]  /*1dd0*/  PRMT R23, R23, 0x7773, RZ ;  /* 0x0000777317177816 */ /* 0x000fe200000000ff */
[----:B------:R-:W-:Y:S01]  /*1de0*/  IMAD.MOV.U32 R4, RZ, RZ, R34 ;  /* 0x000000ffff047224 */ /* 0x000fe200078e0022 */
[----:B------:R-:W-:Y:S02]  /*1df0*/  LOP3.LUT R32, R30, R36, R32, 0xfe, !PT ;  /* 0x000000241e207212 */ /* 0x000fe400078efe20 */
[----:B------:R-:W-:Y:S02]  /*1e00*/  PRMT R17, R17, 0x7773, RZ ;  /* 0x0000777311117816 */ /* 0x000fe400000000ff */
[----:B------:R-:W-:Y:S01]  /*1e10*/  LOP3.LUT R16, R22, 0xff, R23, 0xf8, !PT ;  /* 0x000000ff16107812 */ /* 0x000fe200078ef817 */
[----:B------:R0:W-:Y:S01]  /*1e20*/  STL.128 [R1+0x20], R4 ;  /* 0x0000200401007387 */ /* 0x0001e20000100c00 */
[----:B------:R-:W-:-:S02]  /*1e30*/  LOP3.LUT R22, R32, 0xff, R17, 0xf8, !PT ;  /* 0x000000ff20167812 */ /* 0x000fc400078ef811 */
[C---:B------:R-:W-:Y:S02]  /*1e40*/  PRMT R38, R19.reuse, 0x7770, RZ ;  /* 0x0000777013267816 */ /* 0x040fe400000000ff */
[C---:B------:R-:W-:Y:S02]  /*1e50*/  PRMT R36, R19.reuse, 0x7771, RZ ;  /* 0x0000777113247816 */ /* 0x040fe400000000ff */
[----:B------:R-:W-:Y:S02]  /*1e60*/  PRMT R32, R19, 0x7772, RZ ;  /* 0x0000777213207816 */ /* 0x000fe400000000ff */
[----:B------:R-:W-:Y:S01]  /*1e70*/  PRMT R17, R18, 0x7773, RZ ;  /* 0x0000777312117816 */ /* 0x000fe200000000ff */
[----:B------:R-:W-:Y:S01]  /*1e80*/  IMAD.WIDE.U32 R38, R38, 0x1000000, RZ ;  /* 0x0100000026267825 */ /* 0x000fe200078e00ff */
[----:B------:R-:W-:-:S03]  /*1e90*/  LOP3.LUT R29, R33, R29, R37, 0xfe, !PT ;  /* 0x0000001d211d7212 */ /* 0x000fc600078efe25 */
[----:B0-----:R-:W-:Y:S02]  /*1ea0*/  IMAD.MOV.U32 R4, RZ, RZ, R9 ;  /* 0x000000ffff047224 */ /* 0x001fe400078e0009 */
[----:B------:R-:W-:Y:S02]  /*1eb0*/  IMAD.MOV.U32 R5, RZ, RZ, R14 ;  /* 0x000000ffff057224 */ /* 0x000fe400078e000e */
[----:B------:R-:W-:Y:S02]  /*1ec0*/  IMAD.MOV.U32 R6, RZ, RZ, R12 ;  /* 0x000000ffff067224 */ /* 0x000fe400078e000c */
[----:B------:R-:W-:Y:S01]  /*1ed0*/  IMAD.MOV.U32 R7, RZ, RZ, R3 ;  /* 0x000000ffff077224 */ /* 0x000fe200078e0003 */
[----:B------:R-:W-:Y:S01]  /*1ee0*/  LOP3.LUT R17, R2, 0xff, R17, 0xf8, !PT ;  /* 0x000000ff02117812 */ /* 0x000fe200078ef811 */
[----:B------:R-:W-:-:S03]  /*1ef0*/  IMAD.WIDE.U32 R36, R36, 0x10000, RZ ;  /* 0x0001000024247825 */ /* 0x000fc600078e00ff */
[----:B------:R0:W-:Y:S01]  /*1f00*/  STL.128 [R1+0x30], R4 ;  /* 0x0000300401007387 */ /* 0x0001e20000100c00 */
[----:B------:R-:W-:Y:S01]  /*1f10*/  IMAD.WIDE.U32 R32, R32, 0x100, RZ ;  /* 0x0000010020207825 */ /* 0x000fe200078e00ff */
[----:B------:R-:W-:Y:S02]  /*1f20*/  LOP3.LUT R17, R37, R17, R39, 0xfe, !PT ;  /* 0x0000001125117212 */ /* 0x000fe400078efe27 */
[----:B------:R-:W-:Y:S02]  /*1f30*/  PRMT R2, R19, 0x7773, RZ ;  /* 0x0000777313027816 */ /* 0x000fe400000000ff */
[----:B------:R-:W-:Y:S02]  /*1f40*/  LOP3.LUT R37, R32, R38, R36, 0xfe, !PT ;  /* 0x0000002620257212 */ /* 0x000fe400078efe24 */
[----:B------:R-:W-:Y:S01]  /*1f50*/  LOP3.LUT R23, R29, R31, RZ, 0xfc, !PT ;  /* 0x0000001f1d177212 */ /* 0x000fe200078efcff */
[----:B0-----:R-:W-:Y:S02]  /*1f60*/  IMAD.MOV.U32 R4, RZ, RZ, R10 ;  /* 0x000000ffff047224 */ /* 0x001fe400078e000a */
[----:B------:R-:W-:-:S02]  /*1f70*/  IMAD.MOV.U32 R5, RZ, RZ, R11 ;  /* 0x000000ffff057224 */ /* 0x000fc400078e000b */
[----:B------:R-:W-:Y:S02]  /*1f80*/  IMAD.MOV.U32 R6, RZ, RZ, R28 ;  /* 0x000000ffff067224 */ /* 0x000fe400078e001c */
[----:B------:R-:W-:Y:S01]  /*1f90*/  IMAD.MOV.U32 R7, RZ, RZ, R13 ;  /* 0x000000ffff077224 */ /* 0x000fe200078e000d */
[----:B------:R-:W-:Y:S02]  /*1fa0*/  LOP3.LUT R2, R37, 0xff, R2, 0xf8, !PT ;  /* 0x000000ff25027812 */ /* 0x000fe400078ef802 */
[----:B------:R-:W-:Y:S02]  /*1fb0*/  LOP3.LUT R17, R17, R33, RZ, 0xfc, !PT ;  /* 0x0000002111117212 */ /* 0x000fe400078efcff */
[----:B------:R0:W-:Y:S01]  /*1fc0*/  STL.128 [R1+0x40], R4 ;  /* 0x0000400401007387 */ /* 0x0001e20000100c00 */
[----:B------:R-:W-:Y:S02]  /*1fd0*/  IMAD.MOV.U32 R12, RZ, RZ, R24 ;  /* 0x000000ffff0c7224 */ /* 0x000fe400078e0018 */
[----:B------:R-:W-:-:S02]  /*1fe0*/  IMAD.MOV.U32 R13, RZ, RZ, R25 ;  /* 0x000000ffff0d7224 */ /* 0x000fc400078e0019 */
[----:B------:R-:W-:Y:S02]  /*1ff0*/  IMAD.MOV.U32 R14, RZ, RZ, R26 ;  /* 0x000000ffff0e7224 */ /* 0x000fe400078e001a */
[----:B0-----:R-:W-:Y:S02]  /*2000*/  IMAD.MOV.U32 R4, RZ, RZ, R20 ;  /* 0x000000ffff047224 */ /* 0x001fe400078e0014 */
[----:B------:R-:W-:Y:S02]  /*2010*/  IMAD.MOV.U32 R5, RZ, RZ, R27 ;  /* 0x000000ffff057224 */ /* 0x000fe400078e001b */
[----:B------:R-:W-:Y:S02]  /*2020*/  IMAD.MOV.U32 R6, RZ, RZ, R16 ;  /* 0x000000ffff067224 */ /* 0x000fe400078e0010 */
[----:B------:R-:W-:-:S05]  /*2030*/  IMAD.MOV.U32 R7, RZ, RZ, R21 ;  /* 0x000000ffff077224 */ /* 0x000fca00078e0015 */
[----:B------:R0:W-:Y:S04]  /*2040*/  STL.128 [R1+0x60], R4 ;  /* 0x0000600401007387 */ /* 0x0001e80000100c00 */
[----:B------:R1:W-:Y:S01]  /*2050*/  STL.128 [R1+0x50], R12 ;  /* 0x0000500c01007387 */ /* 0x0003e20000100c00 */
[----:B0-----:R-:W-:Y:S02]  /*2060*/  IMAD.MOV.U32 R4, RZ, RZ, R22 ;  /* 0x000000ffff047224 */ /* 0x001fe400078e0016 */
[----:B------:R-:W-:Y:S02]  /*2070*/  IMAD.MOV.U32 R5, RZ, RZ, R23 ;  /* 0x000000ffff057224 */ /* 0x000fe400078e0017 */
[----:B------:R-:W-:Y:S02]  /*2080*/  IMAD.MOV.U32 R6, RZ, RZ, R2 ;  /* 0x000000ffff067224 */ /* 0x000fe400078e0002 */
[----:B------:R-:W-:-:S05]  /*2090*/  IMAD.MOV.U32 R7, RZ, RZ, R17 ;  /* 0x000000ffff077224 */ /* 0x000fca00078e0011 */
[----:B------:R1:W-:Y:S01]  /*20a0*/  STL.128 [R1+0x70], R4 ;  /* 0x0000700401007387 */ /* 0x0003e20000100c00 */
[----:B------:R-:W-:Y:S01]  /*20b0*/  IMAD.MOV.U32 R2, RZ, RZ, R0 ;  /* 0x000000ffff027224 */ /* 0x000fe200078e0000 */
[----:B------:R-:W-:-:S06]  /*20c0*/  UMOV UR4, URZ ;  /* 0x000000ff00047c82 */ /* 0x000fcc0008000000 */
.L_x_4:
[----:B------:R-:W2:Y:S04]  /*20d0*/  LDL.128 R20, [R2+-0x48] ;  /* 0xffffb80002147983 */ /* 0x000ea80000100c00 */
[----:B------:R-:W3:Y:S04]  /*20e0*/  LDL.64 R32, [R2] ;  /* 0x0000000002207983 */ /* 0x000ee80000100a00 */
[----:B------:R-:W4:Y:S04]  /*20f0*/  LDL.64 R28, [R2+-0x38] ;  /* 0xffffc800021c7983 */ /* 0x000f280000100a00 */
[----:B------:R-:W5:Y:S04]  /*2100*/  LDL.128 R16, [R2+0x28] ;  /* 0x0000280002107983 */ /* 0x000f680000100c00 */
[----:B------:R-:W5:Y:S04]  /*2110*/  LDL.64 R30, [R2+0x8] ;  /* 0x00000800021e7983 */ /* 0x000f680000100a00 */
[----:B-1----:R-:W5:Y:S04]  /*2120*/  LDL.128 R4, [R2+-0x38] ;  /* 0xffffc80002047983 */ /* 0x002f680000100c00 */
[----:B------:R-:W5:Y:S04]  /*2130*/  LDL.64 R26, [R2+0x10] ;  /* 0x00001000021a7983 */ /* 0x000f680000100a00 */
[----:B------:R-:W5:Y:S04]  /*2140*/  LDL.64 R24, [R2+-0x28] ;  /* 0xffffd80002187983 */ /* 0x000f680000100a00 */
[----:B------:R-:W5:Y:S01]  /*2150*/  LDL.64 R10, [R2+0x18] ;  /* 0x00001800020a7983 */ /* 0x000f620000100a00 */
[----:B--2---:R-:W-:-:S02]  /*2160*/  SHF.L.W.U32.HI R14, R22, 0x18, R23 ;  /* 0x00000018160e7819 */ /* 0x004fc40000010e17 */
[C-C-:B------:R-:W-:Y:S02]  /*2170*/  SHF.R.U64 R13, R22.reuse, 0x7, R23.reuse ;  /* 0x00000007160d7819 */ /* 0x140fe40000001217 */
[C-C-:B------:R-:W-:Y:S02]  /*2180*/  SHF.L.W.U32.HI R12, R23.reuse, 0x18, R22.reuse ;  /* 0x00000018170c7819 */ /* 0x140fe40000010e16 */
[--C-:B------:R-:W-:Y:S02]  /*2190*/  SHF.L.W.U32.HI R9, R22, 0x1f, R23.reuse ;  /* 0x0000001f16097819 */ /* 0x100fe40000010e17 */
[----:B------:R-:W-:Y:S02]  /*21a0*/  SHF.L.W.U32.HI R3, R23, 0x1f, R22 ;  /* 0x0000001f17037819 */ /* 0x000fe40000010e16 */
[----:B------:R-:W-:Y:S02]  /*21b0*/  SHF.R.U32.HI R35, RZ, 0x7, R23 ;  /* 0x00000007ff237819 */ /* 0x000fe40000011617 */
[----:B------:R-:W-:-:S02]  /*21c0*/  LOP3.LUT R9, R13, R9, R14, 0x96, !PT ;  /* 0x000000090d097212 */ /* 0x000fc400078e960e */
[----:B------:R-:W-:Y:S02]  /*21d0*/  LOP3.LUT R35, R35, R3, R12, 0x96, !PT ;  /* 0x0000000323237212 */ /* 0x000fe400078e960c */
[----:B------:R-:W2:Y:S01]  /*21e0*/  LDL.128 R12, [R2+-0x28] ;  /* 0xffffd800020c7983 */ /* 0x000ea20000100c00 */
[----:B---3--:R-:W-:Y:S02]  /*21f0*/  IADD3 R3, P0, P1, R32, R9, R20 ;  /* 0x0000000920037210 */ /* 0x008fe4000791e014 */
[C---:B----4-:R-:W-:Y:S02]  /*2200*/  SHF.L.W.U32.HI R9, R28.reuse, 0x1f, R29 ;  /* 0x0000001f1c097819 */ /* 0x050fe40000010e1d */
[----:B------:R-:W-:Y:S02]  /*2210*/  IADD3.X R20, PT, PT, R33, R35, R21, P0, P1 ;  /* 0x0000002321147210 */ /* 0x000fe400007e2415 */
[C-C-:B------:R-:W-:Y:S02]  /*2220*/  SHF.L.W.U32.HI R32, R28.reuse, 0x18, R29.reuse ;  /* 0x000000181c207819 */ /* 0x140fe40000010e1d */
[----:B------:R-:W-:-:S02]  /*2230*/  SHF.R.U64 R21, R28, 0x7, R29 ;  /* 0x000000071c157819 */ /* 0x000fc4000000121d */
[C-C-:B-----5:R-:W-:Y:S02]  /*2240*/  SHF.R.U64 R33, R16.reuse, 0x6, R17.reuse ;  /* 0x0000000610217819 */ /* 0x160fe40000001211 */
[----:B------:R-:W-:Y:S02]  /*2250*/  LOP3.LUT R9, R21, R9, R32, 0x96, !PT ;  /* 0x0000000915097212 */ /* 0x000fe400078e9620 */
[----:B------:R-:W-:Y:S02]  /*2260*/  SHF.L.W.U32.HI R32, R16, 0xd, R17 ;  /* 0x0000000d10207819 */ /* 0x000fe40000010e11 */
[----:B------:R-:W-:Y:S02]  /*2270*/  SHF.L.W.U32.HI R21, R17, 0x3, R16 ;  /* 0x0000000311157819 */ /* 0x000fe40000010e10 */
[----:B------:R-:W-:Y:S02]  /*2280*/  IADD3 R9, P1, P2, R30, R9, R22 ;  /* 0x000000091e097210 */ /* 0x000fe40007a3e016 */
[----:B------:R-:W-:-:S02]  /*2290*/  LOP3.LUT R32, R33, R32, R21, 0x96, !PT ;  /* 0x0000002021207212 */ /* 0x000fc400078e9615 */
[----:B------:R-:W-:Y:S02]  /*22a0*/  SHF.L.W.U32.HI R21, R17, 0xd, R16 ;  /* 0x0000000d11157819 */ /* 0x000fe40000010e10 */
[--C-:B------:R-:W-:Y:S02]  /*22b0*/  SHF.L.W.U32.HI R16, R16, 0x3, R17.reuse ;  /* 0x0000000310107819 */ /* 0x100fe40000010e11 */
[----:B------:R-:W-:Y:S02]  /*22c0*/  SHF.R.U32.HI R17, RZ, 0x6, R17 ;  /* 0x00000006ff117819 */ /* 0x000fe40000011611 */
[C-C-:B------:R-:W-:Y:S02]  /*22d0*/  SHF.L.W.U32.HI R33, R29.reuse, 0x1f, R28.reuse ;  /* 0x0000001f1d217819 */ /* 0x140fe40000010e1c */
[----:B------:R-:W-:Y:S02]  /*22e0*/  SHF.L.W.U32.HI R28, R29, 0x18, R28 ;  /* 0x000000181d1c7819 */ /* 0x000fe40000010e1c */
[----:B------:R-:W-:-:S02]  /*22f0*/  LOP3.LUT R17, R17, R21, R16, 0x96, !PT ;  /* 0x0000001511117212 */ /* 0x000fc400078e9610 */
[----:B------:R-:W-:Y:S02]  /*2300*/  SHF.R.U32.HI R29, RZ, 0x7, R29 ;  /* 0x00000007ff1d7819 */ /* 0x000fe4000001161d */
[----:B------:R-:W-:Y:S02]  /*2310*/  IADD3 R16, P0, PT, R3, R32, RZ ;  /* 0x0000002003107210 */ /* 0x000fe40007f1e0ff */
[----:B------:R-:W-:Y:S02]  /*2320*/  LOP3.LUT R33, R29, R33, R28, 0x96, !PT ;  /* 0x000000211d217212 */ /* 0x000fe400078e961c */
[----:B------:R-:W-:Y:S01]  /*2330*/  SHF.L.W.U32.HI R21, R19, 0x3, R18 ;  /* 0x0000000313157819 */ /* 0x000fe20000010e12 */
[----:B------:R-:W-:Y:S01]  /*2340*/  IMAD.X R17, R20, 0x1, R17, P0 ;  /* 0x0000000114117824 */ /* 0x000fe200000e0611 */
[----:B------:R-:W-:Y:S02]  /*2350*/  IADD3.X R30, PT, PT, R31, R33, R23, P1, P2 ;  /* 0x000000211f1e7210 */ /* 0x000fe40000fe4417 */
[----:B------:R-:W-:-:S02]  /*2360*/  SHF.L.W.U32.HI R20, R18, 0xd, R19 ;  /* 0x0000000d12147819 */ /* 0x000fc40000010e13 */
[C-C-:B------:R-:W-:Y:S02]  /*2370*/  SHF.R.U64 R31, R18.reuse, 0x6, R19.reuse ;  /* 0x00000006121f7819 */ /* 0x140fe40000001213 */
[----:B------:R-:W-:Y:S02]  /*2380*/  SHF.L.W.U32.HI R3, R19, 0xd, R18 ;  /* 0x0000000d13037819 */ /* 0x000fe40000010e12 */
[--C-:B------:R-:W-:Y:S02]  /*2390*/  SHF.L.W.U32.HI R22, R18, 0x3, R19.reuse ;  /* 0x0000000312167819 */ /* 0x100fe40000010e13 */
[----:B------:R-:W-:Y:S02]  /*23a0*/  SHF.R.U32.HI R19, RZ, 0x6, R19 ;  /* 0x00000006ff137819 */ /* 0x000fe40000011613 */
[----:B------:R-:W-:Y:S02]  /*23b0*/  SHF.L.W.U32.HI R23, R16, 0xd, R17 ;  /* 0x0000000d10177819 */ /* 0x000fe40000010e11 */
[----:B------:R-:W-:-:S02]  /*23c0*/  SHF.L.W.U32.HI R28, R17, 0x3, R16 ;  /* 0x00000003111c7819 */ /* 0x000fc40000010e10 */
[----:B------:R-:W-:Y:S02]  /*23d0*/  SHF.R.U64 R29, R16, 0x6, R17 ;  /* 0x00000006101d7819 */ /* 0x000fe40000001211 */
[----:B------:R-:W-:Y:S02]  /*23e0*/  LOP3.LUT R19, R19, R3, R22, 0x96, !PT ;  /* 0x0000000313137212 */ /* 0x000fe400078e9616 */
[----:B------:R-:W-:Y:S02]  /*23f0*/  LOP3.LUT R3, R29, R23, R28, 0x96, !PT ;  /* 0x000000171d037212 */ /* 0x000fe400078e961c */
[----:B------:R-:W-:Y:S01]  /*2400*/  LOP3.LUT R18, R31, R20, R21, 0x96, !PT ;  /* 0x000000141f127212 */ /* 0x000fe200078e9615 */
[----:B------:R-:W3:Y:S01]  /*2410*/  LDL.64 R22, [R2+0x20] ;  /* 0x0000200002167983 */ /* 0x000ee20000100a00 */
[C-C-:B------:R-:W-:Y:S02]  /*2420*/  SHF.L.W.U32.HI R21, R6.reuse, 0x1f, R7.reuse ;  /* 0x0000001f06157819 */ /* 0x140fe40000010e07 */
[----:B------:R-:W-:-:S02]  /*2430*/  SHF.L.W.U32.HI R28, R6, 0x18, R7 ;  /* 0x00000018061c7819 */ /* 0x000fc40000010e07 */
[--C-:B------:R-:W-:Y:S02]  /*2440*/  SHF.R.U64 R31, R6, 0x7, R7.reuse ;  /* 0x00000007061f7819 */ /* 0x100fe40000001207 */
[C-C-:B------:R-:W-:Y:S02]  /*2450*/  SHF.L.W.U32.HI R20, R7.reuse, 0x1f, R6.reuse ;  /* 0x0000001f07147819 */ /* 0x140fe40000010e06 */
[----:B------:R-:W-:Y:S02]  /*2460*/  SHF.L.W.U32.HI R29, R7, 0x18, R6 ;  /* 0x00000018071d7819 */ /* 0x000fe40000010e06 */
[----:B------:R-:W-:Y:S02]  /*2470*/  SHF.R.U32.HI R33, RZ, 0x7, R7 ;  /* 0x00000007ff217819 */ /* 0x000fe40000011607 */
[----:B------:R-:W-:Y:S02]  /*2480*/  IADD3 R18, P0, PT, R9, R18, RZ ;  /* 0x0000001209127210 */ /* 0x000fe40007f1e0ff */
[----:B------:R-:W-:-:S02]  /*2490*/  LOP3.LUT R31, R31, R21, R28, 0x96, !PT ;  /* 0x000000151f1f7212 */ /* 0x000fc400078e961c */
[----:B------:R-:W-:Y:S01]  /*24a0*/  LOP3.LUT R33, R33, R20, R29, 0x96, !PT ;  /* 0x0000001421217212 */ /* 0x000fe200078e961d */
[----:B------:R-:W-:Y:S01]  /*24b0*/  IMAD.X R19, R30, 0x1, R19, P0 ;  /* 0x000000011e137824 */ /* 0x000fe200000e0613 */
[----:B------:R-:W4:Y:S01]  /*24c0*/  LDL.64 R20, [R2+-0x18] ;  /* 0xffffe80002147983 */ /* 0x000f220000100a00 */
[----:B------:R-:W-:Y:S02]  /*24d0*/  SHF.L.W.U32.HI R28, R17, 0xd, R16 ;  /* 0x0000000d111c7819 */ /* 0x000fe40000010e10 */
[--C-:B------:R-:W-:Y:S02]  /*24e0*/  SHF.L.W.U32.HI R9, R16, 0x3, R17.reuse ;  /* 0x0000000310097819 */ /* 0x100fe40000010e11 */
[----:B------:R-:W-:Y:S02]  /*24f0*/  SHF.R.U32.HI R29, RZ, 0x6, R17 ;  /* 0x00000006ff1d7819 */ /* 0x000fe40000011611 */
[----:B------:R-:W-:Y:S02]  /*2500*/  IADD3 R4, P1, P2, R26, R31, R4 ;  /* 0x0000001f1a047210 */ /* 0x000fe40007a3e004 */
[----:B------:R-:W-:-:S02]  /*2510*/  LOP3.LUT R28, R29, R28, R9, 0x96, !PT ;  /* 0x0000001c1d1c7212 */ /* 0x000fc400078e9609 */
[----:B------:R-:W-:Y:S02]  /*2520*/  IADD3.X R5, PT, PT, R27, R33, R5, P1, P2 ;  /* 0x000000211b057210 */ /* 0x000fe40000fe4405 */
[----:B------:R-:W-:Y:S01]  /*2530*/  IADD3 R4, P0, PT, R4, R3, RZ ;  /* 0x0000000304047210 */ /* 0x000fe20007f1e0ff */
[----:B------:R-:W5:Y:S01]  /*2540*/  LDL.64 R26, [R2+0x28] ;  /* 0x00002800021a7983 */ /* 0x000f620000100a00 */
[----:B------:R-:W-:Y:S02]  /*2550*/  SHF.L.W.U32.HI R9, R19, 0xd, R18 ;  /* 0x0000000d13097819 */ /* 0x000fe40000010e12 */
[C-C-:B------:R-:W-:Y:S01]  /*2560*/  SHF.L.W.U32.HI R30, R18.reuse, 0x3, R19.reuse ;  /* 0x00000003121e7819 */ /* 0x140fe20000010e13 */
[----:B------:R-:W-:Y:S01]  /*2570*/  IMAD.X R33, R5, 0x1, R28, P0 ;  /* 0x0000000105217824 */ /* 0x000fe200000e061c */
[--C-:B------:R-:W-:Y:S01]  /*2580*/  SHF.R.U32.HI R31, RZ, 0x6, R19.reuse ;  /* 0x00000006ff1f7819 */ /* 0x100fe20000011613 */
[----:B------:R0:W-:Y:S01]  /*2590*/  STL.128 [R2+0x38], R16 ;  /* 0x0000381002007387 */ /* 0x0001e20000100c00 */
[----:B------:R-:W-:-:S02]  /*25a0*/  SHF.L.W.U32.HI R3, R18, 0xd, R19 ;  /* 0x0000000d12037819 */ /* 0x000fc40000010e13 */
[----:B------:R-:W-:Y:S02]  /*25b0*/  SHF.L.W.U32.HI R32, R19, 0x3, R18 ;  /* 0x0000000313207819 */ /* 0x000fe40000010e12 */
[----:B------:R-:W-:Y:S02]  /*25c0*/  SHF.R.U64 R29, R18, 0x6, R19 ;  /* 0x00000006121d7819 */ /* 0x000fe40000001213 */
[----:B------:R-:W-:Y:S02]  /*25d0*/  LOP3.LUT R9, R31, R9, R30, 0x96, !PT ;  /* 0x000000091f097212 */ /* 0x000fe400078e961e */
[C-C-:B------:R-:W-:Y:S02]  /*25e0*/  SHF.L.W.U32.HI R5, R24.reuse, 0x1f, R25.reuse ;  /* 0x0000001f18057819 */ /* 0x140fe40000010e19 */
[C-C-:B------:R-:W-:Y:S02]  /*25f0*/  SHF.L.W.U32.HI R30, R24.reuse, 0x18, R25.reuse ;  /* 0x00000018181e7819 */ /* 0x140fe40000010e19 */
[----:B------:R-:W-:-:S02]  /*2600*/  SHF.R.U64 R31, R24, 0x7, R25 ;  /* 0x00000007181f7819 */ /* 0x000fc40000001219 */
[----:B------:R-:W-:Y:S01]  /*2610*/  LOP3.LUT R3, R29, R3, R32, 0x96, !PT ;  /* 0x000000031d037212 */ /* 0x000fe200078e9620 */
[----:B0-----:R-:W5:Y:S01]  /*2620*/  LDL.128 R16, [R2+-0x18] ;  /* 0xffffe80002107983 */ /* 0x001f620000100c00 */
[C-C-:B------:R-:W-:Y:S02]  /*2630*/  SHF.L.W.U32.HI R29, R25.reuse, 0x1f, R24.reuse ;  /* 0x0000001f191d7819 */ /* 0x140fe40000010e18 */
[----:B------:R-:W-:Y:S02]  /*2640*/  SHF.L.W.U32.HI R24, R25, 0x18, R24 ;  /* 0x0000001819187819 */ /* 0x000fe40000010e18 */
[----:B------:R-:W-:Y:S02]  /*2650*/  SHF.R.U32.HI R28, RZ, 0x7, R25 ;  /* 0x00000007ff1c7819 */ /* 0x000fe40000011619 */
[----:B------:R-:W-:Y:S01]  /*2660*/  LOP3.LUT R25, R31, R5, R30, 0x96, !PT ;  /* 0x000000051f197212 */ /* 0x000fe200078e961e */
[----:B------:R-:W-:-:S05]  /*2670*/  IMAD.MOV.U32 R5, RZ, RZ, R33 ;  /* 0x000000ffff057224 */ /* 0x000fca00078e0021 */
[C-C-:B------:R-:W-:Y:S02]  /*2680*/  SHF.L.W.U32.HI R30, R4.reuse, 0xd, R5.reuse ;  /* 0x0000000d041e7819 */ /* 0x140fe40000010e05 */
[----:B------:R-:W-:Y:S02]  /*2690*/  SHF.L.W.U32.HI R31, R5, 0x3, R4 ;  /* 0x00000003051f7819 */ /* 0x000fe40000010e04 */
[----:B------:R-:W-:-:S04]  /*26a0*/  SHF.R.U64 R32, R4, 0x6, R5 ;  /* 0x0000000604207819 */ /* 0x000fc80000001205 */
[----:B------:R-:W-:Y:S02]  /*26b0*/  LOP3.LUT R30, R32, R30, R31, 0x96, !PT ;  /* 0x0000001e201e7212 */ /* 0x000fe400078e961f */
[----:B------:R-:W-:Y:S02]  /*26c0*/  LOP3.LUT R31, R28, R29, R24, 0x96, !PT ;  /* 0x0000001d1c1f7212 */ /* 0x000fe400078e9618 */
[----:B------:R-:W-:Y:S02]  /*26d0*/  IADD3 R32, P0, P1, R10, R25, R6 ;  /* 0x000000190a207210 */ /* 0x000fe4000791e006 */
[----:B------:R-:W-:Y:S02]  /*26e0*/  SHF.L.W.U32.HI R24, R5, 0xd, R4 ;  /* 0x0000000d05187819 */ /* 0x000fe40000010e04 */
[--C-:B------:R-:W-:Y:S02]  /*26f0*/  SHF.L.W.U32.HI R29, R4, 0x3, R5.reuse ;  /* 0x00000003041d7819 */ /* 0x100fe40000010e05 */
[----:B------:R-:W-:-:S02]  /*2700*/  SHF.R.U32.HI R28, RZ, 0x6, R5 ;  /* 0x00000006ff1c7819 */ /* 0x000fc40000011605 */
[----:B------:R-:W-:Y:S02]  /*2710*/  IADD3.X R34, PT, PT, R11, R31, R7, P0, P1 ;  /* 0x0000001f0b227210 */ /* 0x000fe400007e2407 */
[----:B------:R-:W-:Y:S01]  /*2720*/  LOP3.LUT R6, R28, R24, R29, 0x96, !PT ;  /* 0x000000181c067212 */ /* 0x000fe200078e961d */
[----:B------:R-:W5:Y:S01]  /*2730*/  LDL.64 R10, [R2+-0x8] ;  /* 0xfffff800020a7983 */ /* 0x000f620000100a00 */
[C-C-:B--2---:R-:W-:Y:S02]  /*2740*/  SHF.L.W.U32.HI R24, R14.reuse, 0x1f, R15.reuse ;  /* 0x0000001f0e187819 */ /* 0x144fe40000010e0f */
[C-C-:B------:R-:W-:Y:S02]  /*2750*/  SHF.L.W.U32.HI R25, R14.reuse, 0x18, R15.reuse ;  /* 0x000000180e197819 */ /* 0x140fe40000010e0f */
[----:B------:R-:W-:Y:S02]  /*2760*/  SHF.R.U64 R31, R14, 0x7, R15 ;  /* 0x000000070e1f7819 */ /* 0x000fe4000000120f */
[----:B------:R-:W-:-:S02]  /*2770*/  SHF.L.W.U32.HI R28, R15, 0x18, R14 ;  /* 0x000000180f1c7819 */ /* 0x000fc40000010e0e */
[----:B------:R-:W-:Y:S02]  /*2780*/  SHF.L.W.U32.HI R7, R15, 0x1f, R14 ;  /* 0x0000001f0f077819 */ /* 0x000fe40000010e0e */
[----:B------:R-:W-:Y:S02]  /*2790*/  SHF.R.U32.HI R33, RZ, 0x7, R15 ;  /* 0x00000007ff217819 */ /* 0x000fe4000001160f */
[----:B------:R-:W-:Y:S02]  /*27a0*/  LOP3.LUT R31, R31, R24, R25, 0x96, !PT ;  /* 0x000000181f1f7212 */ /* 0x000fe400078e9619 */
[----:B------:R-:W-:Y:S01]  /*27b0*/  LOP3.LUT R33, R33, R7, R28, 0x96, !PT ;  /* 0x0000000721217212 */ /* 0x000fe200078e961c */
[----:B------:R-:W2:Y:S04]  /*27c0*/  LDL.64 R24, [R2+0x30] ;  /* 0x0000300002187983 */ /* 0x000ea80000100a00 */
[----:B------:R-:W2:Y:S01]  /*27d0*/  LDL.64 R28, [R2+0x38] ;  /* 0x00003800021c7983 */ /* 0x000ea20000100a00 */
[----:B------:R-:W-:-:S05]  /*27e0*/  IADD3 R3, P0, PT, R32, R3, RZ ;  /* 0x0000000320037210 */ /* 0x000fca0007f1e0ff */
[----:B------:R-:W-:Y:S01]  /*27f0*/  IMAD.X R7, R34, 0x1, R9, P0 ;  /* 0x0000000122077824 */ /* 0x000fe200000e0609 */
[----:B---3--:R-:W-:-:S04]  /*2800*/  IADD3 R31, P1, P2, R22, R31, R12 ;  /* 0x0000001f161f7210 */ /* 0x008fc80007a3e00c */
[----:B------:R-:W-:Y:S02]  /*2810*/  IADD3.X R13, PT, PT, R23, R33, R13, P1, P2 ;  /* 0x00000021170d7210 */ /* 0x000fe40000fe440d */
[----:B------:R-:W-:-:S05]  /*2820*/  IADD3 R12, P0, PT, R31, R30, RZ ;  /* 0x0000001e1f0c7210 */ /* 0x000fca0007f1e0ff */
[----:B------:R-:W-:Y:S02]  /*2830*/  IMAD.X R13, R13, 0x1, R6, P0 ;  /* 0x000000010d0d7824 */ /* 0x000fe400000e0606 */
[----:B------:R-:W-:Y:S01]  /*2840*/  IMAD.MOV.U32 R6, RZ, RZ, R3 ;  /* 0x000000ffff067224 */ /* 0x000fe200078e0003 */
[C-C-:B----4-:R-:W-:Y:S02]  /*2850*/  SHF.L.W.U32.HI R22, R20.reuse, 0x1f, R21.reuse ;  /* 0x0000001f14167819 */ /* 0x150fe40000010e15 */
[C-C-:B------:R-:W-:Y:S02]  /*2860*/  SHF.L.W.U32.HI R23, R20.reuse, 0x18, R21.reuse ;  /* 0x0000001814177819 */ /* 0x140fe40000010e15 */
[----:B------:R-:W-:Y:S02]  /*2870*/  SHF.R.U64 R31, R20, 0x7, R21 ;  /* 0x00000007141f7819 */ /* 0x000fe40000001215 */
[C-C-:B------:R-:W-:Y:S02]  /*2880*/  SHF.L.W.U32.HI R9, R21.reuse, 0x1f, R20.reuse ;  /* 0x0000001f15097819 */ /* 0x140fe40000010e14 */
[----:B------:R-:W-:-:S02]  /*2890*/  SHF.L.W.U32.HI R20, R21, 0x18, R20 ;  /* 0x0000001815147819 */ /* 0x000fc40000010e14 */
[----:B------:R-:W-:Y:S02]  /*28a0*/  SHF.R.U32.HI R33, RZ, 0x7, R21 ;  /* 0x00000007ff217819 */ /* 0x000fe40000011615 */
[----:B------:R-:W-:Y:S02]  /*28b0*/  LOP3.LUT R31, R31, R22, R23, 0x96, !PT ;  /* 0x000000161f1f7212 */ /* 0x000fe400078e9617 */
[----:B------:R-:W-:Y:S02]  /*28c0*/  LOP3.LUT R33, R33, R9, R20, 0x96, !PT ;  /* 0x0000000921217212 */ /* 0x000fe400078e9614 */
[C-C-:B------:R-:W-:Y:S02]  /*28d0*/  SHF.L.W.U32.HI R20, R6.reuse, 0xd, R7.reuse ;  /* 0x0000000d06147819 */ /* 0x140fe40000010e07 */
[----:B------:R-:W-:Y:S02]  /*28e0*/  SHF.L.W.U32.HI R21, R7, 0x3, R6 ;  /* 0x0000000307157819 */ /* 0x000fe40000010e06 */
[----:B------:R-:W-:-:S02]  /*28f0*/  SHF.R.U64 R23, R6, 0x6, R7 ;  /* 0x0000000606177819 */ /* 0x000fc40000001207 */
[----:B-----5:R-:W-:Y:S02]  /*2900*/  IADD3 R3, P0, P1, R26, R31, R14 ;  /* 0x0000001f1a037210 */ /* 0x020fe4000791e00e */
[----:B------:R-:W-:Y:S02]  /*2910*/  SHF.L.W.U32.HI R9, R7, 0xd, R6 ;  /* 0x0000000d07097819 */ /* 0x000fe40000010e06 */
[--C-:B------:R-:W-:Y:S02]  /*2920*/  SHF.L.W.U32.HI R22, R6, 0x3, R7.reuse ;  /* 0x0000000306167819 */ /* 0x100fe40000010e07 */
[----:B------:R-:W-:Y:S02]  /*2930*/  SHF.R.U32.HI R30, RZ, 0x6, R7 ;  /* 0x00000006ff1e7819 */ /* 0x000fe40000011607 */
[----:B------:R-:W-:Y:S02]  /*2940*/  LOP3.LUT R20, R23, R20, R21, 0x96, !PT ;  /* 0x0000001417147212 */ /* 0x000fe400078e9615 */
[----:B------:R-:W-:-:S02]  /*2950*/  IADD3.X R27, PT, PT, R27, R33, R15, P0, P1 ;  /* 0x000000211b1b7210 */ /* 0x000fc400007e240f */
[----:B------:R-:W-:Y:S02]  /*2960*/  LOP3.LUT R14, R30, R9, R22, 0x96, !PT ;  /* 0x000000091e0e7212 */ /* 0x000fe400078e9616 */
[C-C-:B------:R-:W-:Y:S02]  /*2970*/  SHF.L.W.U32.HI R15, R12.reuse, 0xd, R13.reuse ;  /* 0x0000000d0c0f7819 */ /* 0x140fe40000010e0d */
[----:B------:R-:W-:Y:S02]  /*2980*/  SHF.L.W.U32.HI R26, R13, 0x3, R12 ;  /* 0x000000030d1a7819 */ /* 0x000fe40000010e0c */
[----:B------:R-:W-:Y:S02]  /*2990*/  SHF.R.U64 R21, R12, 0x6, R13 ;  /* 0x000000060c157819 */ /* 0x000fe4000000120d */
[----:B------:R-:W-:Y:S02]  /*29a0*/  IADD3 R20, P0, PT, R3, R20, RZ ;  /* 0x0000001403147210 */ /* 0x000fe40007f1e0ff */
[----:B------:R-:W-:-:S02]  /*29b0*/  LOP3.LUT R3, R21, R15, R26, 0x96, !PT ;  /* 0x0000000f15037212 */ /* 0x000fc400078e961a */
[----:B------:R-:W-:Y:S01]  /*29c0*/  SHF.L.W.U32.HI R9, R13, 0xd, R12 ;  /* 0x0000000d0d097819 */ /* 0x000fe20000010e0c */
[----:B------:R-:W-:Y:S01]  /*29d0*/  IMAD.X R15, R27, 0x1, R14, P0 ;  /* 0x000000011b0f7824 */ /* 0x000fe200000e060e */
[--C-:B------:R-:W-:Y:S01]  /*29e0*/  SHF.L.W.U32.HI R22, R12, 0x3, R13.reuse ;  /* 0x000000030c167819 */ /* 0x100fe20000010e0d */
[----:B------:R-:W-:Y:S01]  /*29f0*/  IMAD.MOV.U32 R14, RZ, RZ, R20 ;  /* 0x000000ffff0e7224 */ /* 0x000fe200078e0014 */
[----:B------:R-:W-:Y:S02]  /*2a00*/  SHF.R.U32.HI R23, RZ, 0x6, R13 ;  /* 0x00000006ff177819 */ /* 0x000fe4000001160d */
[C-C-:B------:R-:W-:Y:S02]  /*2a10*/  SHF.L.W.U32.HI R26, R18.reuse, 0x18, R19.reuse ;  /* 0x00000018121a7819 */ /* 0x140fe40000010e13 */
[----:B------:R-:W-:Y:S02]  /*2a20*/  LOP3.LUT R9, R23, R9, R22, 0x96, !PT ;  /* 0x0000000917097212 */ /* 0x000fe400078e9616 */
[----:B------:R-:W-:-:S02]  /*2a30*/  SHF.L.W.U32.HI R23, R18, 0x1f, R19 ;  /* 0x0000001f12177819 */ /* 0x000fc40000010e13 */
[----:B------:R-:W-:Y:S02]  /*2a40*/  SHF.R.U64 R31, R18, 0x7, R19 ;  /* 0x00000007121f7819 */ /* 0x000fe40000001213 */
[C-C-:B------:R-:W-:Y:S02]  /*2a50*/  SHF.L.W.U32.HI R20, R14.reuse, 0xd, R15.reuse ;  /* 0x0000000d0e147819 */ /* 0x140fe40000010e0f */
[----:B------:R-:W-:Y:S02]  /*2a60*/  SHF.L.W.U32.HI R27, R15, 0x3, R14 ;  /* 0x000000030f1b7819 */ /* 0x000fe40000010e0e */
[----:B------:R-:W-:Y:S02]  /*2a70*/  SHF.R.U64 R30, R14, 0x6, R15 ;  /* 0x000000060e1e7819 */ /* 0x000fe4000000120f */
[C-C-:B------:R-:W-:Y:S02]  /*2a80*/  SHF.L.W.U32.HI R21, R19.reuse, 0x1f, R18.reuse ;  /* 0x0000001f13157819 */ /* 0x140fe40000010e12 */
[----:B------:R-:W-:-:S02]  /*2a90*/  SHF.L.W.U32.HI R22, R19, 0x18, R18 ;  /* 0x0000001813167819 */ /* 0x000fc40000010e12 */
[----:B------:R-:W-:Y:S02]  /*2aa0*/  SHF.R.U32.HI R32, RZ, 0x7, R19 ;  /* 0x00000007ff207819 */ /* 0x000fe40000011613 */
[----:B------:R-:W-:Y:S02]  /*2ab0*/  LOP3.LUT R20, R30, R20, R27, 0x96, !PT ;  /* 0x000000141e147212 */ /* 0x000fe400078e961b */
[----:B------:R-:W-:Y:S02]  /*2ac0*/  LOP3.LUT R23, R31, R23, R26, 0x96, !PT ;  /* 0x000000171f177212 */ /* 0x000fe400078e961a */
[C-C-:B------:R-:W-:Y:S02]  /*2ad0*/  SHF.L.W.U32.HI R26, R10.reuse, 0x1f, R11.reuse ;  /* 0x0000001f0a1a7819 */ /* 0x140fe40000010e0b */
[C-C-:B------:R-:W-:Y:S02]  /*2ae0*/  SHF.L.W.U32.HI R31, R10.reuse, 0x18, R11.reuse ;  /* 0x000000180a1f7819 */ /* 0x140fe40000010e0b */
[----:B------:R-:W-:-:S02]  /*2af0*/  SHF.R.U64 R30, R10, 0x7, R11 ;  /* 0x000000070a1e7819 */ /* 0x000fc4000000120b */
[----:B------:R-:W-:Y:S02]  /*2b00*/  LOP3.LUT R21, R32, R21, R22, 0x96, !PT ;  /* 0x0000001520157212 */ /* 0x000fe400078e9616 */
[C-C-:B------:R-:W-:Y:S02]  /*2b10*/  SHF.L.W.U32.HI R22, R11.reuse, 0x1f, R10.reuse ;  /* 0x0000001f0b167819 */ /* 0x140fe40000010e0a */
[----:B------:R-:W-:Y:S02]  /*2b20*/  SHF.L.W.U32.HI R27, R11, 0x18, R10 ;  /* 0x000000180b1b7819 */ /* 0x000fe40000010e0a */
[----:B------:R-:W-:Y:S02]  /*2b30*/  SHF.R.U32.HI R32, RZ, 0x7, R11 ;  /* 0x00000007ff207819 */ /* 0x000fe4000001160b */
[----:B------:R-:W-:Y:S02]  /*2b40*/  LOP3.LUT R31, R30, R26, R31, 0x96, !PT ;  /* 0x0000001a1e1f7212 */ /* 0x000fe400078e961f */
[----:B------:R-:W-:-:S02]  /*2b50*/  SHF.L.W.U32.HI R10, R15, 0xd, R14 ;  /* 0x0000000d0f0a7819 */ /* 0x000fc40000010e0e */
[--C-:B------:R-:W-:Y:S02]  /*2b60*/  SHF.L.W.U32.HI R11, R14, 0x3, R15.reuse ;  /* 0x000000030e0b7819 */ /* 0x100fe40000010e0f */
[----:B------:R-:W-:Y:S02]  /*2b70*/  SHF.R.U32.HI R26, RZ, 0x6, R15 ;  /* 0x00000006ff1a7819 */ /* 0x000fe4000001160f */
[----:B------:R-:W-:Y:S01]  /*2b80*/  LOP3.LUT R27, R32, R22, R27, 0x96, !PT ;  /* 0x00000016201b7212 */ /* 0x000fe200078e961b */
[----:B------:R-:W-:Y:S01]  /*2b90*/  UIADD3 UR4, UPT, UPT, UR4, 0x8, URZ ;  /* 0x0000000804047890 */ /* 0x000fe2000fffe0ff */
[----:B------:R-:W-:-:S03]  /*2ba0*/  LOP3.LUT R10, R26, R10, R11, 0x96, !PT ;  /* 0x0000000a1a0a7212 */ /* 0x000fc600078e960b */
[----:B------:R-:W-:Y:S01]  /*2bb0*/  UISETP.NE.AND UP0, UPT, UR4, 0x40, UPT ;  /* 0x000000400400788c */ /* 0x000fe2000bf05270 */
[----:B------:R0:W-:Y:S04]  /*2bc0*/  STL.128 [R2+0x48], R4 ;  /* 0x0000480402007387 */ /* 0x0001e80000100c00 */
[----:B------:R-:W-:Y:S01]  /*2bd0*/  STL.128 [R2+0x58], R12 ;  /* 0x0000580c02007387 */ /* 0x000fe20000100c00 */
[----:B--2---:R-:W-:Y:S02]  /*2be0*/  IADD3 R16, P0, P1, R24, R23, R16 ;  /* 0x0000001718107210 */ /* 0x004fe4000791e010 */
[----:B------:R-:W-:Y:S02]  /*2bf0*/  IADD3 R23, P2, P3, R28, R31, R18 ;  /* 0x0000001f1c177210 */ /* 0x000fe40007b5e012 */
[----:B------:R-:W-:-:S02]  /*2c00*/  IADD3.X R24, PT, PT, R25, R21, R17, P0, P1 ;  /* 0x0000001519187210 */ /* 0x000fc400007e2411 */
[----:B------:R-:W-:Y:S02]  /*2c10*/  IADD3 R3, P0, PT, R16, R3, RZ ;  /* 0x0000000310037210 */ /* 0x000fe40007f1e0ff */
[----:B------:R-:W-:Y:S02]  /*2c20*/  IADD3.X R21, PT, PT, R29, R27, R19, P2, P3 ;  /* 0x0000001b1d157210 */ /* 0x000fe400017e6413 */
[----:B------:R-:W-:Y:S01]  /*2c30*/  IADD3 R20, P1, PT, R23, R20, RZ ;  /* 0x0000001417147210 */ /* 0x000fe20007f3e0ff */
[----:B------:R-:W-:-:S04]  /*2c40*/  IMAD.X R16, R24, 0x1, R9, P0 ;  /* 0x0000000118107824 */ /* 0x000fc800000e0609 */
[----:B------:R-:W-:Y:S02]  /*2c50*/  IMAD.X R21, R21, 0x1, R10, P1 ;  /* 0x0000000115157824 */ /* 0x000fe400008e060a */
[----:B0-----:R-:W-:Y:S02]  /*2c60*/  IMAD.MOV.U32 R4, RZ, RZ, R3 ;  /* 0x000000ffff047224 */ /* 0x001fe400078e0003 */
[----:B------:R-:W-:Y:S02]  /*2c70*/  IMAD.MOV.U32 R5, RZ, RZ, R16 ;  /* 0x000000ffff057224 */ /* 0x000fe400078e0010 */
[----:B------:R-:W-:Y:S02]  /*2c80*/  IMAD.MOV.U32 R6, RZ, RZ, R20 ;  /* 0x000000ffff067224 */ /* 0x000fe400078e0014 */
[----:B------:R-:W-:-:S05]  /*2c90*/  IMAD.MOV.U32 R7, RZ, RZ, R21 ;  /* 0x000000ffff077224 */ /* 0x000fca00078e0015 */
[----:B------:R0:W-:Y:S02]  /*2ca0*/  STL.128 [R2+0x68], R4 ;  /* 0x0000680402007387 */ /* 0x0001e40000100c00 */
[----:B0-----:R-:W-:Y:S01]  /*2cb0*/  VIADD R2, R2, 0x40 ;  /* 0x0000004002027836 */ /* 0x001fe20000000000 */
[----:B------:R-:W-:Y:S06]  /*2cc0*/  BRA.U UP0, `(.L_x_4) ;  /* 0xfffffff500007547 */ /* 0x000fec000b83ffff */
[----:B------:R-:W-:Y:S01]  /*2cd0*/  VIADD R8, R8, 0x80 ;  /* 0x0000008008087836 */ /* 0x000fe20000000000 */
[----:B------:R-:W-:Y:S06]  /*2ce0*/  BRA `(.L_x_5) ;  /* 0xffffffdc00047947 */ /* 0x000fec000383ffff */
.L_x_3:
[----:B------:R-:W0:Y:S01]  /*2cf0*/  LDCU.64 UR4, c[0x3][0x60] ;  /* 0x00c00c00ff0477ac */ /* 0x000e220008000a00 */
[----:B------:R1:W-:Y:S01]  /*2d00*/  STL.128 [R1+0x380], RZ ;  /* 0x000380ff01007387 */ /* 0x0003e20000100c00 */
[----:B------:R-:W-:Y:S01]  /*2d10*/  ISETP.NE.AND P0, PT, R16, RZ, PT ;  /* 0x000000ff1000720c */ /* 0x000fe20003f05270 */
[----:B------:R-:W2:Y:S02]  /*2d20*/  LDCU.64 UR8, c[0x3][0x70] ;  /* 0x00c00e00ff0877ac */ /* 0x000ea40008000a00 */
[----:B------:R1:W-:Y:S04]  /*2d30*/  STL.128 [R1+0x390], RZ ;  /* 0x000390ff01007387 */ /* 0x0003e80000100c00 */
[----:B------:R1:W-:Y:S04]  /*2d40*/  STL.128 [R1+0x3a0], RZ ;  /* 0x0003a0ff01007387 */ /* 0x0003e80000100c00 */
[----:B------:R1:W-:Y:S04]  /*2d50*/  STL.128 [R1+0x3b0], RZ ;  /* 0x0003b0ff01007387 */ /* 0x0003e80000100c00 */
[----:B------:R1:W-:Y:S01]  /*2d60*/  STL.128 [R1+0x3c0], RZ ;  /* 0x0003c0ff01007387 */ /* 0x0003e20000100c00 */
[----:B0-----:R-:W-:-:S02]  /*2d70*/  IMAD.U32 R0, RZ, RZ, UR4 ;  /* 0x00000004ff007e24 */ /* 0x001fc4000f8e00ff */
[----:B------:R-:W-:Y:S01]  /*2d80*/  IMAD.U32 R3, RZ, RZ, UR5 ;  /* 0x00000005ff037e24 */ /* 0x000fe2000f8e00ff */
[----:B------:R1:W-:Y:S01]  /*2d90*/  STL.128 [R1+0x3d0], RZ ;  /* 0x0003d0ff01007387 */ /* 0x0003e20000100c00 */
[----:B--2---:R-:W-:Y:S02]  /*2da0*/  IMAD.U32 R25, RZ, RZ, UR8 ;  /* 0x00000008ff197e24 */ /* 0x004fe4000f8e00ff */
[----:B------:R-:W-:Y:S01]  /*2db0*/  IMAD.U32 R2, RZ, RZ, UR9 ;  /* 0x00000009ff027e24 */ /* 0x000fe2000f8e00ff */
[----:B------:R1:W-:Y:S04]  /*2dc0*/  STL.128 [R1+0x3e0], RZ ;  /* 0x0003e0ff01007387 */ /* 0x0003e80000100c00 */
[----:B------:R1:W-:Y:S01]  /*2dd0*/  STL.64 [R1+0x3f0], RZ ;  /* 0x0003f0ff01007387 */ /* 0x0003e20000100a00 */
[----:B------:R-:W-:Y:S05]  /*2de0*/  @!P0 BRA `(.L_x_6) ;  /* 0x0000000400008947 */ /* 0x000fea0003800000 */
[C---:B------:R-:W-:Y:S02]  /*2df0*/  ISETP.GT.U32.AND P0, PT, R5.reuse, -0x4, PT ;  /* 0xfffffffc0500780c */ /* 0x040fe40003f04070 */
[----:B------:R-:W-:Y:S01]  /*2e00*/  LOP3.LUT R14, R5, 0x3, RZ, 0xc0, !PT ;  /* 0x00000003050e7812 */ /* 0x000fe200078ec0ff */
[----:B------:R-:W-:-:S10]  /*2e10*/  IMAD.MOV.U32 R5, RZ, RZ, RZ ;  /* 0x000000ffff057224 */ /* 0x000fd400078e00ff */
[----:B------:R-:W-:Y:S05]  /*2e20*/  @P0 BRA `(.L_x_7) ;  /* 0x0000000000c00947 */ /* 0x000fea0003800000 */
[C---:B------:R-:W-:Y:S01]  /*2e30*/  LOP3.LUT R4, R16.reuse, 0xffff, RZ, 0xc0, !PT ;  /* 0x0000ffff10047812 */ /* 0x040fe200078ec0ff */
[----:B------:R-:W-:Y:S01]  /*2e40*/  IMAD.MOV.U32 R13, RZ, RZ, R8 ;  /* 0x000000ffff0d7224 */ /* 0x000fe200078e0008 */
[----:B------:R-:W-:Y:S01]  /*2e50*/  LOP3.LUT R5, R16, 0x7c, RZ, 0xc0, !PT ;  /* 0x0000007c10057812 */ /* 0x000fe200078ec0ff */
[----:B------:R-:W-:Y:S01]  /*2e60*/  IMAD.MOV.U32 R11, RZ, RZ, R12 ;  /* 0x000000ffff0b7224 */ /* 0x000fe200078e000c */
[----:B------:R-:W-:-:S05]  /*2e70*/  SHF.R.U32.HI R4, RZ, 0x2, R4 ;  /* 0x00000002ff047819 */ /* 0x000fca0000011604 */
[----:B------:R-:W-:-:S05]  /*2e80*/  IMAD.SHL.U32 R4, R4, 0x4, RZ ;  /* 0x0000000404047824 */ /* 0x000fca00078e00ff */
[----:B------:R-:W-:-:S05]  /*2e90*/  LOP3.LUT R4, R4, 0x7c, RZ, 0xe2, !PT ;  /* 0x0000007c04047812 */ /* 0x000fca00078ee2ff */
[----:B------:R-:W-:-:S05]  /*2ea0*/  IMAD.MOV R4, RZ, RZ, -R4 ;  /* 0x000000ffff047224 */ /* 0x000fca00078e0a04 */
[----:B------:R-:W-:-:S13]  /*2eb0*/  ISETP.GE.AND P0, PT, R4, RZ, PT ;  /* 0x000000ff0400720c */ /* 0x000fda0003f06270 */
[----:B------:R-:W-:Y:S05]  /*2ec0*/  @P0 BRA `(.L_x_8) ;  /* 0x00000000007c0947 */ /* 0x000fea0003800000 */
[----:B------:R-:W-:Y:S01]  /*2ed0*/  IMAD.MOV R6, RZ, RZ, -R4 ;  /* 0x000000ffff067224 */ /* 0x000fe200078e0a04 */
[----:B------:R-:W-:-:S04]  /*2ee0*/  PLOP3.LUT P0, PT, PT, PT, PT, 0x80, 0x8 ;  /* 0x000000000008781c */ /* 0x000fc80003f0f070 */
[----:B------:R-:W-:-:S13]  /*2ef0*/  ISETP.GT.AND P1, PT, R6, 0xc, PT ;  /* 0x0000000c0600780c */ /* 0x000fda0003f24270 */
[----:B------:R-:W-:Y:S05]  /*2f00*/  @!P1 BRA `(.L_x_9) ;  /* 0x0000000000389947 */ /* 0x000fea0003800000 */
[----:B------:R-:W-:-:S13]  /*2f10*/  PLOP3.LUT P0, PT, PT, PT, PT, 0x8, 0x80 ;  /* 0x000000000080781c */ /* 0x000fda0003f0e170 */
.L_x_10:
[----:B------:R-:W2:Y:S04]  /*2f20*/  LDL R6, [R13] ;  /* 0x000000000d067983 */ /* 0x000ea80000100800 */
[----:B--2---:R-:W-:Y:S04]  /*2f30*/  STL [R11], R6 ;  /* 0x000000060b007387 */ /* 0x004fe80000100800 */
[----:B------:R-:W2:Y:S04]  /*2f40*/  LDL R7, [R13+0x4] ;  /* 0x000004000d077983 */ /* 0x000ea80000100800 */
[----:B--2---:R-:W-:Y:S04]  /*2f50*/  STL [R11+0x4], R7 ;  /* 0x000004070b007387 */ /* 0x004fe80000100800 */
[----:B------:R-:W2:Y:S01]  /*2f60*/  LDL R9, [R13+0x8] ;  /* 0x000008000d097983 */ /* 0x000ea20000100800 */
[----:B------:R-:W-:-:S05]  /*2f70*/  VIADD R4, R4, 0x10 ;  /* 0x0000001004047836 */ /* 0x000fca0000000000 */
[----:B------:R-:W-:Y:S01]  /*2f80*/  ISETP.GE.AND P1, PT, R4, -0xc, PT ;  /* 0xfffffff40400780c */ /* 0x000fe20003f26270 */
[----:B--2---:R-:W-:Y:S04]  /*2f90*/  STL [R11+0x8], R9 ;  /* 0x000008090b007387 */ /* 0x004fe80000100800 */
[----:B------:R0:W2:Y:S02]  /*2fa0*/  LDL R10, [R13+0xc] ;  /* 0x00000c000d0a7983 */ /* 0x0000a40000100800 */
[----:B0-----:R-:W-:Y:S02]  /*2fb0*/  VIADD R13, R13, 0x10 ;  /* 0x000000100d0d7836 */ /* 0x001fe40000000000 */
[----:B--2---:R0:W-:Y:S02]  /*2fc0*/  STL [R11+0xc], R10 ;  /* 0x00000c0a0b007387 */ /* 0x0041e40000100800 */
[----:B0-----:R-:W-:-:S02]  /*2fd0*/  VIADD R11, R11, 0x10 ;  /* 0x000000100b0b7836 */ /* 0x001fc40000000000 */
[----:B------:R-:W-:Y:S05]  /*2fe0*/  @!P1 BRA `(.L_x_10) ;  /* 0xfffffffc00cc9947 */ /* 0x000fea000383ffff */
.L_x_9:
[----:B------:R-:W-:-:S05]  /*2ff0*/  IMAD.MOV R6, RZ, RZ, -R4 ;  /* 0x000000ffff067224 */ /* 0x000fca00078e0a04 */
[----:B------:R-:W-:-:S13]  /*3000*/  ISETP.GT.AND P1, PT, R6, 0x4, PT ;  /* 0x000000040600780c */ /* 0x000fda0003f24270 */
[----:B------:R-:W-:Y:S05]  /*3010*/  @!P1 BRA `(.L_x_11) ;  /* 0x0000000000209947 */ /* 0x000fea0003800000 */
[----:B------:R-:W2:Y:S04]  /*3020*/  LDL R6, [R13] ;  /* 0x000000000d067983 */ /* 0x000ea80000100800 */
[----:B--2---:R-:W-:Y:S04]  /*3030*/  STL [R11], R6 ;  /* 0x000000060b007387 */ /* 0x004fe80000100800 */
[----:B------:R0:W2:Y:S01]  /*3040*/  LDL R7, [R13+0x4] ;  /* 0x000004000d077983 */ /* 0x0000a20000100800 */
[----:B------:R-:W-:Y:S01]  /*3050*/  PLOP3.LUT P0, PT, PT, PT, PT, 0x8, 0x80 ;  /* 0x000000000080781c */ /* 0x000fe20003f0e170 */
[----:B------:R-:W-:-:S02]  /*3060*/  VIADD R4, R4, 0x8 ;  /* 0x0000000804047836 */ /* 0x000fc40000000000 */
[----:B0-----:R-:W-:Y:S01]  /*3070*/  VIADD R13, R13, 0x8 ;  /* 0x000000080d0d7836 */ /* 0x001fe20000000000 */
[----:B--2---:R0:W-:Y:S02]  /*3080*/  STL [R11+0x4], R7 ;  /* 0x000004070b007387 */ /* 0x0041e40000100800 */
[----:B0-----:R-:W-:-:S07]  /*3090*/  VIADD R11, R11, 0x8 ;  /* 0x000000080b0b7836 */ /* 0x001fce0000000000 */
.L_x_11:
[----:B------:R-:W-:-:S13]  /*30a0*/  ISETP.NE.OR P0, PT, R4, RZ, P0 ;  /* 0x000000ff0400720c */ /* 0x000fda0000705670 */
[----:B------:R-:W-:Y:S05]  /*30b0*/  @!P0 BRA `(.L_x_7) ;  /* 0x00000000001c8947 */ /* 0x000fea0003800000 */
.L_x_8:
[----:B------:R0:W2:Y:S01]  /*30c0*/  LDL R6, [R13] ;  /* 0x000000000d067983 */ /* 0x0000a20000100800 */
[----:B------:R-:W-:-:S05]  /*30d0*/  VIADD R4, R4, 0x4 ;  /* 0x0000000404047836 */ /* 0x000fca0000000000 */
[----:B------:R-:W-:Y:S01]  /*30e0*/  ISETP.NE.AND P0, PT, R4, RZ, PT ;  /* 0x000000ff0400720c */ /* 0x000fe20003f05270 */
[----:B0-----:R-:W-:Y:S01]  /*30f0*/  VIADD R13, R13, 0x4 ;  /* 0x000000040d0d7836 */ /* 0x001fe20000000000 */
[----:B--2---:R0:W-:Y:S02]  /*3100*/  STL [R11], R6 ;  /* 0x000000060b007387 */ /* 0x0041e40000100800 */
[----:B0-----:R-:W-:-:S09]  /*3110*/  VIADD R11, R11, 0x4 ;  /* 0x000000040b0b7836 */ /* 0x001fd20000000000 */
[----:B------:R-:W-:Y:S05]  /*3120*/  @P0 BRA `(.L_x_8) ;  /* 0xfffffffc00e40947 */ /* 0x000fea000383ffff */
.L_x_7:
[----:B------:R-:W-:-:S13]  /*3130*/  ISETP.NE.AND P0, PT, R14, RZ, PT ;  /* 0x000000ff0e00720c */ /* 0x000fda0003f05270 */
[----:B------:R-:W-:Y:S05]  /*3140*/  @!P0 BRA `(.L_x_6) ;  /* 0x0000000000288947 */ /* 0x000fea0003800000 */
[C---:B------:R-:W-:Y:S02]  /*3150*/  IMAD.IADD R12, R5.reuse, 0x1, R12 ;  /* 0x00000001050c7824 */ /* 0x040fe400078e020c */
[----:B------:R-:W-:Y:S02]  /*3160*/  IMAD.IADD R8, R5, 0x1, R8 ;  /* 0x0000000105087824 */ /* 0x000fe400078e0208 */
[----:B------:R-:W-:-:S07]  /*3170*/  IMAD.MOV R4, RZ, RZ, -R14 ;  /* 0x000000ffff047224 */ /* 0x000fce00078e0a0e */
.L_x_12:
[----:B------:R0:W2:Y:S01]  /*3180*/  LDL.U8 R5, [R8] ;  /* 0x0000000008057983 */ /* 0x0000a20000100000 */
[----:B------:R-:W-:-:S05]  /*3190*/  VIADD R4, R4, 0x1 ;  /* 0x0000000104047836 */ /* 0x000fca0000000000 */
[----:B------:R-:W-:Y:S01]  /*31a0*/  ISETP.NE.AND P0, PT, R4, RZ, PT ;  /* 0x000000ff0400720c */ /* 0x000fe20003f05270 */
[----:B0-----:R-:W-:Y:S01]  /*31b0*/  VIADD R8, R8, 0x1 ;  /* 0x0000000108087836 */ /* 0x001fe20000000000 */
[----:B--2---:R0:W-:Y:S02]  /*31c0*/  STL.U8 [R12], R5 ;  /* 0x000000050c007387 */ /* 0x0041e40000100000 */
[----:B0-----:R-:W-:-:S09]  /*31d0*/  VIADD R12, R12, 0x1 ;  /* 0x000000010c0c7836 */ /* 0x001fd20000000000 */
[----:B------:R-:W-:Y:S05]  /*31e0*/  @P0 BRA `(.L_x_12) ;  /* 0xfffffffc00e40947 */ /* 0x000fea000383ffff */
.L_x_6:
[----:B------:R-:W-:Y:S02]  /*31f0*/  IMAD.MOV.U32 R21, RZ, RZ, 0x80 ;  /* 0x00000080ff157424 */ /* 0x000fe400078e00ff */
[----:B------:R-:W-:-:S05]  /*3200*/  IMAD.IADD R20, R1, 0x1, R16 ;  /* 0x0000000101147824 */ /* 0x000fca00078e0210 */
[----:B------:R0:W-:Y:S04]  /*3210*/  STL.U8 [R20+0x380], R21 ;  /* 0x0003801514007387 */ /* 0x0001e80000100000 */
[----:B------:R-:W2:Y:S04]  /*3220*/  LDL.64 R22, [R1+0x3f0] ;  /* 0x0003f00001167983 */ /* 0x000ea80000100a00 */
[----:B------:R-:W3:Y:S04]  /*3230*/  LDL.128 R4, [R1+0x380] ;  /* 0x0003800001047983 */ /* 0x000ee80000100c00 */
[----:B------:R-:W4:Y:S04]  /*3240*/  LDL.128 R8, [R1+0x390] ;  /* 0x0003900001087983 */ /* 0x000f280000100c00 */
[----:B------:R-:W5:Y:S01]  /*3250*/  LDL.128 R12, [R1+0x3a0] ;  /* 0x0003a000010c7983 */ /* 0x000f620000100c00 */
[----:B--2---:R-:W-:-:S02]  /*3260*/  PRMT R17, R22, 0x7771, RZ ;  /* 0x0000777116117816 */ /* 0x004fc400000000ff */
[C---:B------:R-:W-:Y:S02]  /*3270*/  PRMT R18, R22.reuse, 0x7770, RZ ;  /* 0x0000777016127816 */ /* 0x040fe400000000ff */
[----:B0-----:R-:W-:Y:S01]  /*3280*/  PRMT R20, R23, 0x7771, RZ ;  /* 0x0000777117147816 */ /* 0x001fe200000000ff */
[----:B------:R-:W-:Y:S01]  /*3290*/  IMAD.U32 R19, R17, 0x10000, RZ ;  /* 0x0001000011137824 */ /* 0x000fe200078e00ff */
[----:B------:R-:W-:Y:S02]  /*32a0*/  PRMT R17, R22, 0x7772, RZ ;  /* 0x0000777216117816 */ /* 0x000fe400000000ff */
[----:B------:R-:W-:Y:S02]  /*32b0*/  PRMT R21, R23, 0x7772, RZ ;  /* 0x0000777217157816 */ /* 0x000fe400000000ff */
[----:B------:R-:W-:Y:S01]  /*32c0*/  LOP3.LUT R27, R19, 0xff0000, RZ, 0xc0, !PT ;  /* 0x00ff0000131b7812 */ /* 0x000fe200078ec0ff */
[----:B------:R-:W-:Y:S01]  /*32d0*/  IMAD.SHL.U32 R17, R17, 0x100, RZ ;  /* 0x0000010011117824 */ /* 0x000fe200078e00ff */
[----:B------:R-:W-:-:S02]  /*32e0*/  PRMT R19, R23, 0x7770, RZ ;  /* 0x0000777017137816 */ /* 0x000fc400000000ff */
[----:B------:R-:W-:Y:S01]  /*32f0*/  PRMT R28, R27, 0x4210, R18 ;  /* 0x000042101b1c7816 */ /* 0x000fe20000000012 */
[----:B------:R-:W-:Y:S01]  /*3300*/  IMAD.WIDE.U32 R26, R20, 0x10000, RZ ;  /* 0x00010000141a7825 */ /* 0x000fe200078e00ff */
[----:B------:R-:W-:Y:S02]  /*3310*/  PRMT R22, R22, 0x7773, RZ ;  /* 0x0000777316167816 */ /* 0x000fe400000000ff */
[----:B------:R-:W-:Y:S01]  /*3320*/  LOP3.LUT R17, R28, 0xff00, R17, 0xf8, !PT ;  /* 0x0000ff001c117812 */ /* 0x000fe200078ef811 */
[----:B------:R-:W-:Y:S01]  /*3330*/  IMAD.WIDE.U32 R18, R19, 0x1000000, RZ ;  /* 0x0100000013127825 */ /* 0x000fe200078e00ff */
[----:B------:R-:W-:Y:S02]  /*3340*/  PRMT R29, R23, 0x7773, RZ ;  /* 0x00007773171d7816 */ /* 0x000fe400000000ff */
[----:B------:R-:W-:Y:S01]  /*3350*/  LOP3.LUT R23, R17, 0xff, R22, 0xf8, !PT ;  /* 0x000000ff11177812 */ /* 0x000fe200078ef816 */
[----:B------:R-:W-:Y:S01]  /*3360*/  IMAD.WIDE.U32 R20, R21, 0x100, RZ ;  /* 0x0000010015147825 */ /* 0x000fe200078e00ff */
[----:B---3--:R-:W-:-:S02]  /*3370*/  PRMT R17, R4, 0x7771, RZ ;  /* 0x0000777104117816 */ /* 0x008fc400000000ff */
[----:B------:R-:W-:Y:S02]  /*3380*/  LOP3.LUT R19, R27, R23, R19, 0xfe, !PT ;  /* 0x000000171b137212 */ /* 0x000fe400078efe13 */
[----:B------:R-:W-:Y:S01]  /*3390*/  LOP3.LUT R18, R20, R18, R26, 0xfe, !PT ;  /* 0x0000001214127212 */ /* 0x000fe200078efe1a */
[----:B------:R-:W-:Y:S01]  /*33a0*/  IMAD.SHL.U32 R26, R16, 0x8, RZ ;  /* 0x00000008101a7824 */ /* 0x000fe200078e00ff */
[----:B------:R-:W-:Y:S01]  /*33b0*/  SHF.R.U32.HI R27, RZ, 0x5, R16 ;  /* 0x00000005ff1b7819 */ /* 0x000fe20000011610 */
[----:B------:R-:W-:Y:S01]  /*33c0*/  IMAD.U32 R17, R17, 0x10000, RZ ;  /* 0x0001000011117824 */ /* 0x000fe200078e00ff */
[----:B------:R-:W-:Y:S02]  /*33d0*/  LOP3.LUT R29, R18, 0xff, R29, 0xf8, !PT ;  /* 0x000000ff121d7812 */ /* 0x000fe400078ef81d */
[----:B------:R-:W-:Y:S02]  /*33e0*/  LOP3.LUT R26, R26, 0xffff, RZ, 0xc0, !PT ;  /* 0x0000ffff1a1a7812 */ /* 0x000fe400078ec0ff */
[----:B------:R-:W-:-:S02]  /*33f0*/  PRMT R37, R4, 0x7770, RZ ;  /* 0x0000777004257816 */ /* 0x000fc400000000ff */
[----:B------:R-:W-:Y:S02]  /*3400*/  LOP3.LUT R18, R17, 0xff0000, RZ, 0xc0, !PT ;  /* 0x00ff000011127812 */ /* 0x000fe400078ec0ff */
[----:B------:R-:W-:Y:S02]  /*3410*/  LOP3.LUT R16, R26, 0xf8, RZ, 0xc0, !PT ;  /* 0x000000f81a107812 */ /* 0x000fe400078ec0ff */
[----:B------:R-:W-:Y:S02]  /*3420*/  PRMT R37, R18, 0x4210, R37 ;  /* 0x0000421012257816 */ /* 0x000fe40000000025 */
[----:B------:R-:W-:Y:S01]  /*3430*/  LOP3.LUT R30, R19, R21, RZ, 0xfc, !PT ;  /* 0x00000015131e7212 */ /* 0x000fe200078efcff */
[----:B------:R-:W-:Y:S01]  /*3440*/  IMAD R18, R27, 0x100, R16 ;  /* 0x000001001b127824 */ /* 0x000fe200078e0210 */
[----:B------:R-:W-:Y:S01]  /*3450*/  PRMT R17, R6, 0x7771, RZ ;  /* 0x0000777106117816 */ /* 0x000fe200000000ff */
[----:B------:R-:W2:Y:S01]  /*3460*/  LDL.128 R20, [R1+0x3b0] ;  /* 0x0003b00001147983 */ /* 0x000ea20000100c00 */
[----:B------:R-:W-:Y:S01]  /*3470*/  PRMT R16, R4, 0x7772, RZ ;  /* 0x0000777204107816 */ /* 0x000fe200000000ff */
[----:B------:R-:W-:Y:S01]  /*3480*/  IMAD.MOV.U32 R19, RZ, RZ, RZ ;  /* 0x000000ffff137224 */ /* 0x000fe200078e00ff */
[----:B------:R-:W-:Y:S01]  /*3490*/  PRMT R34, R6, 0x7770, RZ ;  /* 0x0000777006227816 */ /* 0x000fe200000000ff */
[----:B------:R-:W-:Y:S01]  /*34a0*/  IMAD.U32 R17, R17, 0x10000, RZ ;  /* 0x0001000011117824 */ /* 0x000fe200078e00ff */
[----:B------:R-:W-:Y:S01]  /*34b0*/  PRMT R32, R5, 0x7771, RZ ;  /* 0x0000777105207816 */ /* 0x000fe200000000ff */
[----:B------:R-:W-:Y:S01]  /*34c0*/  IMAD.SHL.U32 R28, R16, 0x100, RZ ;  /* 0x00000100101c7824 */ /* 0x000fe200078e00ff */
[----:B------:R-:W-:Y:S01]  /*34d0*/  PRMT R4, R4, 0x7773, RZ ;  /* 0x0000777304047816 */ /* 0x000fe200000000ff */
[----:B------:R-:W-:Y:S01]  /*34e0*/  IMAD.MOV.U32 R16, RZ, RZ, R29 ;  /* 0x000000ffff107224 */ /* 0x000fe200078e001d */
[----:B------:R-:W-:Y:S01]  /*34f0*/  LOP3.LUT R31, R17, 0xff0000, RZ, 0xc0, !PT ;  /* 0x00ff0000111f7812 */ /* 0x000fe200078ec0ff */
[----:B------:R-:W-:Y:S01]  /*3500*/  IMAD.MOV.U32 R17, RZ, RZ, R30 ;  /* 0x000000ffff117224 */ /* 0x000fe200078e001e */
[----:B------:R-:W-:Y:S01]  /*3510*/  LOP3.LUT R37, R37, 0xff00, R28, 0xf8, !PT ;  /* 0x0000ff0025257812 */ /* 0x000fe200078ef81c */
[----:B------:R-:W-:Y:S01]  /*3520*/  IMAD.WIDE.U32 R32, R32, 0x10000, RZ ;  /* 0x0001000020207825 */ /* 0x000fe200078e00ff */
[----:B------:R-:W-:-:S02]  /*3530*/  PRMT R28, R6, 0x7772, RZ ;  /* 0x00007772061c7816 */ /* 0x000fc400000000ff */
[C---:B------:R-:W-:Y:S01]  /*3540*/  PRMT R29, R5.reuse, 0x7770, RZ ;  /* 0x00007770051d7816 */ /* 0x040fe200000000ff */
[----:B------:R0:W-:Y:S01]  /*3550*/  STL.128 [R1+0x70], R16 ;  /* 0x0000701001007387 */ /* 0x0001e20000100c00 */
[----:B------:R-:W-:Y:S01]  /*3560*/  PRMT R30, R5, 0x7772, RZ ;  /* 0x00007772051e7816 */ /* 0x000fe200000000ff */
[----:B------:R-:W-:Y:S01]  /*3570*/  IMAD.SHL.U32 R35, R28, 0x100, RZ ;  /* 0x000001001c237824 */ /* 0x000fe200078e00ff */
[----:B------:R-:W-:Y:S01]  /*3580*/  PRMT R34, R31, 0x4210, R34 ;  /* 0x000042101f227816 */ /* 0x000fe20000000022 */
[----:B------:R-:W-:Y:S01]  /*3590*/  IMAD.WIDE.U32 R28, R29, 0x1000000, RZ ;  /* 0x010000001d1c7825 */ /* 0x000fe200078e00ff */
[----:B------:R-:W-:Y:S02]  /*35a0*/  PRMT R5, R5, 0x7773, RZ ;  /* 0x0000777305057816 */ /* 0x000fe400000000ff */
[----:B------:R-:W-:Y:S01]  /*35b0*/  LOP3.LUT R37, R37, 0xff, R4, 0xf8, !PT ;  /* 0x000000ff25257812 */ /* 0x000fe200078ef804 */
[----:B------:R-:W-:Y:S01]  /*35c0*/  IMAD.WIDE.U32 R30, R30, 0x100, RZ ;  /* 0x000001001e1e7825 */ /* 0x000fe200078e00ff */
[----:B------:R-:W-:-:S02]  /*35d0*/  LOP3.LUT R35, R34, 0xff00, R35, 0xf8, !PT ;  /* 0x0000ff0022237812 */ /* 0x000fc400078ef823 */
[----:B------:R-:W-:Y:S02]  /*35e0*/  PRMT R6, R6, 0x7773, RZ ;  /* 0x0000777306067816 */ /* 0x000fe400000000ff */
[----:B------:R-:W-:Y:S02]  /*35f0*/  LOP3.LUT R30, R30, R28, R32, 0xfe, !PT ;  /* 0x0000001c1e1e7212 */ /* 0x000fe400078efe20 */
[C---:B------:R-:W-:Y:S02]  /*3600*/  PRMT R28, R7.reuse, 0x7772, RZ ;  /* 0x00007772071c7816 */ /* 0x040fe400000000ff */
[C---:B0-----:R-:W-:Y:S02]  /*3610*/  PRMT R16, R7.reuse, 0x7770, RZ ;  /* 0x0000777007107816 */ /* 0x041fe400000000ff */
[----:B------:R-:W-:Y:S02]  /*3620*/  PRMT R18, R7, 0x7771, RZ ;  /* 0x0000777107127816 */ /* 0x000fe400000000ff */
[----:B------:R-:W-:Y:S01]  /*3630*/  LOP3.LUT R30, R30, 0xff, R5, 0xf8, !PT ;  /* 0x000000ff1e1e7812 */ /* 0x000fe200078ef805 */
[----:B------:R-:W-:Y:S01]  /*3640*/  IMAD.WIDE.U32 R16, R16, 0x1000000, RZ ;  /* 0x0100000010107825 */ /* 0x000fe200078e00ff */
[----:B------:R-:W-:-:S02]  /*3650*/  LOP3.LUT R37, R33, R37, R29, 0xfe, !PT ;  /* 0x0000002521257212 */ /* 0x000fc400078efe1d */
[----:B----4-:R-:W-:Y:S01]  /*3660*/  PRMT R5, R8, 0x7771, RZ ;  /* 0x0000777108057816 */ /* 0x010fe200000000ff */
[----:B------:R-:W-:Y:S01]  /*3670*/  IMAD.WIDE.U32 R18, R18, 0x10000, RZ ;  /* 0x0001000012127825 */ /* 0x000fe200078e00ff */
[----:B------:R-:W-:Y:S02]  /*3680*/  LOP3.LUT R33, R35, 0xff, R6, 0xf8, !PT ;  /* 0x000000ff23217812 */ /* 0x000fe400078ef806 */
[----:B------:R-:W-:Y:S01]  /*3690*/  PRMT R4, R10, 0x7771, RZ ;  /* 0x000077710a047816 */ /* 0x000fe200000000ff */
[----:B------:R-:W-:Y:S01]  /*36a0*/  IMAD.WIDE.U32 R28, R28, 0x100, RZ ;  /* 0x000001001c1c7825 */ /* 0x000fe200078e00ff */
[----:B------:R-:W-:Y:S02]  /*36b0*/  LOP3.LUT R33, R19, R33, R17, 0xfe, !PT ;  /* 0x0000002113217212 */ /* 0x000fe400078efe11 */
[----:B------:R-:W-:Y:S01]  /*36c0*/  LOP3.LUT R31, R37, R31, RZ, 0xfc, !PT ;  /* 0x0000001f251f7212 */ /* 0x000fe200078efcff */
[----:B------:R-:W-:Y:S01]  /*36d0*/  IMAD.U32 R5, R5, 0x10000, RZ ;  /* 0x0001000005057824 */ /* 0x000fe200078e00ff */
[----:B------:R-:W-:-:S02]  /*36e0*/  PRMT R6, R7, 0x7773, RZ ;  /* 0x0000777307067816 */ /* 0x000fc400000000ff */
[----:B------:R-:W-:Y:S02]  /*36f0*/  LOP3.LUT R35, R28, R16, R18, 0xfe, !PT ;  /* 0x000000101c237212 */ /* 0x000fe400078efe12 */
[----:B------:R-:W-:Y:S01]  /*3700*/  LOP3.LUT R7, R33, R29, RZ, 0xfc, !PT ;  /* 0x0000001d21077212 */ /* 0x000fe200078efcff */
[----:B------:R-:W3:Y:S01]  /*3710*/  LDL.128 R16, [R1+0x3c0] ;  /* 0x0003c00001107983 */ /* 0x000ee20000100c00 */
[----:B------:R-:W-:Y:S01]  /*3720*/  LOP3.LUT R29, R5, 0xff0000, RZ, 0xc0, !PT ;  /* 0x00ff0000051d7812 */ /* 0x000fe200078ec0ff */
[----:B------:R-:W-:Y:S01]  /*3730*/  IMAD.U32 R4, R4, 0x10000, RZ ;  /* 0x0001000004047824 */ /* 0x000fe200078e00ff */
[C---:B------:R-:W-:Y:S02]  /*3740*/  PRMT R5, R8.reuse, 0x7772, RZ ;  /* 0x0000777208057816 */ /* 0x040fe400000000ff */
[----:B------:R-:W-:Y:S02]  /*3750*/  PRMT R28, R8, 0x7770, RZ ;  /* 0x00007770081c7816 */ /* 0x000fe400000000ff */
[----:B------:R-:W-:Y:S01]  /*3760*/  PRMT R34, R10, 0x7770, RZ ;  /* 0x000077700a227816 */ /* 0x000fe200000000ff */
[----:B------:R-:W-:Y:S01]  /*3770*/  IMAD.SHL.U32 R37, R5, 0x100, RZ ;  /* 0x0000010005257824 */ /* 0x000fe200078e00ff */
[----:B------:R-:W-:Y:S01]  /*3780*/  PRMT R28, R29, 0x4210, R28 ;  /* 0x000042101d1c7816 */ /* 0x000fe2000000001c */
[----:B------:R-:W-:Y:S01]  /*3790*/  IMAD.MOV.U32 R5, RZ, RZ, R31 ;  /* 0x000000ffff057224 */ /* 0x000fe200078e001f */
[----:B------:R-:W-:Y:S01]  /*37a0*/  LOP3.LUT R29, R4, 0xff0000, RZ, 0xc0, !PT ;  /* 0x00ff0000041d7812 */ /* 0x000fe200078ec0ff */
[----:B------:R-:W-:Y:S01]  /*37b0*/  IMAD.MOV.U32 R4, RZ, RZ, R30 ;  /* 0x000000ffff047224 */ /* 0x000fe200078e001e */
[----:B------:R-:W-:-:S02]  /*37c0*/  LOP3.LUT R37, R28, 0xff00, R37, 0xf8, !PT ;  /* 0x0000ff001c257812 */ /* 0x000fc400078ef825 */
[----:B------:R-:W-:Y:S02]  /*37d0*/  PRMT R34, R29, 0x4210, R34 ;  /* 0x000042101d227816 */ /* 0x000fe40000000022 */
[----:B------:R-:W-:Y:S02]  /*37e0*/  PRMT R28, R10, 0x7772, RZ ;  /* 0x000077720a1c7816 */ /* 0x000fe400000000ff */
[C---:B------:R-:W-:Y:S02]  /*37f0*/  PRMT R29, R9.reuse, 0x7770, RZ ;  /* 0x00007770091d7816 */ /* 0x040fe400000000ff */
[C---:B------:R-:W-:Y:S02]  /*3800*/  PRMT R32, R9.reuse, 0x7771, RZ ;  /* 0x0000777109207816 */ /* 0x040fe400000000ff */
[----:B------:R-:W-:Y:S02]  /*3810*/  PRMT R30, R9, 0x7772, RZ ;  /* 0x00007772091e7816 */ /* 0x000fe400000000ff */
[----:B------:R-:W-:Y:S01]  /*3820*/  LOP3.LUT R6, R35, 0xff, R6, 0xf8, !PT ;  /* 0x000000ff23067812 */ /* 0x000fe200078ef806 */
[----:B------:R-:W-:Y:S01]  /*3830*/  IMAD.SHL.U32 R35, R28, 0x100, RZ ;  /* 0x000001001c237824 */ /* 0x000fe200078e00ff */
[----:B------:R-:W-:Y:S01]  /*3840*/  PRMT R8, R8, 0x7773, RZ ;  /* 0x0000777308087816 */ /* 0x000fe200000000ff */
[----:B------:R-:W-:Y:S01]  /*3850*/  IMAD.WIDE.U32 R28, R29, 0x1000000, RZ ;  /* 0x010000001d1c7825 */ /* 0x000fe200078e00ff */
[----:B------:R-:W-:Y:S01]  /*3860*/  PRMT R10, R10, 0x7773, RZ ;  /* 0x000077730a0a7816 */ /* 0x000fe200000000ff */
[----:B------:R0:W-:Y:S01]  /*3870*/  STL.128 [R1], R4 ;  /* 0x0000000401007387 */ /* 0x0001e20000100c00 */
[----:B------:R-:W-:Y:S01]  /*3880*/  LOP3.LUT R37, R37, 0xff, R8, 0xf8, !PT ;  /* 0x000000ff25257812 */ /* 0x000fe200078ef808 */
[----:B------:R-:W-:Y:S01]  /*3890*/  IMAD.WIDE.U32 R32, R32, 0x10000, RZ ;  /* 0x0001000020207825 */ /* 0x000fe200078e00ff */
[----:B------:R-:W-:-:S02]  /*38a0*/  LOP3.LUT R35, R34, 0xff00, R35, 0xf8, !PT ;  /* 0x0000ff0022237812 */ /* 0x000fc400078ef823 */
[----:B------:R-:W-:Y:S01]  /*38b0*/  PRMT R9, R9, 0x7773, RZ ;  /* 0x0000777309097816 */ /* 0x000fe200000000ff */
[----:B------:R-:W-:Y:S01]  /*38c0*/  IMAD.WIDE.U32 R30, R30, 0x100, RZ ;  /* 0x000001001e1e7825 */ /* 0x000fe200078e00ff */
[----:B------:R-:W-:Y:S02]  /*38d0*/  LOP3.LUT R33, R33, R37, R29, 0xfe, !PT ;  /* 0x0000002521217212 */ /* 0x000fe400078efe1d */
[----:B------:R-:W-:Y:S02]  /*38e0*/  LOP3.LUT R35, R35, 0xff, R10, 0xf8, !PT ;  /* 0x000000ff23237812 */ /* 0x000fe400078ef80a */
[----:B------:R-:W-:Y:S02]  /*38f0*/  LOP3.LUT R8, R30, R28, R32, 0xfe, !PT ;  /* 0x0000001c1e087212 */ /* 0x000fe400078efe20 */
[----:B------:R-:W-:Y:S02]  /*3900*/  PRMT R28, R11, 0x7772, RZ ;  /* 0x000077720b1c7816 */ /* 0x000fe400000000ff */
[----:B-----5:R-:W-:-:S02]  /*3910*/  PRMT R37, R12, 0x7770, RZ ;  /* 0x000077700c257816 */ /* 0x020fc400000000ff */
[C---:B0-----:R-:W-:Y:S01]  /*3920*/  PRMT R4, R11.reuse, 0x7770, RZ ;  /* 0x000077700b047816 */ /* 0x041fe200000000ff */
[----:B------:R-:W-:Y:S01]  /*3930*/  IMAD.WIDE.U32 R28, R28, 0x100, RZ ;  /* 0x000001001c1c7825 */ /* 0x000fe200078e00ff */
[----:B------:R-:W-:Y:S02]  /*3940*/  PRMT R6, R11, 0x7771, RZ ;  /* 0x000077710b067816 */ /* 0x000fe400000000ff */
[----:B------:R-:W-:Y:S01]  /*3950*/  PRMT R34, R14, 0x7770, RZ ;  /* 0x000077700e227816 */ /* 0x000fe200000000ff */
[----:B------:R-:W-:Y:S01]  /*3960*/  IMAD.WIDE.U32 R4, R4, 0x1000000, RZ ;  /* 0x0100000004047825 */ /* 0x000fe200078e00ff */
[----:B------:R-:W-:-:S03]  /*3970*/  LOP3.LUT R33, R33, R31, RZ, 0xfc, !PT ;  /* 0x0000001f21217212 */ /* 0x000fc600078efcff */
[----:B------:R-:W-:-:S05]  /*3980*/  IMAD.WIDE.U32 R6, R6, 0x10000, RZ ;  /* 0x0001000006067825 */ /* 0x000fca00078e00ff */
[----:B------:R-:W-:Y:S02]  /*3990*/  LOP3.LUT R5, R7, R35, R5, 0xfe, !PT ;  /* 0x0000002307057212 */ /* 0x000fe400078efe05 */
[----:B------:R-:W-:Y:S02]  /*39a0*/  LOP3.LUT R35, R28, R4, R6, 0xfe, !PT ;  /* 0x000000041c237212 */ /* 0x000fe400078efe06 */
[C---:B------:R-:W-:Y:S02]  /*39b0*/  PRMT R4, R12.reuse, 0x7771, RZ ;  /* 0x000077710c047816 */ /* 0x040fe400000000ff */
[----:B------:R-:W-:Y:S02]  /*39c0*/  PRMT R6, R11, 0x7773, RZ ;  /* 0x000077730b067816 */ /* 0x000fe400000000ff */
[----:B------:R-:W-:Y:S01]  /*39d0*/  PRMT R28, R12, 0x7772, RZ ;  /* 0x000077720c1c7816 */ /* 0x000fe200000000ff */
[----:B------:R-:W-:Y:S01]  /*39e0*/  IMAD.U32 R7, R4, 0x10000, RZ ;  /* 0x0001000004077824 */ /* 0x000fe200078e00ff */
[----:B------:R-:W-:-:S02]  /*39f0*/  LOP3.LUT R4, R8, 0xff, R9, 0xf8, !PT ;  /* 0x000000ff08047812 */ /* 0x000fc400078ef809 */
[----:B------:R-:W-:Y:S02]  /*3a00*/  PRMT R8, R14, 0x7771, RZ ;  /* 0x000077710e087816 */ /* 0x000fe400000000ff */
[----:B------:R-:W-:Y:S02]  /*3a10*/  LOP3.LUT R10, R7, 0xff0000, RZ, 0xc0, !PT ;  /* 0x00ff0000070a7812 */ /* 0x000fe400078ec0ff */
[----:B------:R-:W-:Y:S01]  /*3a20*/  LOP3.LUT R7, R5, R29, RZ, 0xfc, !PT ;  /* 0x0000001d05077212 */ /* 0x000fe200078efcff */
[----:B------:R-:W-:Y:S01]  /*3a30*/  IMAD.U32 R29, R8, 0x10000, RZ ;  /* 0x00010000081d7824 */ /* 0x000fe200078e00ff */
[----:B------:R-:W-:Y:S02]  /*3a40*/  PRMT R37, R10, 0x4210, R37 ;  /* 0x000042100a257816 */ /* 0x000fe40000000025 */
[----:B------:R-:W4:Y:S01]  /*3a50*/  LDL.128 R8, [R1+0x3d0] ;  /* 0x0003d00001087983 */ /* 0x000f220000100c00 */
[----:B------:R-:W-:Y:S01]  /*3a60*/  IMAD.SHL.U32 R28, R28, 0x100, RZ ;  /* 0x000001001c1c7824 */ /* 0x000fe200078e00ff */
[----:B------:R-:W-:-:S02]  /*3a70*/  LOP3.LUT R29, R29, 0xff0000, RZ, 0xc0, !PT ;  /* 0x00ff00001d1d7812 */ /* 0x000fc400078ec0ff */
[----:B------:R-:W-:Y:S02]  /*3a80*/  PRMT R32, R13, 0x7770, RZ ;  /* 0x000077700d207816 */ /* 0x000fe400000000ff */
[----:B------:R-:W-:Y:S02]  /*3a90*/  LOP3.LUT R37, R37, 0xff00, R28, 0xf8, !PT ;  /* 0x0000ff0025257812 */ /* 0x000fe400078ef81c */
[----:B------:R-:W-:Y:S02]  /*3aa0*/  PRMT R34, R29, 0x4210, R34 ;  /* 0x000042101d227816 */ /* 0x000fe40000000022 */
[----:B------:R-:W-:Y:S02]  /*3ab0*/  PRMT R28, R14, 0x7772, RZ ;  /* 0x000077720e1c7816 */ /* 0x000fe400000000ff */
[C---:B------:R-:W-:Y:S02]  /*3ac0*/  PRMT R29, R13.reuse, 0x7771, RZ ;  /* 0x000077710d1d7816 */ /* 0x040fe400000000ff */
[----:B------:R-:W-:Y:S01]  /*3ad0*/  PRMT R30, R13, 0x7772, RZ ;  /* 0x000077720d1e7816 */ /* 0x000fe200000000ff */
[----:B------:R-:W-:Y:S01]  /*3ae0*/  IMAD.MOV.U32 R5, RZ, RZ, R33 ;  /* 0x000000ffff057224 */ /* 0x000fe200078e0021 */
[----:B------:R-:W-:Y:S01]  /*3af0*/  LOP3.LUT R6, R35, 0xff, R6, 0xf8, !PT ;  /* 0x000000ff23067812 */ /* 0x000fe200078ef806 */
[----:B------:R-:W-:Y:S01]  /*3b00*/  IMAD.SHL.U32 R35, R28, 0x100, RZ ;  /* 0x000001001c237824 */ /* 0x000fe200078e00ff */
[----:B------:R-:W-:Y:S01]  /*3b10*/  PRMT R12, R12, 0x7773, RZ ;  /* 0x000077730c0c7816 */ /* 0x000fe200000000ff */
[----:B------:R-:W-:-:S04]  /*3b20*/  IMAD.WIDE.U32 R32, R32, 0x1000000, RZ ;  /* 0x0100000020207825 */ /* 0x000fc800078e00ff */
[----:B------:R-:W-:-:S04]  /*3b30*/  IMAD.WIDE.U32 R28, R29, 0x10000, RZ ;  /* 0x000100001d1c7825 */ /* 0x000fc800078e00ff */
[----:B------:R-:W-:Y:S01]  /*3b40*/  IMAD.WIDE.U32 R30, R30, 0x100, RZ ;  /* 0x000001001e1e7825 */ /* 0x000fe200078e00ff */
[----:B------:R-:W-:Y:S01]  /*3b50*/  LOP3.LUT R37, R37, 0xff, R12, 0xf8, !PT ;  /* 0x000000ff25257812 */ /* 0x000fe200078ef80c */
[----:B------:R0:W-:Y:S01]  /*3b60*/  STL.128 [R1+0x10], R4 ;  /* 0x0000100401007387 */ /* 0x0001e20000100c00 */
[----:B------:R-:W-:Y:S02]  /*3b70*/  LOP3.LUT R12, R30, R32, R28, 0xfe, !PT ;  /* 0x000000201e0c7212 */ /* 0x000fe400078efe1c */
[----:B------:R-:W-:Y:S02]  /*3b80*/  PRMT R28, R15, 0x7772, RZ ;  /* 0x000077720f1c7816 */ /* 0x000fe400000000ff */
[----:B------:R-:W-:Y:S02]  /*3b90*/  LOP3.LUT R35, R34, 0xff00, R35, 0xf8, !PT ;  /* 0x0000ff0022237812 */ /* 0x000fe400078ef823 */
[----:B------:R-:W-:Y:S02]  /*3ba0*/  PRMT R14, R14, 0x7773, RZ ;  /* 0x000077730e0e7816 */ /* 0x000fe400000000ff */
[----:B------:R-:W-:-:S02]  /*3bb0*/  LOP3.LUT R30, R29, R37, R33, 0xfe, !PT ;  /* 0x000000251d1e7212 */ /* 0x000fc400078efe21 */
[C---:B0-----:R-:W-:Y:S02]  /*3bc0*/  PRMT R6, R15.reuse, 0x7770, RZ ;  /* 0x000077700f067816 */ /* 0x041fe400000000ff */
[----:B------:R-:W-:Y:S01]  /*3bd0*/  PRMT R4, R15, 0x7771, RZ ;  /* 0x000077710f047816 */ /* 0x000fe200000000ff */
[----:B------:R-:W-:Y:S01]  /*3be0*/  IMAD.WIDE.U32 R28, R28, 0x100, RZ ;  /* 0x000001001c1c7825 */ /* 0x000fe200078e00ff */
[----:B------:R-:W-:-:S03]  /*3bf0*/  LOP3.LUT R33, R35, 0xff, R14, 0xf8, !PT ;  /* 0x000000ff23217812 */ /* 0x000fc600078ef80e */
[----:B------:R-:W-:-:S04]  /*3c00*/  IMAD.WIDE.U32 R6, R6, 0x1000000, RZ ;  /* 0x0100000006067825 */ /* 0x000fc800078e00ff */
[----:B------:R-:W-:-:S05]  /*3c10*/  IMAD.WIDE.U32 R4, R4, 0x10000, RZ ;  /* 0x0001000004047825 */ /* 0x000fca00078e00ff */
[----:B------:R-:W-:Y:S02]  /*3c20*/  LOP3.LUT R33, R5, R33, R7, 0xfe, !PT ;  /* 0x0000002105217212 */ /* 0x000fe400078efe07 */
[----:B------:R-:W-:Y:S02]  /*3c30*/  LOP3.LUT R14, R28, R6, R4, 0xfe, !PT ;  /* 0x000000061c0e7212 */ /* 0x000fe400078efe04 */
[----:B------:R-:W5:Y:S01]  /*3c40*/  LDL.128 R4, [R1+0x3e0] ;  /* 0x0003e00001047983 */ /* 0x000f620000100c00 */
[----:B------:R-:W-:Y:S02]  /*3c50*/  PRMT R27, R27, 0x3340, R26 ;  /* 0x000033401b1b7816 */ /* 0x000fe4000000001a */
[----:B------:R-:W-:Y:S02]  /*3c60*/  PRMT R26, RZ, 0x3340, RZ ;  /* 0x00003340ff1a7816 */ /* 0x000fe400000000ff */
[----:B------:R-:W-:Y:S02]  /*3c70*/  PRMT R13, R13, 0x7773, RZ ;  /* 0x000077730d0d7816 */ /* 0x000fe400000000ff */
[----:B------:R-:W-:Y:S01]  /*3c80*/  PRMT R27, R26, 0x5410, R27 ;  /* 0x000054101a1b7816 */ /* 0x000fe2000000001b */
[----:B------:R-:W-:Y:S01]  /*3c90*/  IMAD.MOV.U32 R26, RZ, RZ, RZ ;  /* 0x000000ffff1a7224 */ /* 0x000fe200078e00ff */
[----:B------:R-:W-:-:S02]  /*3ca0*/  PRMT R15, R15, 0x7773, RZ ;  /* 0x000077730f0f7816 */ /* 0x000fc400000000ff */
[----:B------:R-:W-:Y:S02]  /*3cb0*/  LOP3.LUT R12, R12, 0xff, R13, 0xf8, !PT ;  /* 0x000000ff0c0c7812 */ /* 0x000fe400078ef80d */
[----:B------:R-:W-:Y:S01]  /*3cc0*/  LOP3.LUT R13, R30, R31, RZ, 0xfc, !PT ;  /* 0x0000001f1e0d7212 */ /* 0x000fe200078efcff */
[----:B------:R0:W-:Y:S01]  /*3cd0*/  STL.64 [R1+0x3f8], R26 ;  /* 0x0003f81a01007387 */ /* 0x0001e20000100a00 */
[----:B------:R-:W-:Y:S02]  /*3ce0*/  LOP3.LUT R14, R14, 0xff, R15, 0xf8, !PT ;  /* 0x000000ff0e0e7812 */ /* 0x000fe400078ef80f */
[----:B------:R-:W-:-:S05]  /*3cf0*/  LOP3.LUT R15, R33, R29, RZ, 0xfc, !PT ;  /* 0x0000001d210f7212 */ /* 0x000fca00078efcff */
[----:B------:R1:W-:Y:S01]  /*3d00*/  STL.128 [R1+0x20], R12 ;  /* 0x0000200c01007387 */ /* 0x0003e20000100c00 */
[----:B--2---:R-:W-:Y:S02]  /*3d10*/  PRMT R28, R22, 0x7771, RZ ;  /* 0x00007771161c7816 */ /* 0x004fe400000000ff */
[----:B------:R-:W-:-:S03]  /*3d20*/  PRMT R32, R20, 0x7771, RZ ;  /* 0x0000777114207816 */ /* 0x000fc600000000ff */
[----:B------:R-:W-:Y:S02]  /*3d30*/  IMAD.U32 R28, R28, 0x10000, RZ ;  /* 0x000100001c1c7824 */ /* 0x000fe400078e00ff */
[----:B------:R-:W-:Y:S01]  /*3d40*/  IMAD.U32 R32, R32, 0x10000, RZ ;  /* 0x0001000020207824 */ /* 0x000fe200078e00ff */
[----:B0-----:R-:W-:Y:S02]  /*3d50*/  PRMT R26, R22, 0x7772, RZ ;  /* 0x00007772161a7816 */ /* 0x001fe400000000ff */
[----:B------:R-:W-:Y:S02]  /*3d60*/  LOP3.LUT R30, R28, 0xff0000, RZ, 0xc0, !PT ;  /* 0x00ff00001c1e7812 */ /* 0x000fe400078ec0ff */
[C---:B------:R-:W-:Y:S02]  /*3d70*/  PRMT R28, R20.reuse, 0x7772, RZ ;  /* 0x00007772141c7816 */ /* 0x040fe400000000ff */
[----:B------:R-:W-:Y:S02]  /*3d80*/  PRMT R29, R20, 0x7770, RZ ;  /* 0x00007770141d7816 */ /* 0x000fe400000000ff */
[----:B------:R-:W-:-:S02]  /*3d90*/  PRMT R27, R22, 0x7770, RZ ;  /* 0x00007770161b7816 */ /* 0x000fc400000000ff */
[----:B------:R-:W-:Y:S01]  /*3da0*/  LOP3.LUT R32, R32, 0xff0000, RZ, 0xc0, !PT ;  /* 0x00ff000020207812 */ /* 0x000fe200078ec0ff */
[----:B------:R-:W-:Y:S01]  /*3db0*/  IMAD.SHL.U32 R28, R28, 0x100, RZ ;  /* 0x000001001c1c7824 */ /* 0x000fe200078e00ff */
[----:B------:R-:W-:Y:S01]  /*3dc0*/  PRMT R27, R30, 0x4210, R27 ;  /* 0x000042101e1b7816 */ /* 0x000fe2000000001b */
[----:B------:R-:W-:Y:S01]  /*3dd0*/  IMAD.SHL.U32 R26, R26, 0x100, RZ ;  /* 0x000001001a1a7824 */ /* 0x000fe200078e00ff */
[----:B------:R-:W-:Y:S02]  /*3de0*/  PRMT R29, R32, 0x4210, R29 ;  /* 0x00004210201d7816 */ /* 0x000fe4000000001d */
[----:B------:R-:W-:Y:S02]  /*3df0*/  PRMT R30, R21, 0x7772, RZ ;  /* 0x00007772151e7816 */ /* 0x000fe400000000ff */
[----:B------:R-:W-:Y:S02]  /*3e00*/  LOP3.LUT R33, R29, 0xff00, R28, 0xf8, !PT ;  /* 0x0000ff001d217812 */ /* 0x000fe400078ef81c */
[----:B------:R-:W-:-:S02]  /*3e10*/  LOP3.LUT R31, R27, 0xff00, R26, 0xf8, !PT ;  /* 0x0000ff001b1f7812 */ /* 0x000fc400078ef81a */
[C---:B------:R-:W-:Y:S02]  /*3e20*/  PRMT R26, R21.reuse, 0x7770, RZ ;  /* 0x00007770151a7816 */ /* 0x040fe400000000ff */
[----:B------:R-:W-:Y:S02]  /*3e30*/  PRMT R28, R21, 0x7771, RZ ;  /* 0x00007771151c7816 */ /* 0x000fe400000000ff */
[----:B------:R-:W-:Y:S01]  /*3e40*/  PRMT R20, R20, 0x7773, RZ ;  /* 0x0000777314147816 */ /* 0x000fe200000000ff */
[----:B------:R-:W-:Y:S01]  /*3e50*/  IMAD.WIDE.U32 R26, R26, 0x1000000, RZ ;  /* 0x010000001a1a7825 */ /* 0x000fe200078e00ff */
[----:B-1----:R-:W-:Y:S02]  /*3e60*/  PRMT R14, R23, 0x7770, RZ ;  /* 0x00007770170e7816 */ /* 0x002fe400000000ff */
[----:B------:R-:W-:Y:S01]  /*3e70*/  LOP3.LUT R33, R33, 0xff, R20, 0xf8, !PT ;  /* 0x000000ff21217812 */ /* 0x000fe200078ef814 */
[----:B------:R-:W-:Y:S01]  /*3e80*/  IMAD.WIDE.U32 R28, R28, 0x10000, RZ ;  /* 0x000100001c1c7825 */ /* 0x000fe200078e00ff */
[----:B------:R-:W-:-:S03]  /*3e90*/  PRMT R15, R23, 0x7771, RZ ;  /* 0x00007771170f7816 */ /* 0x000fc600000000ff */
[----:B------:R-:W-:Y:S01]  /*3ea0*/  IMAD.WIDE.U32 R12, R30, 0x100, RZ ;  /* 0x000001001e0c7825 */ /* 0x000fe200078e00ff */
[----:B------:R-:W-:Y:S02]  /*3eb0*/  PRMT R20, R23, 0x7772, RZ ;  /* 0x0000777217147816 */ /* 0x000fe400000000ff */
[----:B------:R-:W-:Y:S02]  /*3ec0*/  PRMT R22, R22, 0x7773, RZ ;  /* 0x0000777316167816 */ /* 0x000fe400000000ff */
[----:B------:R-:W-:Y:S02]  /*3ed0*/  LOP3.LUT R12, R12, R26, R28, 0xfe, !PT ;  /* 0x0000001a0c0c7212 */ /* 0x000fe400078efe1c */
[----:B------:R-:W-:Y:S01]  /*3ee0*/  LOP3.LUT R33, R29, R33, R27, 0xfe, !PT ;  /* 0x000000211d217212 */ /* 0x000fe200078efe1b */
[----:B------:R-:W-:Y:S01]  /*3ef0*/  IMAD.WIDE.U32 R26, R14, 0x1000000, RZ ;  /* 0x010000000e1a7825 */ /* 0x000fe200078e00ff */
[----:B------:R-:W-:-:S03]  /*3f00*/  LOP3.LUT R31, R31, 0xff, R22, 0xf8, !PT ;  /* 0x000000ff1f1f7812 */ /* 0x000fc600078ef816 */
[----:B------:R-:W-:Y:S01]  /*3f10*/  IMAD.WIDE.U32 R28, R15, 0x10000, RZ ;  /* 0x000100000f1c7825 */ /* 0x000fe200078e00ff */
[----:B---3--:R-:W-:-:S03]  /*3f20*/  PRMT R22, R16, 0x7771, RZ ;  /* 0x0000777110167816 */ /* 0x008fc600000000ff */
[----:B------:R-:W-:Y:S01]  /*3f30*/  IMAD.WIDE.U32 R14, R20, 0x100, RZ ;  /* 0x00000100140e7825 */ /* 0x000fe200078e00ff */
[----:B------:R-:W-:Y:S02]  /*3f40*/  PRMT R21, R21, 0x7773, RZ ;  /* 0x0000777315157816 */ /* 0x000fe400000000ff */
[----:B------:R-:W-:Y:S02]  /*3f50*/  LOP3.LUT R26, R14, R26, R28, 0xfe, !PT ;  /* 0x0000001a0e1a7212 */ /* 0x000fe400078efe1c */
[----:B------:R-:W-:Y:S01]  /*3f60*/  PRMT R14, R16, 0x7772, RZ ;  /* 0x00007772100e7816 */ /* 0x000fe200000000ff */
[----:B------:R-:W-:Y:S01]  /*3f70*/  IMAD.U32 R22, R22, 0x10000, RZ ;  /* 0x0001000016167824 */ /* 0x000fe200078e00ff */
[----:B------:R-:W-:-:S03]  /*3f80*/  LOP3.LUT R31, R29, R31, R27, 0xfe, !PT ;  /* 0x0000001f1d1f7212 */ /* 0x000fc600078efe1b */
[----:B------:R-:W-:Y:S01]  /*3f90*/  IMAD.SHL.U32 R30, R14, 0x100, RZ ;  /* 0x000001000e1e7824 */ /* 0x000fe200078e00ff */
[----:B------:R-:W-:Y:S02]  /*3fa0*/  LOP3.LUT R14, R12, 0xff, R21, 0xf8, !PT ;  /* 0x000000ff0c0e7812 */ /* 0x000fe400078ef815 */
[----:B------:R-:W-:Y:S02]  /*3fb0*/  PRMT R20, R16, 0x7770, RZ ;  /* 0x0000777010147816 */ /* 0x000fe400000000ff */
[----:B------:R-:W-:Y:S02]  /*3fc0*/  LOP3.LUT R29, R22, 0xff0000, RZ, 0xc0, !PT ;  /* 0x00ff0000161d7812 */ /* 0x000fe400078ec0ff */
[----:B------:R-:W-:Y:S02]  /*3fd0*/  PRMT R12, R18, 0x7771, RZ ;  /* 0x00007771120c7816 */ /* 0x000fe400000000ff */
[----:B------:R-:W-:Y:S02]  /*3fe0*/  PRMT R27, R23, 0x7773, RZ ;  /* 0x00007773171b7816 */ /* 0x000fe400000000ff */
[----:B------:R-:W-:-:S02]  /*3ff0*/  LOP3.LUT R15, R31, R15, RZ, 0xfc, !PT ;  /* 0x0000000f1f0f7212 */ /* 0x000fc400078efcff */
[----:B------:R-:W-:Y:S02]  /*4000*/  PRMT R23, R29, 0x4210, R20 ;  /* 0x000042101d177816 */ /* 0x000fe40000000014 */
[----:B------:R-:W-:Y:S01]  /*4010*/  PRMT R31, R16, 0x7773, RZ ;  /* 0x00007773101f7816 */ /* 0x000fe200000000ff */
[----:B------:R-:W-:Y:S01]  /*4020*/  IMAD.U32 R16, R12, 0x10000, RZ ;  /* 0x000100000c107824 */ /* 0x000fe200078e00ff */
[----:B------:R-:W-:Y:S02]  /*4030*/  LOP3.LUT R29, R33, R13, RZ, 0xfc, !PT ;  /* 0x0000000d211d7212 */ /* 0x000fe400078efcff */
[C---:B------:R-:W-:Y:S02]  /*4040*/  PRMT R20, R17.reuse, 0x7770, RZ ;  /* 0x0000777011147816 */ /* 0x040fe400000000ff */
[C---:B------:R-:W-:Y:S02]  /*4050*/  PRMT R22, R17.reuse, 0x7771, RZ ;  /* 0x0000777111167816 */ /* 0x040fe400000000ff */
[----:B------:R-:W-:-:S02]  /*4060*/  PRMT R13, R17, 0x7772, RZ ;  /* 0x00007772110d7816 */ /* 0x000fc400000000ff */
[----:B------:R-:W-:Y:S01]  /*4070*/  LOP3.LUT R30, R23, 0xff00, R30, 0xf8, !PT ;  /* 0x0000ff00171e7812 */ /* 0x000fe200078ef81e */
[----:B------:R-:W-:Y:S01]  /*4080*/  IMAD.WIDE.U32 R20, R20, 0x1000000, RZ ;  /* 0x0100000014147825 */ /* 0x000fe200078e00ff */
[----:B------:R-:W-:Y:S02]  /*4090*/  LOP3.LUT R33, R16, 0xff0000, RZ, 0xc0, !PT ;  /* 0x00ff000010217812 */ /* 0x000fe400078ec0ff */
[----:B------:R-:W-:Y:S01]  /*40a0*/  LOP3.LUT R16, R26, 0xff, R27, 0xf8, !PT ;  /* 0x000000ff1a107812 */ /* 0x000fe200078ef81b */
[----:B------:R-:W-:Y:S01]  /*40b0*/  IMAD.WIDE.U32 R22, R22, 0x10000, RZ ;  /* 0x0001000016167825 */ /* 0x000fe200078e00ff */
[----:B------:R-:W-:Y:S02]  /*40c0*/  LOP3.LUT R31, R30, 0xff, R31, 0xf8, !PT ;  /* 0x000000ff1e1f7812 */ /* 0x000fe400078ef81f */
[C---:B------:R-:W-:Y:S01]  /*40d0*/  PRMT R26, R18.reuse, 0x7772, RZ ;  /* 0x00007772121a7816 */ /* 0x040fe200000000ff */
[----:B------:R-:W-:Y:S01]  /*40e0*/  IMAD.WIDE.U32 R12, R13, 0x100, RZ ;  /* 0x000001000d0c7825 */ /* 0x000fe200078e00ff */
[----:B------:R-:W-:-:S02]  /*40f0*/  PRMT R28, R18, 0x7770, RZ ;  /* 0x00007770121c7816 */ /* 0x000fc400000000ff */
[----:B------:R-:W-:Y:S01]  /*4100*/  LOP3.LUT R31, R23, R31, R21, 0xfe, !PT ;  /* 0x0000001f171f7212 */ /* 0x000fe200078efe15 */
[----:B------:R-:W-:Y:S01]  /*4110*/  IMAD.SHL.U32 R21, R26, 0x100, RZ ;  /* 0x000001001a157824 */ /* 0x000fe200078e00ff */
[----:B------:R-:W-:Y:S02]  /*4120*/  LOP3.LUT R12, R12, R20, R22, 0xfe, !PT ;  /* 0x000000140c0c7212 */ /* 0x000fe400078efe16 */
[----:B------:R-:W-:Y:S02]  /*4130*/  PRMT R28, R33, 0x4210, R28 ;  /* 0x00004210211c7816 */ /* 0x000fe4000000001c */
[C---:B------:R-:W-:Y:S02]  /*4140*/  PRMT R20, R19.reuse, 0x7770, RZ ;  /* 0x0000777013147816 */ /* 0x040fe400000000ff */
[C---:B------:R-:W-:Y:S02]  /*4150*/  PRMT R22, R19.reuse, 0x7771, RZ ;  /* 0x0000777113167816 */ /* 0x040fe400000000ff */
[----:B------:R-:W-:-:S02]  /*4160*/  PRMT R26, R19, 0x7772, RZ ;  /* 0x00007772131a7816 */ /* 0x000fc400000000ff */
[----:B------:R-:W-:Y:S01]  /*4170*/  LOP3.LUT R33, R28, 0xff00, R21, 0xf8, !PT ;  /* 0x0000ff001c217812 */ /* 0x000fe200078ef815 */
[----:B------:R-:W-:Y:S01]  /*4180*/  IMAD.WIDE.U32 R20, R20, 0x1000000, RZ ;  /* 0x0100000014147825 */ /* 0x000fe200078e00ff */
[----:B------:R-:W-:-:S03]  /*4190*/  PRMT R18, R18, 0x7773, RZ ;  /* 0x0000777312127816 */ /* 0x000fc600000000ff */
[----:B------:R-:W-:-:S04]  /*41a0*/  IMAD.WIDE.U32 R22, R22, 0x10000, RZ ;  /* 0x0001000016167825 */ /* 0x000fc800078e00ff */
[----:B------:R-:W-:Y:S01]  /*41b0*/  IMAD.WIDE.U32 R26, R26, 0x100, RZ ;  /* 0x000001001a1a7825 */ /* 0x000fe200078e00ff */
[----:B------:R-:W-:Y:S02]  /*41c0*/  LOP3.LUT R33, R33, 0xff, R18, 0xf8, !PT ;  /* 0x000000ff21217812 */ /* 0x000fe400078ef812 */
[----:B------:R-:W-:Y:S02]  /*41d0*/  PRMT R17, R17, 0x7773, RZ ;  /* 0x0000777311117816 */ /* 0x000fe400000000ff */
[----:B------:R-:W-:Y:S02]  /*41e0*/  PRMT R19, R19, 0x7773, RZ ;  /* 0x0000777313137816 */ /* 0x000fe400000000ff */
[----:B------:R-:W-:Y:S02]  /*41f0*/  LOP3.LUT R18, R26, R20, R22, 0xfe, !PT ;  /* 0x000000141a127212 */ /* 0x000fe400078efe16 */
[----:B------:R-:W-:Y:S02]  /*4200*/  LOP3.LUT R26, R23, R33, R21, 0xfe, !PT ;  /* 0x00000021171a7212 */ /* 0x000fe400078efe15 */
[----:B------:R-:W-:Y:S01]  /*4210*/  LOP3.LUT R17, R12, 0xff, R17, 0xf8, !PT ;  /* 0x000000ff0c117812 */ /* 0x000fe200078ef811 */
[----:B------:R-:W-:Y:S01]  /*4220*/  IMAD.MOV.U32 R12, RZ, RZ, R14 ;  /* 0x000000ffff0c7224 */ /* 0x000fe200078e000e */
[----:B------:R-:W-:Y:S01]  /*4230*/  LOP3.LUT R19, R18, 0xff, R19, 0xf8, !PT ;  /* 0x000000ff12137812 */ /* 0x000fe200078ef813 */
[----:B------:R-:W-:Y:S01]  /*4240*/  IMAD.MOV.U32 R14, RZ, RZ, R16 ;  /* 0x000000ffff0e7224 */ /* 0x000fe200078e0010 */
[----:B------:R-:W-:Y:S01]  /*4250*/  LOP3.LUT R18, R31, R13, RZ, 0xfc, !PT ;  /* 0x0000000d1f127212 */ /* 0x000fe200078efcff */
[----:B------:R-:W-:Y:S01]  /*4260*/  IMAD.MOV.U32 R13, RZ, RZ, R29 ;  /* 0x000000ffff0d7224 */ /* 0x000fe200078e001d */
[----:B------:R-:W-:-:S04]  /*4270*/  LOP3.LUT R26, R26, R27, RZ, 0xfc, !PT ;  /* 0x0000001b1a1a7212 */ /* 0x000fc800078efcff */
[----:B------:R0:W-:Y:S01]  /*4280*/  STL.128 [R1+0x30], R12 ;  /* 0x0000300c01007387 */ /* 0x0001e20000100c00 */
[C---:B----4-:R-:W-:Y:S01]  /*4290*/  PRMT R20, R8.reuse, 0x7770, RZ ;  /* 0x0000777008147816 */ /* 0x050fe200000000ff */
[----:B0-----:R-:W-:Y:S02]  /*42a0*/  IMAD.MOV.U32 R12, RZ, RZ, R17 ;  /* 0x000000ffff0c7224 */ /* 0x001fe400078e0011 */
[----:B------:R-:W-:Y:S02]  /*42b0*/  IMAD.MOV.U32 R13, RZ, RZ, R18 ;  /* 0x000000ffff0d7224 */ /* 0x000fe400078e0012 */
[----:B------:R-:W-:Y:S01]  /*42c0*/  IMAD.MOV.U32 R14, RZ, RZ, R19 ;  /* 0x000000ffff0e7224 */ /* 0x000fe200078e0013 */
[----:B------:R-:W-:Y:S01]  /*42d0*/  PRMT R19, R8, 0x7771, RZ ;  /* 0x0000777108137816 */ /* 0x000fe200000000ff */
[----:B------:R-:W-:-:S05]  /*42e0*/  IMAD.MOV.U32 R15, RZ, RZ, R26 ;  /* 0x000000ffff0f7224 */ /* 0x000fca00078e001a */
[----:B------:R0:W-:Y:S01]  /*42f0*/  STL.128 [R1+0x40], R12 ;  /* 0x0000400c01007387 */ /* 0x0001e20000100c00 */
[C---:B------:R-:W-:Y:S02]  /*4300*/  PRMT R21, R9.reuse, 0x7770, RZ ;  /* 0x0000777009157816 */ /* 0x040fe400000000ff */
[----:B------:R-:W-:Y:S01]  /*4310*/  PRMT R22, R9, 0x7771, RZ ;  /* 0x0000777109167816 */ /* 0x000fe200000000ff */
[----:B0-----:R-:W-:Y:S01]  /*4320*/  IMAD.U32 R13, R19, 0x10000, RZ ;  /* 0x00010000130d7824 */ /* 0x001fe200078e00ff */
[----:B------:R-:W-:-:S04]  /*4330*/  PRMT R12, R10, 0x7771, RZ ;  /* 0x000077710a0c7816 */ /* 0x000fc800000000ff */
[----:B------:R-:W-:-:S04]  /*4340*/  LOP3.LUT R13, R13, 0xff0000, RZ, 0xc0, !PT ;  /* 0x00ff00000d0d7812 */ /* 0x000fc800078ec0ff */
[----:B------:R-:W-:Y:S01]  /*4350*/  PRMT R29, R13, 0x4210, R20 ;  /* 0x000042100d1d7816 */ /* 0x000fe20000000014 */
[----:B------:R-:W-:Y:S01]  /*4360*/  IMAD.U32 R20, R12, 0x10000, RZ ;  /* 0x000100000c147824 */ /* 0x000fe200078e00ff */
[----:B------:R-:W-:Y:S02]  /*4370*/  PRMT R23, R9, 0x7772, RZ ;  /* 0x0000777209177816 */ /* 0x000fe400000000ff */
[C---:B------:R-:W-:Y:S02]  /*4380*/  PRMT R15, R11.reuse, 0x7770, RZ ;  /* 0x000077700b0f7816 */ /* 0x040fe400000000ff */
[C---:B------:R-:W-:Y:S02]  /*4390*/  PRMT R26, R11.reuse, 0x7771, RZ ;  /* 0x000077710b1a7816 */ /* 0x040fe400000000ff */
[----:B------:R-:W-:Y:S02]  /*43a0*/  PRMT R14, R11, 0x7772, RZ ;  /* 0x000077720b0e7816 */ /* 0x000fe400000000ff */
[----:B------:R-:W-:-:S02]  /*43b0*/  PRMT R17, R8, 0x7772, RZ ;  /* 0x0000777208117816 */ /* 0x000fc400000000ff */
[----:B------:R-:W-:Y:S02]  /*43c0*/  PRMT R16, R8, 0x7773, RZ ;  /* 0x0000777308107816 */ /* 0x000fe400000000ff */
[----:B------:R-:W-:Y:S02]  /*43d0*/  PRMT R18, R9, 0x7773, RZ ;  /* 0x0000777309127816 */ /* 0x000fe400000000ff */
[----:B------:R-:W-:Y:S02]  /*43e0*/  PRMT R28, R10, 0x7770, RZ ;  /* 0x000077700a1c7816 */ /* 0x000fe400000000ff */
[----:B------:R-:W-:Y:S01]  /*43f0*/  LOP3.LUT R31, R20, 0xff0000, RZ, 0xc0, !PT ;  /* 0x00ff0000141f7812 */ /* 0x000fe200078ec0ff */
[----:B------:R-:W-:Y:S01]  /*4400*/  IMAD.WIDE.U32 R12, R22, 0x10000, RZ ;  /* 0x00010000160c7825 */ /* 0x000fe200078e00ff */
[C---:B------:R-:W-:Y:S02]  /*4410*/  PRMT R9, R10.reuse, 0x7772, RZ ;  /* 0x000077720a097816 */ /* 0x040fe400000000ff */
[----:B------:R-:W-:-:S02]  /*4420*/  PRMT R8, R10, 0x7773, RZ ;  /* 0x000077730a087816 */ /* 0x000fc400000000ff */
[----:B------:R-:W-:Y:S01]  /*4430*/  PRMT R19, R11, 0x7773, RZ ;  /* 0x000077730b137816 */ /* 0x000fe200000000ff */
[----:B------:R-:W-:Y:S01]  /*4440*/  IMAD.WIDE.U32 R10, R21, 0x1000000, RZ ;  /* 0x01000000150a7825 */ /* 0x000fe200078e00ff */
[----:B------:R-:W-:-:S03]  /*4450*/  PRMT R30, R31, 0x4210, R28 ;  /* 0x000042101f1e7816 */ /* 0x000fc6000000001c */
[----:B------:R-:W-:-:S04]  /*4460*/  IMAD.WIDE.U32 R22, R23, 0x100, RZ ;  /* 0x0000010017167825 */ /* 0x000fc800078e00ff */
[----:B------:R-:W-:-:S04]  /*4470*/  IMAD.WIDE.U32 R20, R15, 0x1000000, RZ ;  /* 0x010000000f147825 */ /* 0x000fc800078e00ff */
[----:B------:R-:W-:-:S04]  /*4480*/  IMAD.WIDE.U32 R26, R26, 0x10000, RZ ;  /* 0x000100001a1a7825 */ /* 0x000fc800078e00ff */
[----:B------:R-:W-:Y:S01]  /*4490*/  IMAD.WIDE.U32 R14, R14, 0x100, RZ ;  /* 0x000001000e0e7825 */ /* 0x000fe200078e00ff */
[----:B------:R-:W-:-:S03]  /*44a0*/  LOP3.LUT R31, R22, R10, R12, 0xfe, !PT ;  /* 0x0000000a161f7212 */ /* 0x000fc600078efe0c */
[----:B------:R-:W-:Y:S02]  /*44b0*/  IMAD.SHL.U32 R28, R17, 0x100, RZ ;  /* 0x00000100111c7824 */ /* 0x000fe400078e00ff */
[----:B------:R-:W-:Y:S01]  /*44c0*/  IMAD.SHL.U32 R9, R9, 0x100, RZ ;  /* 0x0000010009097824 */ /* 0x000fe200078e00ff */
[----:B------:R-:W-:Y:S02]  /*44d0*/  LOP3.LUT R10, R14, R20, R26, 0xfe, !PT ;  /* 0x000000140e0a7212 */ /* 0x000fe400078efe1a */
[----:B------:R-:W-:Y:S02]  /*44e0*/  LOP3.LUT R29, R29, 0xff00, R28, 0xf8, !PT ;  /* 0x0000ff001d1d7812 */ /* 0x000fe400078ef81c */
[----:B------:R-:W-:Y:S02]  /*44f0*/  LOP3.LUT R17, R30, 0xff00, R9, 0xf8, !PT ;  /* 0x0000ff001e117812 */ /* 0x000fe400078ef809 */
[----:B------:R-:W-:Y:S02]  /*4500*/  LOP3.LUT R9, R10, 0xff, R19, 0xf8, !PT ;  /* 0x000000ff0a097812 */ /* 0x000fe400078ef813 */
[----:B------:R-:W-:-:S02]  /*4510*/  LOP3.LUT R19, R29, 0xff, R16, 0xf8, !PT ;  /* 0x000000ff1d137812 */ /* 0x000fc400078ef810 */
[----:B-----5:R-:W-:Y:S02]  /*4520*/  PRMT R10, R4, 0x7771, RZ ;  /* 0x00007771040a7816 */ /* 0x020fe400000000ff */
[----:B------:R-:W-:Y:S02]  /*4530*/  LOP3.LUT R17, R17, 0xff, R8, 0xf8, !PT ;  /* 0x000000ff11117812 */ /* 0x000fe400078ef808 */
[----:B------:R-:W-:Y:S01]  /*4540*/  LOP3.LUT R19, R13, R19, R11, 0xfe, !PT ;  /* 0x000000130d137212 */ /* 0x000fe200078efe0b */
[----:B------:R-:W-:Y:S01]  /*4550*/  IMAD.U32 R11, R10, 0x10000, RZ ;  /* 0x000100000a0b7824 */ /* 0x000fe200078e00ff */
[----:B------:R-:W-:Y:S02]  /*4560*/  PRMT R8, R6, 0x7771, RZ ;  /* 0x0000777106087816 */ /* 0x000fe400000000ff */
[----:B------:R-:W-:Y:S02]  /*4570*/  LOP3.LUT R21, R27, R17, R21, 0xfe, !PT ;  /* 0x000000111b157212 */ /* 0x000fe400078efe15 */
[----:B------:R-:W-:Y:S01]  /*4580*/  LOP3.LUT R17, R11, 0xff0000, RZ, 0xc0, !PT ;  /* 0x00ff00000b117812 */ /* 0x000fe200078ec0ff */
[----:B------:R-:W-:Y:S01]  /*4590*/  IMAD.U32 R8, R8, 0x10000, RZ ;  /* 0x0001000008087824 */ /* 0x000fe200078e00ff */
[----:B------:R-:W-:-:S02]  /*45a0*/  PRMT R11, R4, 0x7772, RZ ;  /* 0x00007772040b7816 */ /* 0x000fc400000000ff */
[----:B------:R-:W-:Y:S02]  /*45b0*/  PRMT R12, R4, 0x7770, RZ ;  /* 0x00007770040c7816 */ /* 0x000fe400000000ff */
[----:B------:R-:W-:Y:S01]  /*45c0*/  LOP3.LUT R13, R8, 0xff0000, RZ, 0xc0, !PT ;  /* 0x00ff0000080d7812 */ /* 0x000fe200078ec0ff */
[----:B------:R-:W-:Y:S01]  /*45d0*/  IMAD.SHL.U32 R11, R11, 0x100, RZ ;  /* 0x000001000b0b7824 */ /* 0x000fe200078e00ff */
[C---:B------:R-:W-:Y:S02]  /*45e0*/  PRMT R8, R6.reuse, 0x7772, RZ ;  /* 0x0000777206087816 */ /* 0x040fe400000000ff */
[----:B------:R-:W-:Y:S02]  /*45f0*/  PRMT R10, R6, 0x7770, RZ ;  /* 0x00007770060a7816 */ /* 0x000fe400000000ff */
[----:B------:R-:W-:Y:S01]  /*4600*/  PRMT R12, R17, 0x4210, R12 ;  /* 0x00004210110c7816 */ /* 0x000fe2000000000c */
[----:B------:R-:W-:Y:S01]  /*4610*/  IMAD.SHL.U32 R26, R8, 0x100, RZ ;  /* 0x00000100081a7824 */ /* 0x000fe200078e00ff */
[----:B------:R-:W-:-:S02]  /*4620*/  LOP3.LUT R19, R19, R23, RZ, 0xfc, !PT ;  /* 0x0000001713137212 */ /* 0x000fc400078efcff */
[----:B------:R-:W-:Y:S02]  /*4630*/  PRMT R13, R13, 0x4210, R10 ;  /* 0x000042100d0d7816 */ /* 0x000fe4000000000a */
[----:B------:R-:W-:Y:S02]  /*4640*/  LOP3.LUT R23, R12, 0xff00, R11, 0xf8, !PT ;  /* 0x0000ff000c177812 */ /* 0x000fe400078ef80b */
[----:B------:R-:W-:Y:S02]  /*4650*/  PRMT R28, R4, 0x7773, RZ ;  /* 0x00007773041c7816 */ /* 0x000fe400000000ff */
[C---:B------:R-:W-:Y:S02]  /*4660*/  PRMT R4, R5.reuse, 0x7770, RZ ;  /* 0x0000777005047816 */ /* 0x040fe400000000ff */
[C---:B------:R-:W-:Y:S02]  /*4670*/  PRMT R10, R5.reuse, 0x7771, RZ ;  /* 0x00007771050a7816 */ /* 0x040fe400000000ff */
[----:B------:R-:W-:-:S02]  /*4680*/  PRMT R12, R5, 0x7772, RZ ;  /* 0x00007772050c7816 */ /* 0x000fc400000000ff */
[C---:B------:R-:W-:Y:S02]  /*4690*/  PRMT R14, R7.reuse, 0x7770, RZ ;  /* 0x00007770070e7816 */ /* 0x040fe400000000ff */
[C---:B------:R-:W-:Y:S02]  /*46a0*/  PRMT R16, R7.reuse, 0x7771, RZ ;  /* 0x0000777107107816 */ /* 0x040fe400000000ff */
[----:B------:R-:W-:Y:S01]  /*46b0*/  PRMT R20, R7, 0x7772, RZ ;  /* 0x0000777207147816 */ /* 0x000fe200000000ff */
[----:B------:R-:W-:Y:S01]  /*46c0*/  IMAD.WIDE.U32 R10, R10, 0x10000, RZ ;  /* 0x000100000a0a7825 */ /* 0x000fe200078e00ff */
[----:B------:R-:W-:Y:S02]  /*46d0*/  LOP3.LUT R26, R13, 0xff00, R26, 0xf8, !PT ;  /* 0x0000ff000d1a7812 */ /* 0x000fe400078ef81a */
[----:B------:R-:W-:Y:S01]  /*46e0*/  PRMT R22, R5, 0x7773, RZ ;  /* 0x0000777305167816 */ /* 0x000fe200000000ff */
[----:B------:R-:W-:Y:S01]  /*46f0*/  IMAD.WIDE.U32 R4, R4, 0x1000000, RZ ;  /* 0x0100000004047825 */ /* 0x000fe200078e00ff */
[----:B------:R-:W-:-:S02]  /*4700*/  PRMT R27, R6, 0x7773, RZ ;  /* 0x00007773061b7816 */ /* 0x000fc400000000ff */
[----:B------:R-:W-:Y:S01]  /*4710*/  LOP3.LUT R8, R21, R15, RZ, 0xfc, !PT ;  /* 0x0000000f15087212 */ /* 0x000fe200078efcff */
[----:B------:R-:W-:Y:S01]  /*4720*/  IMAD.WIDE.U32 R12, R12, 0x100, RZ ;  /* 0x000001000c0c7825 */ /* 0x000fe200078e00ff */
[----:B------:R-:W-:Y:S02]  /*4730*/  LOP3.LUT R23, R23, 0xff, R28, 0xf8, !PT ;  /* 0x000000ff17177812 */ /* 0x000fe400078ef81c */
[----:B------:R-:W-:Y:S01]  /*4740*/  LOP3.LUT R27, R26, 0xff, R27, 0xf8, !PT ;  /* 0x000000ff1a1b7812 */ /* 0x000fe200078ef81b */
[----:B------:R-:W-:Y:S01]  /*4750*/  IMAD.WIDE.U32 R14, R14, 0x1000000, RZ ;  /* 0x010000000e0e7825 */ /* 0x000fe200078e00ff */
[----:B------:R-:W-:-:S03]  /*4760*/  PRMT R29, R7, 0x7773, RZ ;  /* 0x00007773071d7816 */ /* 0x000fc600000000ff */
[----:B------:R-:W-:Y:S01]  /*4770*/  IMAD.WIDE.U32 R16, R16, 0x10000, RZ ;  /* 0x0001000010107825 */ /* 0x000fe200078e00ff */
[----:B------:R-:W-:-:S03]  /*4780*/  LOP3.LUT R18, R31, 0xff, R18, 0xf8, !PT ;  /* 0x000000ff1f127812 */ /* 0x000fc600078ef812 */
[----:B------:R-:W-:Y:S01]  /*4790*/  IMAD.WIDE.U32 R20, R20, 0x100, RZ ;  /* 0x0000010014147825 */ /* 0x000fe200078e00ff */
[----:B------:R-:W-:Y:S02]  /*47a0*/  LOP3.LUT R7, R12, R4, R10, 0xfe, !PT ;  /* 0x000000040c077212 */ /* 0x000fe400078efe0a */
[----:B------:R-:W-:Y:S02]  /*47b0*/  LOP3.LUT R23, R11, R23, R5, 0xfe, !PT ;  /* 0x000000170b177212 */ /* 0x000fe400078efe05 */
[----:B------:R-:W-:Y:S02]  /*47c0*/  LOP3.LUT R10, R20, R14, R16, 0xfe, !PT ;  /* 0x0000000e140a7212 */ /* 0x000fe400078efe10 */
[----:B------:R-:W-:Y:S01]  /*47d0*/  LOP3.LUT R11, R17, R27, R15, 0xfe, !PT ;  /* 0x0000001b110b7212 */ /* 0x000fe200078efe0f */
[----:B------:R-:W-:Y:S01]  /*47e0*/  IMAD.MOV.U32 R4, RZ, RZ, R18 ;  /* 0x000000ffff047224 */ /* 0x000fe200078e0012 */
[----:B------:R-:W-:Y:S01]  /*47f0*/  LOP3.LUT R22, R7, 0xff, R22, 0xf8, !PT ;  /* 0x000000ff07167812 */ /* 0x000fe200078ef816 */
[----:B------:R-:W-:Y:S01]  /*4800*/  IMAD.MOV.U32 R5, RZ, RZ, R19 ;  /* 0x000000ffff057224 */ /* 0x000fe200078e0013 */
[----:B------:R-:W-:Y:S01]  /*4810*/  LOP3.LUT R10, R10, 0xff, R29, 0xf8, !PT ;  /* 0x000000ff0a0a7812 */ /* 0x000fe200078ef81d */
[----:B------:R-:W-:Y:S01]  /*4820*/  IMAD.MOV.U32 R6, RZ, RZ, R9 ;  /* 0x000000ffff067224 */ /* 0x000fe200078e0009 */
[----:B------:R-:W-:Y:S01]  /*4830*/  LOP3.LUT R23, R23, R13, RZ, 0xfc, !PT ;  /* 0x0000000d17177212 */ /* 0x000fe200078efcff */
[----:B------:R-:W-:Y:S01]  /*4840*/  IMAD.MOV.U32 R7, RZ, RZ, R8 ;  /* 0x000000ffff077224 */ /* 0x000fe200078e0008 */
[----:B------:R-:W-:-:S04]  /*4850*/  LOP3.LUT R11, R11, R21, RZ, 0xfc, !PT ;  /* 0x000000150b0b7212 */ /* 0x000fc800078efcff */
[----:B------:R0:W-:Y:S02]  /*4860*/  STL.128 [R1+0x50], R4 ;  /* 0x0000500401007387 */ /* 0x0001e40000100c00 */
[----:B0-----:R-:W-:Y:S02]  /*4870*/  IMAD.MOV.U32 R4, RZ, RZ, R22 ;  /* 0x000000ffff047224 */ /* 0x001fe400078e0016 */
[----:B------:R-:W-:Y:S02]  /*4880*/  IMAD.MOV.U32 R5, RZ, RZ, R23 ;  /* 0x000000ffff057224 */ /* 0x000fe400078e0017 */
[----:B------:R-:W-:Y:S02]  /*4890*/  IMAD.MOV.U32 R6, RZ, RZ, R10 ;  /* 0x000000ffff067224 */ /* 0x000fe400078e000a */
[----:B------:R-:W-:-:S05]  /*48a0*/  IMAD.MOV.U32 R7, RZ, RZ, R11 ;  /* 0x000000ffff077224 */ /* 0x000fca00078e000b */
[----:B------:R0:W-:Y:S01]  /*48b0*/  STL.128 [R1+0x60], R4 ;  /* 0x0000600401007387 */ /* 0x0001e20000100c00 */
[----:B------:R-:W-:Y:S01]  /*48c0*/  VIADD R21, R1, 0x48 ;  /* 0x0000004801157836 */ /* 0x000fe20000000000 */
[----:B------:R-:W-:-:S06]  /*48d0*/  UMOV UR4, URZ ;  /* 0x000000ff00047c82 */ /* 0x000fcc0008000000 */
.L_x_13:
[----:B0-----:R-:W2:Y:S04]  /*48e0*/  LDL.128 R4, [R21+-0x48] ;  /* 0xffffb80015047983 */ /* 0x001ea80000100c00 */
[----:B------:R-:W3:Y:S04]  /*48f0*/  LDL.64 R32, [R21] ;  /* 0x0000000015207983 */ /* 0x000ee80000100a00 */
[----:B------:R-:W4:Y:S04]  /*4900*/  LDL.64 R16, [R21+-0x38] ;  /* 0xffffc80015107983 */ /* 0x000f280000100a00 */
[----:B------:R-:W5:Y:S04]  /*4910*/  LDL.64 R22, [R21+0x8] ;  /* 0x0000080015167983 */ /* 0x000f680000100a00 */
[----:B------:R-:W5:Y:S04]  /*4920*/  LDL.128 R8, [R21+-0x38] ;  /* 0xffffc80015087983 */ /* 0x000f680000100c00 */
[----:B------:R-:W5:Y:S04]  /*4930*/  LDL.64 R34, [R21+0x10] ;  /* 0x0000100015227983 */ /* 0x000f680000100a00 */
[----:B------:R-:W5:Y:S04]  /*4940*/  LDL.128 R12, [R21+0x28] ;  /* 0x00002800150c7983 */ /* 0x000f680000100c00 */
[----:B------:R-:W5:Y:S01]  /*4950*/  LDL.64 R30, [R21+-0x28] ;  /* 0xffffd800151e7983 */ /* 0x000f620000100a00 */
[----:B--2---:R-:W-:-:S02]  /*4960*/  SHF.L.W.U32.HI R18, R6, 0x1f, R7 ;  /* 0x0000001f06127819 */ /* 0x004fc40000010e07 */
[C-C-:B------:R-:W-:Y:S02]  /*4970*/  SHF.L.W.U32.HI R19, R6.reuse, 0x18, R7.reuse ;  /* 0x0000001806137819 */ /* 0x140fe40000010e07 */
[--C-:B------:R-:W-:Y:S02]  /*4980*/  SHF.R.U64 R29, R6, 0x7, R7.reuse ;  /* 0x00000007061d7819 */ /* 0x100fe40000001207 */
[----:B------:R-:W-:Y:S02]  /*4990*/  SHF.R.U32.HI R20, RZ, 0x7, R7 ;  /* 0x00000007ff147819 */ /* 0x000fe40000011607 */
[----:B------:R-:W-:Y:S02]  /*49a0*/  LOP3.LUT R29, R29, R18, R19, 0x96, !PT ;  /* 0x000000121d1d7212 */ /* 0x000fe400078e9613 */
[C-C-:B------:R-:W-:Y:S02]  /*49b0*/  SHF.L.W.U32.HI R18, R7.reuse, 0x1f, R6.reuse ;  /* 0x0000001f07127819 */ /* 0x140fe40000010e06 */
[----:B------:R-:W-:-:S02]  /*49c0*/  SHF.L.W.U32.HI R19, R7, 0x18, R6 ;  /* 0x0000001807137819 */ /* 0x000fc40000010e06 */
[----:B---3--:R-:W-:Y:S02]  /*49d0*/  IADD3 R29, P0, P1, R32, R29, R4 ;  /* 0x0000001d201d7210 */ /* 0x008fe4000791e004 */
[----:B------:R-:W-:Y:S02]  /*49e0*/  LOP3.LUT R19, R20, R18, R19, 0x96, !PT ;  /* 0x0000001214137212 */ /* 0x000fe400078e9613 */
[C---:B----4-:R-:W-:Y:S02]  /*49f0*/  SHF.L.W.U32.HI R20, R16.reuse, 0x18, R17 ;  /* 0x0000001810147819 */ /* 0x050fe40000010e11 */
[----:B------:R-:W-:Y:S02]  /*4a00*/  IADD3.X R32, PT, PT, R33, R19, R5, P0, P1 ;  /* 0x0000001321207210 */ /* 0x000fe400007e2405 */
[C-C-:B------:R-:W-:Y:S02]  /*4a10*/  SHF.L.W.U32.HI R5, R16.reuse, 0x1f, R17.reuse ;  /* 0x0000001f10057819 */ /* 0x140fe40000010e11 */
[----:B------:R-:W-:-:S02]  /*4a20*/  SHF.R.U64 R33, R16, 0x7, R17 ;  /* 0x0000000710217819 */ /* 0x000fc40000001211 */
[C-C-:B------:R-:W-:Y:S02]  /*4a30*/  SHF.L.W.U32.HI R4, R17.reuse, 0x1f, R16.reuse ;  /* 0x0000001f11047819 */ /* 0x140fe40000010e10 */
[----:B------:R-:W-:Y:S02]  /*4a40*/  SHF.L.W.U32.HI R27, R17, 0x18, R16 ;  /* 0x00000018111b7819 */ /* 0x000fe40000010e10 */
[----:B------:R-:W-:Y:S02]  /*4a50*/  SHF.R.U32.HI R37, RZ, 0x7, R17 ;  /* 0x00000007ff257819 */ /* 0x000fe40000011611 */
[----:B------:R-:W2:Y:S01]  /*4a60*/  LDL.128 R16, [R21+-0x28] ;  /* 0xffffd80015107983 */ /* 0x000ea20000100c00 */
[----:B------:R-:W-:Y:S02]  /*4a70*/  LOP3.LUT R33, R33, R5, R20, 0x96, !PT ;  /* 0x0000000521217212 */ /* 0x000fe400078e9614 */
[----:B------:R-:W-:Y:S02]  /*4a80*/  LOP3.LUT R37, R37, R4, R27, 0x96, !PT ;  /* 0x0000000425257212 */ /* 0x000fe400078e961b */
[----:B------:R-:W3:Y:S04]  /*4a90*/  LDL.64 R26, [R21+0x18] ;  /* 0x00001800151a7983 */ /* 0x000ee80000100a00 */
[----:B------:R-:W4:Y:S01]  /*4aa0*/  LDL.64 R4, [R21+0x20] ;  /* 0x0000200015047983 */ /* 0x000f220000100a00 */
[----:B-----5:R-:W-:-:S02]  /*4ab0*/  IADD3 R6, P0, P1, R22, R33, R6 ;  /* 0x0000002116067210 */ /* 0x020fc4000791e006 */
[C---:B------:R-:W-:Y:S02]  /*4ac0*/  SHF.L.W.U32.HI R20, R10.reuse, 0x18, R11 ;  /* 0x000000180a147819 */ /* 0x040fe40000010e0b */
[----:B------:R-:W-:Y:S02]  /*4ad0*/  IADD3.X R22, PT, PT, R23, R37, R7, P0, P1 ;  /* 0x0000002517167210 */ /* 0x000fe400007e2407 */
[C-C-:B------:R-:W-:Y:S02]  /*4ae0*/  SHF.L.W.U32.HI R7, R10.reuse, 0x1f, R11.reuse ;  /* 0x0000001f0a077819 */ /* 0x140fe40000010e0b */
[--C-:B------:R-:W-:Y:S02]  /*4af0*/  SHF.R.U64 R23, R10, 0x7, R11.reuse ;  /* 0x000000070a177819 */ /* 0x100fe4000000120b */
[----:B------:R-:W-:Y:S02]  /*4b00*/  SHF.R.U32.HI R28, RZ, 0x7, R11 ;  /* 0x00000007ff1c7819 */ /* 0x000fe4000001160b */
[----:B------:R-:W-:-:S02]  /*4b10*/  LOP3.LUT R23, R23, R7, R20, 0x96, !PT ;  /* 0x0000000717177212 */ /* 0x000fc400078e9614 */
[C-C-:B------:R-:W-:Y:S02]  /*4b20*/  SHF.L.W.U32.HI R7, R11.reuse, 0x1f, R10.reuse ;  /* 0x0000001f0b077819 */ /* 0x140fe40000010e0a */
[----:B------:R-:W-:Y:S02]  /*4b30*/  SHF.L.W.U32.HI R20, R11, 0x18, R10 ;  /* 0x000000180b147819 */ /* 0x000fe40000010e0a */
[----:B------:R-:W-:Y:S02]  /*4b40*/  SHF.R.U64 R33, R30, 0x7, R31 ;  /* 0x000000071e217819 */ /* 0x000fe4000000121f */
[----:B------:R-:W-:Y:S02]  /*4b50*/  LOP3.LUT R7, R28, R7, R20, 0x96, !PT ;  /* 0x000000071c077212 */ /* 0x000fe400078e9614 */
[----:B------:R-:W-:Y:S02]  /*4b60*/  IADD3 R20, P0, P1, R34, R23, R8 ;  /* 0x0000001722147210 */ /* 0x000fe4000791e008 */
[----:B------:R-:W-:-:S02]  /*4b70*/  SHF.L.W.U32.HI R8, R12, 0xd, R13 ;  /* 0x0000000d0c087819 */ /* 0x000fc40000010e0d */
[----:B------:R-:W-:Y:S02]  /*4b80*/  IADD3.X R28, PT, PT, R35, R7, R9, P0, P1 ;  /* 0x00000007231c7210 */ /* 0x000fe400007e2409 */
[C-C-:B------:R-:W-:Y:S02]  /*4b90*/  SHF.L.W.U32.HI R7, R13.reuse, 0x3, R12.reuse ;  /* 0x000000030d077819 */ /* 0x140fe40000010e0c */
[C-C-:B------:R-:W-:Y:S02]  /*4ba0*/  SHF.R.U64 R23, R12.reuse, 0x6, R13.reuse ;  /* 0x000000060c177819 */ /* 0x140fe4000000120d */
[----:B------:R-:W-:Y:S02]  /*4bb0*/  SHF.L.W.U32.HI R9, R13, 0xd, R12 ;  /* 0x0000000d0d097819 */ /* 0x000fe40000010e0c */
[--C-:B------:R-:W-:Y:S02]  /*4bc0*/  SHF.L.W.U32.HI R12, R12, 0x3, R13.reuse ;  /* 0x000000030c0c7819 */ /* 0x100fe40000010e0d */
[----:B------:R-:W-:-:S02]  /*4bd0*/  SHF.R.U32.HI R13, RZ, 0x6, R13 ;  /* 0x00000006ff0d7819 */ /* 0x000fc4000001160d */
[----:B------:R-:W-:Y:S02]  /*4be0*/  LOP3.LUT R8, R23, R8, R7, 0x96, !PT ;  /* 0x0000000817087212 */ /* 0x000fe400078e9607 */
[----:B------:R-:W-:Y:S02]  /*4bf0*/  LOP3.LUT R9, R13, R9, R12, 0x96, !PT ;  /* 0x000000090d097212 */ /* 0x000fe400078e960c */
[C-C-:B------:R-:W-:Y:S02]  /*4c00*/  SHF.L.W.U32.HI R7, R14.reuse, 0xd, R15.reuse ;  /* 0x0000000d0e077819 */ /* 0x140fe40000010e0f */
[C-C-:B------:R-:W-:Y:S02]  /*4c10*/  SHF.L.W.U32.HI R34, R15.reuse, 0x3, R14.reuse ;  /* 0x000000030f227819 */ /* 0x140fe40000010e0e */
[----:B------:R-:W-:Y:S02]  /*4c20*/  SHF.R.U64 R13, R14, 0x6, R15 ;  /* 0x000000060e0d7819 */ /* 0x000fe4000000120f */
[----:B------:R-:W-:-:S02]  /*4c30*/  SHF.L.W.U32.HI R23, R15, 0xd, R14 ;  /* 0x0000000d0f177819 */ /* 0x000fc40000010e0e */
[--C-:B------:R-:W-:Y:S02]  /*4c40*/  SHF.L.W.U32.HI R12, R14, 0x3, R15.reuse ;  /* 0x000000030e0c7819 */ /* 0x100fe40000010e0f */
[----:B------:R-:W-:Y:S02]  /*4c50*/  SHF.R.U32.HI R14, RZ, 0x6, R15 ;  /* 0x00000006ff0e7819 */ /* 0x000fe4000001160f */
[----:B------:R-:W-:Y:S02]  /*4c60*/  LOP3.LUT R7, R13, R7, R34, 0x96, !PT ;  /* 0x000000070d077212 */ /* 0x000fe400078e9622 */
[----:B------:R-:W-:Y:S02]  /*4c70*/  LOP3.LUT R23, R14, R23, R12, 0x96, !PT ;  /* 0x000000170e177212 */ /* 0x000fe400078e960c */
[----:B------:R-:W5:Y:S01]  /*4c80*/  LDL.64 R14, [R21+-0x18] ;  /* 0xffffe800150e7983 */ /* 0x000f620000100a00 */
[C-C-:B------:R-:W-:Y:S02]  /*4c90*/  SHF.L.W.U32.HI R35, R30.reuse, 0x1f, R31.reuse ;  /* 0x0000001f1e237819 */ /* 0x140fe40000010e1f */
[----:B------:R-:W-:-:S02]  /*4ca0*/  SHF.L.W.U32.HI R34, R30, 0x18, R31 ;  /* 0x000000181e227819 */ /* 0x000fc40000010e1f */
[C-C-:B------:R-:W-:Y:S02]  /*4cb0*/  SHF.L.W.U32.HI R12, R31.reuse, 0x1f, R30.reuse ;  /* 0x0000001f1f0c7819 */ /* 0x140fe40000010e1e */
[----:B------:R-:W-:Y:S02]  /*4cc0*/  SHF.L.W.U32.HI R13, R31, 0x18, R30 ;  /* 0x000000181f0d7819 */ /* 0x000fe40000010e1e */
[----:B------:R-:W-:-:S04]  /*4cd0*/  SHF.R.U32.HI R31, RZ, 0x7, R31 ;  /* 0x00000007ff1f7819 */ /* 0x000fc8000001161f */
[----:B------:R-:W-:Y:S02]  /*4ce0*/  LOP3.LUT R31, R31, R12, R13, 0x96, !PT ;  /* 0x0000000c1f1f7212 */ /* 0x000fe400078e960d */
[----:B------:R-:W-:Y:S02]  /*4cf0*/  LOP3.LUT R35, R33, R35, R34, 0x96, !PT ;  /* 0x0000002321237212 */ /* 0x000fe400078e9622 */
[----:B------:R-:W-:-:S05]  /*4d00*/  IADD3 R8, P0, PT, R29, R8, RZ ;  /* 0x000000081d087210 */ /* 0x000fca0007f1e0ff */
[----:B------:R-:W-:Y:S01]  /*4d10*/  IMAD.X R9, R32, 0x1, R9, P0 ;  /* 0x0000000120097824 */ /* 0x000fe200000e0609 */
[C-C-:B--2---:R-:W-:Y:S02]  /*4d20*/  SHF.L.W.U32.HI R37, R18.reuse, 0x1f, R19.reuse ;  /* 0x0000001f12257819 */ /* 0x144fe40000010e13 */
[C-C-:B------:R-:W-:Y:S02]  /*4d30*/  SHF.L.W.U32.HI R12, R18.reuse, 0x18, R19.reuse ;  /* 0x00000018120c7819 */ /* 0x140fe40000010e13 */
[----:B------:R-:W-:Y:S02]  /*4d40*/  SHF.R.U64 R13, R18, 0x7, R19 ;  /* 0x00000007120d7819 */ /* 0x000fe40000001213 */
[----:B------:R-:W-:Y:S02]  /*4d50*/  SHF.L.W.U32.HI R33, R19, 0x1f, R18 ;  /* 0x0000001f13217819 */ /* 0x000fe40000010e12 */
[----:B------:R-:W-:Y:S02]  /*4d60*/  LOP3.LUT R37, R13, R37, R12, 0x96, !PT ;  /* 0x000000250d257212 */ /* 0x000fe400078e960c */
[----:B------:R-:W-:-:S02]  /*4d70*/  SHF.L.W.U32.HI R12, R19, 0x18, R18 ;  /* 0x00000018130c7819 */ /* 0x000fc40000010e12 */
[----:B------:R-:W-:-:S04]  /*4d80*/  SHF.R.U32.HI R13, RZ, 0x7, R19 ;  /* 0x00000007ff0d7819 */ /* 0x000fc80000011613 */
[----:B------:R-:W-:Y:S02]  /*4d90*/  LOP3.LUT R33, R13, R33, R12, 0x96, !PT ;  /* 0x000000210d217212 */ /* 0x000fe400078e960c */
[----:B------:R-:W2:Y:S01]  /*4da0*/  LDL.64 R12, [R21+0x28] ;  /* 0x00002800150c7983 */ /* 0x000ea20000100a00 */
[----:B---3--:R-:W-:Y:S02]  /*4db0*/  IADD3 R30, P1, P2, R26, R35, R10 ;  /* 0x000000231a1e7210 */ /* 0x008fe40007a3e00a */
[----:B----4-:R-:W-:Y:S02]  /*4dc0*/  IADD3 R29, P3, P4, R4, R37, R16 ;  /* 0x00000025041d7210 */ /* 0x010fe40007c7e010 */
[----:B------:R-:W-:Y:S02]  /*4dd0*/  IADD3 R10, P0, PT, R6, R7, RZ ;  /* 0x00000007060a7210 */ /* 0x000fe40007f1e0ff */
[----:B------:R-:W-:Y:S02]  /*4de0*/  IADD3.X R31, PT, PT, R27, R31, R11, P1, P2 ;  /* 0x0000001f1b1f7210 */ /* 0x000fe40000fe440b */
[----:B------:R-:W-:Y:S01]  /*4df0*/  IADD3.X R32, PT, PT, R5, R33, R17, P3, P4 ;  /* 0x0000002105207210 */ /* 0x000fe20001fe8411 */
[----:B------:R-:W-:Y:S01]  /*4e00*/  IMAD.X R27, R22, 0x1, R23, P0 ;  /* 0x00000001161b7824 */ /* 0x000fe200000e0617 */
[----:B------:R-:W-:Y:S01]  /*4e10*/  SHF.L.W.U32.HI R33, R8, 0xd, R9 ;  /* 0x0000000d08217819 */ /* 0x000fe20000010e09 */
[----:B------:R-:W3:Y:S01]  /*4e20*/  LDL.128 R4, [R21+-0x18] ;  /* 0xffffe80015047983 */ /* 0x000ee20000100c00 */
[----:B------:R-:W-:-:S02]  /*4e30*/  SHF.L.W.U32.HI R26, R9, 0x3, R8 ;  /* 0x00000003091a7819 */ /* 0x000fc40000010e08 */
[C---:B------:R-:W-:Y:S01]  /*4e40*/  SHF.R.U64 R11, R8.reuse, 0x6, R9 ;  /* 0x00000006080b7819 */ /* 0x040fe20000001209 */
[----:B------:R-:W4:Y:S01]  /*4e50*/  LDL.64 R16, [R21+-0x8] ;  /* 0xfffff80015107983 */ /* 0x000f220000100a00 */
[----:B------:R-:W-:Y:S02]  /*4e60*/  SHF.L.W.U32.HI R35, R9, 0xd, R8 ;  /* 0x0000000d09237819 */ /* 0x000fe40000010e08 */
[----:B------:R-:W-:Y:S01]  /*4e70*/  LOP3.LUT R33, R11, R33, R26, 0x96, !PT ;  /* 0x000000210b217212 */ /* 0x000fe200078e961a */
[----:B------:R-:W-:Y:S01]  /*4e80*/  IMAD.MOV.U32 R11, RZ, RZ, R27 ;  /* 0x000000ffff0b7224 */ /* 0x000fe200078e001b */
[--C-:B------:R-:W-:Y:S02]  /*4e90*/  SHF.L.W.U32.HI R22, R8, 0x3, R9.reuse ;  /* 0x0000000308167819 */ /* 0x100fe40000010e09 */
[----:B------:R-:W-:Y:S02]  /*4ea0*/  SHF.R.U32.HI R23, RZ, 0x6, R9 ;  /* 0x00000006ff177819 */ /* 0x000fe40000011609 */
[----:B------:R-:W-:-:S02]  /*4eb0*/  SHF.L.W.U32.HI R37, R10, 0xd, R11 ;  /* 0x0000000d0a257819 */ /* 0x000fc40000010e0b */
[----:B------:R-:W-:Y:S02]  /*4ec0*/  LOP3.LUT R35, R23, R35, R22, 0x96, !PT ;  /* 0x0000002317237212 */ /* 0x000fe400078e9616 */
[----:B------:R-:W-:Y:S02]  /*4ed0*/  SHF.L.W.U32.HI R22, R11, 0x3, R10 ;  /* 0x000000030b167819 */ /* 0x000fe40000010e0a */
[----:B------:R-:W-:Y:S01]  /*4ee0*/  SHF.R.U64 R23, R10, 0x6, R11 ;  /* 0x000000060a177819 */ /* 0x000fe2000000120b */
[----:B------:R0:W-:Y:S03]  /*4ef0*/  STL.128 [R21+0x38], R8 ;  /* 0x0000380815007387 */ /* 0x0001e60000100c00 */
[----:B------:R-:W-:Y:S01]  /*4f00*/  LOP3.LUT R37, R23, R37, R22, 0x96, !PT ;  /* 0x0000002517257212 */ /* 0x000fe200078e9616 */
[----:B------:R-:W4:Y:S04]  /*4f10*/  LDL.64 R26, [R21+0x38] ;  /* 0x00003800151a7983 */ /* 0x000f280000100a00 */
[----:B------:R-:W4:Y:S01]  /*4f20*/  LDL.64 R22, [R21+0x30] ;  /* 0x0000300015167983 */ /* 0x000f220000100a00 */
[----:B------:R-:W-:-:S02]  /*4f30*/  SHF.L.W.U32.HI R34, R11, 0xd, R10 ;  /* 0x0000000d0b227819 */ /* 0x000fc40000010e0a */
[----:B0-----:R-:W-:Y:S02]  /*4f40*/  IADD3 R8, P0, PT, R20, R33, RZ ;  /* 0x0000002114087210 */ /* 0x001fe40007f1e0ff */
[C-C-:B-----5:R-:W-:Y:S02]  /*4f50*/  SHF.L.W.U32.HI R33, R14.reuse, 0x1f, R15.reuse ;  /* 0x0000001f0e217819 */ /* 0x160fe40000010e0f */
[C-C-:B------:R-:W-:Y:S02]  /*4f60*/  SHF.L.W.U32.HI R20, R14.reuse, 0x18, R15.reuse ;  /* 0x000000180e147819 */ /* 0x140fe40000010e0f */
[----:B------:R-:W-:Y:S02]  /*4f70*/  SHF.R.U64 R9, R14, 0x7, R15 ;  /* 0x000000070e097819 */ /* 0x000fe4000000120f */
[----:B------:R-:W-:Y:S02]  /*4f80*/  SHF.L.W.U32.HI R39, R10, 0x3, R11 ;  /* 0x000000030a277819 */ /* 0x000fe40000010e0b */
[----:B------:R-:W-:Y:S01]  /*4f90*/  LOP3.LUT R33, R9, R33, R20, 0x96, !PT ;  /* 0x0000002109217212 */ /* 0x000fe200078e9614 */
[----:B------:R-:W-:Y:S01]  /*4fa0*/  IMAD.X R9, R28, 0x1, R35, P0 ;  /* 0x000000011c097824 */ /* 0x000fe200000e0623 */
[----:B------:R-:W-:-:S02]  /*4fb0*/  SHF.R.U32.HI R36, RZ, 0x6, R11 ;  /* 0x00000006ff247819 */ /* 0x000fc4000001160b */
[C-C-:B------:R-:W-:Y:S02]  /*4fc0*/  SHF.L.W.U32.HI R20, R15.reuse, 0x1f, R14.reuse ;  /* 0x0000001f0f147819 */ /* 0x140fe40000010e0e */
[----:B------:R-:W-:Y:S02]  /*4fd0*/  SHF.L.W.U32.HI R11, R15, 0x18, R14 ;  /* 0x000000180f0b7819 */ /* 0x000fe40000010e0e */
[----:B------:R-:W-:Y:S02]  /*4fe0*/  LOP3.LUT R10, R36, R34, R39, 0x96, !PT ;  /* 0x00000022240a7212 */ /* 0x000fe400078e9627 */
[----:B------:R-:W-:Y:S02]  /*4ff0*/  IADD3 R30, P0, PT, R30, R37, RZ ;  /* 0x000000251e1e7210 */ /* 0x000fe40007f1e0ff */
[----:B------:R-:W-:Y:S02]  /*5000*/  SHF.L.W.U32.HI R14, R8, 0xd, R9 ;  /* 0x0000000d080e7819 */ /* 0x000fe40000010e09 */
[----:B------:R-:W-:-:S02]  /*5010*/  SHF.L.W.U32.HI R35, R9, 0x3, R8 ;  /* 0x0000000309237819 */ /* 0x000fc40000010e08 */
[----:B------:R-:W-:Y:S02]  /*5020*/  SHF.R.U64 R28, R8, 0x6, R9 ;  /* 0x00000006081c7819 */ /* 0x000fe40000001209 */
[----:B------:R-:W-:Y:S02]  /*5030*/  SHF.R.U32.HI R15, RZ, 0x7, R15 ;  /* 0x00000007ff0f7819 */ /* 0x000fe4000001160f */
[----:B------:R-:W-:Y:S01]  /*5040*/  LOP3.LUT R14, R28, R14, R35, 0x96, !PT ;  /* 0x0000000e1c0e7212 */ /* 0x000fe200078e9623 */
[----:B------:R-:W-:Y:S01]  /*5050*/  IMAD.X R35, R31, 0x1, R10, P0 ;  /* 0x000000011f237824 */ /* 0x000fe200000e060a */
[----:B------:R-:W-:Y:S02]  /*5060*/  LOP3.LUT R15, R15, R20, R11, 0x96, !PT ;  /* 0x000000140f0f7212 */ /* 0x000fe400078e960b */
[----:B------:R-:W-:Y:S02]  /*5070*/  SHF.L.W.U32.HI R31, R9, 0xd, R8 ;  /* 0x0000000d091f7819 */ /* 0x000fe40000010e08 */
[----:B------:R-:W-:-:S02]  /*5080*/  SHF.L.W.U32.HI R10, R8, 0x3, R9 ;  /* 0x00000003080a7819 */ /* 0x000fc40000010e09 */
[----:B------:R-:W-:-:S04]  /*5090*/  SHF.R.U32.HI R11, RZ, 0x6, R9 ;  /* 0x00000006ff0b7819 */ /* 0x000fc80000011609 */
[----:B------:R-:W-:Y:S01]  /*50a0*/  LOP3.LUT R31, R11, R31, R10, 0x96, !PT ;  /* 0x0000001f0b1f7212 */ /* 0x000fe200078e960a */
[----:B------:R-:W-:Y:S02]  /*50b0*/  IMAD.MOV.U32 R10, RZ, RZ, R30 ;  /* 0x000000ffff0a7224 */ /* 0x000fe400078e001e */
[----:B------:R-:W-:Y:S01]  /*50c0*/  IMAD.MOV.U32 R11, RZ, RZ, R35 ;  /* 0x000000ffff0b7224 */ /* 0x000fe200078e0023 */
[----:B------:R-:W-:-:S04]  /*50d0*/  IADD3 R29, P0, PT, R29, R14, RZ ;  /* 0x0000000e1d1d7210 */ /* 0x000fc80007f1e0ff */
[C-C-:B------:R-:W-:Y:S02]  /*50e0*/  SHF.L.W.U32.HI R20, R10.reuse, 0xd, R11.reuse ;  /* 0x0000000d0a147819 */ /* 0x140fe40000010e0b */
[C-C-:B------:R-:W-:Y:S02]  /*50f0*/  SHF.L.W.U32.HI R35, R11.reuse, 0x3, R10.reuse ;  /* 0x000000030b237819 */ /* 0x140fe40000010e0a */
[----:B------:R-:W-:Y:S01]  /*5100*/  SHF.R.U64 R28, R10, 0x6, R11 ;  /* 0x000000060a1c7819 */ /* 0x000fe2000000120b */
[----:B------:R-:W-:Y:S01]  /*5110*/  IMAD.X R32, R32, 0x1, R31, P0 ;  /* 0x0000000120207824 */ /* 0x000fe200000e061f */
[----:B------:R-:W-:Y:S02]  /*5120*/  SHF.R.U32.HI R30, RZ, 0x6, R11 ;  /* 0x00000006ff1e7819 */ /* 0x000fe4000001160b */
[----:B------:R-:W-:Y:S02]  /*5130*/  LOP3.LUT R20, R28, R20, R35, 0x96, !PT ;  /* 0x000000141c147212 */ /* 0x000fe400078e9623 */
[----:B------:R-:W-:-:S02]  /*5140*/  SHF.L.W.U32.HI R28, R11, 0xd, R10 ;  /* 0x0000000d0b1c7819 */ /* 0x000fc40000010e0a */
[----:B------:R-:W-:-:S04]  /*5150*/  SHF.L.W.U32.HI R35, R10, 0x3, R11 ;  /* 0x000000030a237819 */ /* 0x000fc80000010e0b */
[----:B------:R-:W-:Y:S01]  /*5160*/  LOP3.LUT R28, R30, R28, R35, 0x96, !PT ;  /* 0x0000001c1e1c7212 */ /* 0x000fe200078e9623 */
[----:B------:R-:W-:-:S04]  /*5170*/  UIADD3 UR4, UPT, UPT, UR4, 0x8, URZ ;  /* 0x0000000804047890 */ /* 0x000fc8000fffe0ff */
[----:B------:R-:W-:Y:S01]  /*5180*/  UISETP.NE.AND UP0, UPT, UR4, 0x40, UPT ;  /* 0x000000400400788c */ /* 0x000fe2000bf05270 */
[----:B------:R-:W-:Y:S01]  /*5190*/  STL.128 [R21+0x48], R8 ;  /* 0x0000480815007387 */ /* 0x000fe20000100c00 */
[----:B--2---:R-:W-:Y:S01]  /*51a0*/  IADD3 R33, P1, P2, R12, R33, R18 ;  /* 0x000000210c217210 */ /* 0x004fe20007a3e012 */
[----:B------:R-:W-:-:S03]  /*51b0*/  IMAD.MOV.U32 R12, RZ, RZ, R29 ;  /* 0x000000ffff0c7224 */ /* 0x000fc600078e001d */
[----:B------:R-:W-:Y:S01]  /*51c0*/  IADD3.X R19, PT, PT, R13, R15, R19, P1, P2 ;  /* 0x0000000f0d137210 */ /* 0x000fe20000fe4413 */
[----:B------:R-:W-:Y:S01]  /*51d0*/  IMAD.MOV.U32 R13, RZ, RZ, R32 ;  /* 0x000000ffff0d7224 */ /* 0x000fe200078e0020 */
[----:B------:R-:W-:-:S04]  /*51e0*/  IADD3 R14, P0, PT, R33, R20, RZ ;  /* 0x00000014210e7210 */ /* 0x000fc80007f1e0ff */
[C-C-:B------:R-:W-:Y:S01]  /*51f0*/  SHF.L.W.U32.HI R18, R12.reuse, 0xd, R13.reuse ;  /* 0x0000000d0c127819 */ /* 0x140fe20000010e0d */
[----:B------:R-:W-:Y:S01]  /*5200*/  IMAD.X R19, R19, 0x1, R28, P0 ;  /* 0x0000000113137824 */ /* 0x000fe200000e061c */
[----:B------:R-:W-:Y:S02]  /*5210*/  SHF.L.W.U32.HI R15, R13, 0x3, R12 ;  /* 0x000000030d0f7819 */ /* 0x000fe40000010e0c */
[----:B------:R-:W-:-:S04]  /*5220*/  SHF.R.U64 R20, R12, 0x6, R13 ;  /* 0x000000060c147819 */ /* 0x000fc8000000120d */
[----:B------:R-:W-:Y:S01]  /*5230*/  LOP3.LUT R18, R20, R18, R15, 0x96, !PT ;  /* 0x0000001214127212 */ /* 0x000fe200078e960f */
[----:B------:R-:W-:Y:S01]  /*5240*/  IMAD.MOV.U32 R15, RZ, RZ, R19 ;  /* 0x000000ffff0f7224 */ /* 0x000fe200078e0013 */
        /* <DEDUP_REMOVED lines=8> */
[C-C-:B---3--:R-:W-:Y:S02]  /*52d0*/  SHF.L.W.U32.HI R29, R6.reuse, 0x1f, R7.reuse ;  /* 0x0000001f061d7819 */ /* 0x148fe40000010e07 */
[C-C-:B------:R-:W-:Y:S02]  /*52e0*/  SHF.L.W.U32.HI R28, R6.reuse, 0x18, R7.reuse ;  /* 0x00000018061c7819 */ /* 0x140fe40000010e07 */
[----:B------:R-:W-:-:S02]  /*52f0*/  SHF.R.U64 R33, R6, 0x7, R7 ;  /* 0x0000000706217819 */ /* 0x000fc40000001207 */
[C-C-:B----4-:R-:W-:Y:S02]  /*5300*/  SHF.L.W.U32.HI R31, R16.reuse, 0x1f, R17.reuse ;  /* 0x0000001f101f7819 */ /* 0x150fe40000010e11 */
[C-C-:B------:R-:W-:Y:S02]  /*5310*/  SHF.L.W.U32.HI R30, R16.reuse, 0x18, R17.reuse ;  /* 0x00000018101e7819 */ /* 0x140fe40000010e11 */
[----:B------:R-:W-:Y:S02]  /*5320*/  SHF.R.U64 R32, R16, 0x7, R17 ;  /* 0x0000000710207819 */ /* 0x000fe40000001211 */
[----:B------:R-:W-:Y:S02]  /*5330*/  LOP3.LUT R29, R33, R29, R28, 0x96, !PT ;  /* 0x0000001d211d7212 */ /* 0x000fe400078e961c */
[----:B------:R-:W-:Y:S02]  /*5340*/  LOP3.LUT R31, R32, R31, R30, 0x96, !PT ;  /* 0x0000001f201f7212 */ /* 0x000fe400078e961e */
[----:B------:R-:W-:-:S02]  /*5350*/  SHF.L.W.U32.HI R28, R17, 0x1f, R16 ;  /* 0x0000001f111c7819 */ /* 0x000fc40000010e10 */
[----:B------:R-:W-:Y:S02]  /*5360*/  SHF.L.W.U32.HI R33, R17, 0x18, R16 ;  /* 0x0000001811217819 */ /* 0x000fe40000010e10 */
[----:B------:R-:W-:Y:S02]  /*5370*/  SHF.R.U32.HI R35, RZ, 0x7, R17 ;  /* 0x00000007ff237819 */ /* 0x000fe40000011611 */
[C-C-:B------:R-:W-:Y:S02]  /*5380*/  SHF.L.W.U32.HI R17, R7.reuse, 0x1f, R6.reuse ;  /* 0x0000001f07117819 */ /* 0x140fe40000010e06 */
[----:B------:R-:W-:Y:S02]  /*5390*/  SHF.L.W.U32.HI R16, R7, 0x18, R6 ;  /* 0x0000001807107819 */ /* 0x000fe40000010e06 */
[----:B------:R-:W-:Y:S02]  /*53a0*/  SHF.R.U32.HI R30, RZ, 0x7, R7 ;  /* 0x00000007ff1e7819 */ /* 0x000fe40000011607 */
[----:B------:R-:W-:-:S02]  /*53b0*/  LOP3.LUT R35, R35, R28, R33, 0x96, !PT ;  /* 0x0000001c23237212 */ /* 0x000fc400078e9621 */
[----:B------:R-:W-:Y:S02]  /*53c0*/  LOP3.LUT R17, R30, R17, R16, 0x96, !PT ;  /* 0x000000111e117212 */ /* 0x000fe400078e9610 */
[----:B------:R-:W-:Y:S02]  /*53d0*/  IADD3 R29, P0, P1, R22, R29, R4 ;  /* 0x0000001d161d7210 */ /* 0x000fe4000791e004 */
[----:B------:R-:W-:Y:S02]  /*53e0*/  SHF.L.W.U32.HI R16, R15, 0xd, R14 ;  /* 0x0000000d0f107819 */ /* 0x000fe40000010e0e */
[--C-:B------:R-:W-:Y:S02]  /*53f0*/  SHF.L.W.U32.HI R33, R14, 0x3, R15.reuse ;  /* 0x000000030e217819 */ /* 0x100fe40000010e0f */
[----:B------:R-:W-:Y:S02]  /*5400*/  SHF.R.U32.HI R28, RZ, 0x6, R15 ;  /* 0x00000006ff1c7819 */ /* 0x000fe4000001160f */
[----:B------:R-:W-:-:S02]  /*5410*/  IADD3 R31, P2, P3, R26, R31, R6 ;  /* 0x0000001f1a1f7210 */ /* 0x000fc40007b5e006 */
[----:B------:R-:W-:Y:S02]  /*5420*/  IADD3.X R22, PT, PT, R23, R17, R5, P0, P1 ;  /* 0x0000001117167210 */ /* 0x000fe400007e2405 */
[----:B------:R-:W-:Y:S02]  /*5430*/  LOP3.LUT R16, R28, R16, R33, 0x96, !PT ;  /* 0x000000101c107212 */ /* 0x000fe400078e9621 */
[----:B------:R-:W-:Y:S02]  /*5440*/  IADD3 R4, P0, PT, R29, R18, RZ ;  /* 0x000000121d047210 */ /* 0x000fe40007f1e0ff */
[----:B------:R-:W-:Y:S02]  /*5450*/  IADD3.X R7, PT, PT, R27, R35, R7, P2, P3 ;  /* 0x000000231b077210 */ /* 0x000fe400017e6407 */
[----:B------:R-:W-:Y:S01]  /*5460*/  IADD3 R6, P1, PT, R31, R20, RZ ;  /* 0x000000141f067210 */ /* 0x000fe20007f3e0ff */
[----:B------:R-:W-:-:S04]  /*5470*/  IMAD.X R5, R22, 0x1, R19, P0 ;  /* 0x0000000116057824 */ /* 0x000fc800000e0613 */
[----:B------:R-:W-:Y:S01]  /*5480*/  IMAD.X R7, R7, 0x1, R16, P1 ;  /* 0x0000000107077824 */ /* 0x000fe200008e0610 */
[----:B------:R-:W-:Y:S04]  /*5490*/  STL.128 [R21+0x58], R12 ;  /* 0x0000580c15007387 */ /* 0x000fe80000100c00 */
[----:B------:R0:W-:Y:S02]  /*54a0*/  STL.128 [R21+0x68], R4 ;  /* 0x0000680415007387 */ /* 0x0001e40000100c00 */
[----:B0-----:R-:W-:Y:S01]  /*54b0*/  VIADD R21, R21, 0x40 ;  /* 0x0000004015157836 */ /* 0x001fe20000000000 */
[----:B------:R-:W-:Y:S06]  /*54c0*/  BRA.U UP0, `(.L_x_13) ;  /* 0xfffffff500047547 */ /* 0x000fec000b83ffff */
[----:B------:R-:W0:Y:S01]  /*54d0*/  LDCU.64 UR4, c[0x3][0x78] ;  /* 0x00c00f00ff0477ac */ /* 0x000e220008000a00 */
[----:B------:R-:W-:Y:S01]  /*54e0*/  IMAD.MOV.U32 R16, RZ, RZ, RZ ;  /* 0x000000ffff107224 */ /* 0x000fe200078e00ff */
[----:B------:R-:W1:Y:S01]  /*54f0*/  LDCU.64 UR8, c[0x3][0x68] ;  /* 0x00c00d00ff0877ac */ /* 0x000e620008000a00 */
[----:B------:R-:W2:Y:S01]  /*5500*/  LDCU.64 UR10, c[0x3][0x40] ;  /* 0x00c00800ff0a77ac */ /* 0x000ea20008000a00 */
[----:B------:R-:W3:Y:S01]  /*5510*/  LDCU.64 UR12, c[0x3][0x48] ;  /* 0x00c00900ff0c77ac */ /* 0x000ee20008000a00 */
[----:B------:R-:W4:Y:S01]  /*5520*/  LDCU.64 UR14, c[0x3][0x50] ;  /* 0x00c00a00ff0e77ac */ /* 0x000f220008000a00 */
[----:B0-----:R-:W-:Y:S01]  /*5530*/  IMAD.U32 R22, RZ, RZ, UR4 ;  /* 0x00000004ff167e24 */ /* 0x001fe2000f8e00ff */
[----:B------:R-:W0:Y:S01]  /*5540*/  LDCU.64 UR16, c[0x3][0x58] ;  /* 0x00c00b00ff1077ac */ /* 0x000e220008000a00 */
[----:B------:R-:W-:Y:S02]  /*5550*/  IMAD.U32 R21, RZ, RZ, UR5 ;  /* 0x00000005ff157e24 */ /* 0x000fe4000f8e00ff */
[----:B-1----:R-:W-:-:S02]  /*5560*/  IMAD.U32 R13, RZ, RZ, UR8 ;  /* 0x00000008ff0d7e24 */ /* 0x002fc4000f8e00ff */
[----:B------:R-:W-:Y:S02]  /*5570*/  IMAD.U32 R14, RZ, RZ, UR9 ;  /* 0x00000009ff0e7e24 */ /* 0x000fe4000f8e00ff */
[----:B--2---:R-:W-:Y:S02]  /*5580*/  IMAD.U32 R18, RZ, RZ, UR10 ;  /* 0x0000000aff127e24 */ /* 0x004fe4000f8e00ff */
[----:B------:R-:W-:Y:S02]  /*5590*/  IMAD.U32 R11, RZ, RZ, UR11 ;  /* 0x0000000bff0b7e24 */ /* 0x000fe4000f8e00ff */
[----:B---3--:R-:W-:Y:S02]  /*55a0*/  IMAD.U32 R12, RZ, RZ, UR12 ;  /* 0x0000000cff0c7e24 */ /* 0x008fe4000f8e00ff */
[----:B------:R-:W-:Y:S02]  /*55b0*/  IMAD.U32 R10, RZ, RZ, UR13 ;  /* 0x0000000dff0a7e24 */ /* 0x000fe4000f8e00ff */
[----:B----4-:R-:W-:-:S02]  /*55c0*/  IMAD.U32 R15, RZ, RZ, UR14 ;  /* 0x0000000eff0f7e24 */ /* 0x010fc4000f8e00ff */
[----:B------:R-:W-:Y:S02]  /*55d0*/  IMAD.U32 R17, RZ, RZ, UR15 ;  /* 0x0000000fff117e24 */ /* 0x000fe4000f8e00ff */
[----:B0-----:R-:W-:Y:S02]  /*55e0*/  IMAD.U32 R19, RZ, RZ, UR16 ;  /* 0x00000010ff137e24 */ /* 0x001fe4000f8e00ff */
[----:B------:R-:W-:-:S07]  /*55f0*/  IMAD.U32 R20, RZ, RZ, UR17 ;  /* 0x00000011ff147e24 */ /* 0x000fce000f8e00ff */
.L_x_14:
[----:B------:R-:W-:-:S06]  /*5600*/  IMAD R4, R16, 0x8, R1 ;  /* 0x0000000810047824 */ /* 0x000fcc00078e0201 */
[----:B------:R-:W2:Y:S01]  /*5610*/  LDL.128 R4, [R4] ;  /* 0x0000000004047983 */ /* 0x000ea20000100c00 */
[----:B------:R-:W-:Y:S01]  /*5620*/  IMAD.SHL.U32 R23, R16, 0x8, RZ ;  /* 0x0000000810177824 */ /* 0x000fe200078e00ff */
[--C-:B------:R-:W-:Y:S01]  /*5630*/  SHF.L.W.U32.HI R26, R0, 0x12, R3.reuse ;  /* 0x00000012001a7819 */ /* 0x100fe20000010e03 */
[----:B------:R-:W-:Y:S01]  /*5640*/  VIADD R16, R16, 0x2 ;  /* 0x0000000210107836 */ /* 0x000fe20000000000 */
[----:B------:R-:W-:Y:S01]  /*5650*/  SHF.L.W.U32.HI R27, R0, 0xe, R3 ;  /* 0x0000000e001b7819 */ /* 0x000fe20000010e03 */
[----:B------:R-:W2:Y:S01]  /*5660*/  LDC.64 R8, c[0x3][R23+0x80] ;  /* 0x00c0200017087b82 */ /* 0x000ea20000000a00 */
[----:B------:R-:W-:Y:S02]  /*5670*/  SHF.L.W.U32.HI R28, R3, 0x17, R0 ;  /* 0x00000017031c7819 */ /* 0x000fe40000010e00 */
[----:B------:R-:W-:Y:S02]  /*5680*/  LOP3.LUT R29, R25, R0, R13, 0xb8, !PT ;  /* 0x00000000191d7212 */ /* 0x000fe400078eb80d */
[----:B------:R-:W-:-:S02]  /*5690*/  LOP3.LUT R30, R28, R26, R27, 0x96, !PT ;  /* 0x0000001a1c1e7212 */ /* 0x000fc400078e961b */
[C-C-:B------:R-:W-:Y:S02]  /*56a0*/  SHF.L.W.U32.HI R26, R3.reuse, 0x12, R0.reuse ;  /* 0x00000012031a7819 */ /* 0x140fe40000010e00 */
[----:B------:R-:W-:Y:S02]  /*56b0*/  SHF.L.W.U32.HI R27, R3, 0xe, R0 ;  /* 0x0000000e031b7819 */ /* 0x000fe40000010e00 */
[----:B------:R-:W-:-:S04]  /*56c0*/  SHF.L.W.U32.HI R28, R0, 0x17, R3 ;  /* 0x00000017001c7819 */ /* 0x000fc80000010e03 */
[----:B------:R-:W-:Y:S02]  /*56d0*/  LOP3.LUT R26, R28, R26, R27, 0x96, !PT ;  /* 0x0000001a1c1a7212 */ /* 0x000fe400078e961b */
[----:B------:R-:W-:Y:S02]  /*56e0*/  IADD3 R27, P0, P1, R30, R29, R22 ;  /* 0x0000001d1e1b7210 */ /* 0x000fe4000791e016 */
[----:B------:R-:W-:-:S04]  /*56f0*/  LOP3.LUT R22, R2, R3, R14, 0xb8, !PT ;  /* 0x0000000302167212 */ /* 0x000fc800078eb80e */
[----:B------:R-:W-:Y:S02]  /*5700*/  IADD3.X R21, PT, PT, R26, R22, R21, P0, P1 ;  /* 0x000000161a157210 */ /* 0x000fe400007e2415 */
[----:B------:R-:W-:Y:S02]  /*5710*/  SHF.L.W.U32.HI R26, R18, 0x4, R11 ;  /* 0x00000004121a7819 */ /* 0x000fe40000010e0b */
[----:B--2---:R-:W-:Y:S02]  /*5720*/  IADD3 R22, P0, P1, R4, R27, R8 ;  /* 0x0000001b04167210 */ /* 0x004fe4000791e008 */
[C-C-:B------:R-:W-:Y:S02]  /*5730*/  SHF.L.W.U32.HI R4, R11.reuse, 0x19, R18.reuse ;  /* 0x000000190b047819 */ /* 0x140fe40000010e12 */
[----:B------:R-:W-:Y:S02]  /*5740*/  SHF.L.W.U32.HI R27, R11, 0x1e, R18 ;  /* 0x0000001e0b1b7819 */ /* 0x000fe40000010e12 */
[----:B------:R-:W-:-:S02]  /*5750*/  IADD3.X R21, PT, PT, R5, R21, R9, P0, P1 ;  /* 0x0000001505157210 */ /* 0x000fc400007e2409 */
[----:B------:R-:W-:Y:S02]  /*5760*/  IADD3 R8, P0, PT, R19, R22, RZ ;  /* 0x0000001613087210 */ /* 0x000fe40007f1e0ff */
[----:B------:R-:W-:Y:S02]  /*5770*/  LOP3.LUT R31, R4, R26, R27, 0x96, !PT ;  /* 0x0000001a041f7212 */ /* 0x000fe400078e961b */
[----:B------:R0:W1:Y:S01]  /*5780*/  LDC.64 R4, c[0x3][R23+0x88] ;  /* 0x00c0220017047b82 */ /* 0x0000620000000a00 */
[----:B------:R-:W-:Y:S01]  /*5790*/  IMAD.X R9, R20, 0x1, R21, P0 ;  /* 0x0000000114097824 */ /* 0x000fe200000e0615 */
[----:B------:R-:W-:Y:S02]  /*57a0*/  SHF.L.W.U32.HI R19, R11, 0x4, R18 ;  /* 0x000000040b137819 */ /* 0x000fe40000010e12 */
[C-C-:B------:R-:W-:Y:S02]  /*57b0*/  SHF.L.W.U32.HI R26, R18.reuse, 0x1e, R11.reuse ;  /* 0x0000001e121a7819 */ /* 0x140fe40000010e0b */
[----:B------:R-:W-:-:S02]  /*57c0*/  SHF.L.W.U32.HI R20, R18, 0x19, R11 ;  /* 0x0000001912147819 */ /* 0x000fc40000010e0b */
[----:B------:R-:W-:Y:S02]  /*57d0*/  LOP3.LUT R27, R12, R15, R18, 0xe8, !PT ;  /* 0x0000000f0c1b7212 */ /* 0x000fe400078ee812 */
[C-C-:B------:R-:W-:Y:S02]  /*57e0*/  SHF.L.W.U32.HI R28, R8.reuse, 0x12, R9.reuse ;  /* 0x00000012081c7819 */ /* 0x140fe40000010e09 */
[----:B------:R-:W-:Y:S02]  /*57f0*/  SHF.L.W.U32.HI R29, R8, 0xe, R9 ;  /* 0x0000000e081d7819 */ /* 0x000fe40000010e09 */
[----:B------:R-:W-:Y:S02]  /*5800*/  SHF.L.W.U32.HI R30, R9, 0x17, R8 ;  /* 0x00000017091e7819 */ /* 0x000fe40000010e08 */
[----:B------:R-:W-:Y:S02]  /*5810*/  LOP3.LUT R32, R20, R19, R26, 0x96, !PT ;  /* 0x0000001314207212 */ /* 0x000fe400078e961a */
[----:B------:R-:W-:-:S02]  /*5820*/  IADD3 R27, P0, P1, R22, R31, R27 ;  /* 0x0000001f161b7210 */ /* 0x000fc4000791e01b */
[----:B------:R-:W-:Y:S02]  /*5830*/  LOP3.LUT R29, R30, R28, R29, 0x96, !PT ;  /* 0x0000001c1e1d7212 */ /* 0x000fe400078e961d */
[----:B------:R-:W-:Y:S02]  /*5840*/  LOP3.LUT R26, R10, R17, R11, 0xe8, !PT ;  /* 0x000000110a1a7212 */ /* 0x000fe400078ee80b */
[----:B------:R-:W-:Y:S02]  /*5850*/  LOP3.LUT R28, R13, R8, R0, 0xb8, !PT ;  /* 0x000000080d1c7212 */ /* 0x000fe400078eb800 */
[C-C-:B------:R-:W-:Y:S02]  /*5860*/  SHF.L.W.U32.HI R19, R9.reuse, 0x12, R8.reuse ;  /* 0x0000001209137819 */ /* 0x140fe40000010e08 */
[----:B------:R-:W-:Y:S02]  /*5870*/  SHF.L.W.U32.HI R20, R9, 0xe, R8 ;  /* 0x0000000e09147819 */ /* 0x000fe40000010e08 */
[----:B------:R-:W-:-:S02]  /*5880*/  SHF.L.W.U32.HI R22, R8, 0x17, R9 ;  /* 0x0000001708167819 */ /* 0x000fc40000010e09 */
[----:B------:R-:W-:Y:S02]  /*5890*/  IADD3.X R26, PT, PT, R21, R32, R26, P0, P1 ;  /* 0x00000020151a7210 */ /* 0x000fe400007e241a */
[----:B------:R-:W-:Y:S02]  /*58a0*/  IADD3 R25, P0, P1, R29, R28, R25 ;  /* 0x0000001c1d197210 */ /* 0x000fe4000791e019 */
[----:B------:R-:W-:Y:S02]  /*58b0*/  LOP3.LUT R20, R22, R19, R20, 0x96, !PT ;  /* 0x0000001316147212 */ /* 0x000fe400078e9614 */
[----:B------:R-:W-:Y:S02]  /*58c0*/  LOP3.LUT R29, R14, R9, R3, 0xb8, !PT ;  /* 0x000000090e1d7212 */ /* 0x000fe400078eb803 */
[----:B------:R-:W-:Y:S02]  /*58d0*/  SHF.L.W.U32.HI R19, R27, 0x4, R26 ;  /* 0x000000041b137819 */ /* 0x000fe40000010e1a */
[----:B------:R-:W-:-:S02]  /*58e0*/  IADD3.X R29, PT, PT, R20, R29, R2, P0, P1 ;  /* 0x0000001d141d7210 */ /* 0x000fc400007e2402 */
[C-C-:B------:R-:W-:Y:S02]  /*58f0*/  SHF.L.W.U32.HI R20, R26.reuse, 0x1e, R27.reuse ;  /* 0x0000001e1a147819 */ /* 0x140fe40000010e1b */
[--C-:B0-----:R-:W-:Y:S02]  /*5900*/  SHF.L.W.U32.HI R23, R26, 0x19, R27.reuse ;  /* 0x000000191a177819 */ /* 0x101fe40000010e1b */
[----:B-1----:R-:W-:Y:S01]  /*5910*/  IADD3 R28, P0, P1, R6, R25, R4 ;  /* 0x00000019061c7210 */ /* 0x002fe2000791e004 */
[----:B------:R-:W-:Y:S01]  /*5920*/  IMAD.MOV.U32 R25, RZ, RZ, R0 ;  /* 0x000000ffff197224 */ /* 0x000fe200078e0000 */
[----:B------:R-:W-:Y:S02]  /*5930*/  LOP3.LUT R19, R23, R19, R20, 0x96, !PT ;  /* 0x0000001317137212 */ /* 0x000fe400078e9614 */
[----:B------:R-:W-:Y:S02]  /*5940*/  SHF.L.W.U32.HI R2, R26, 0x4, R27 ;  /* 0x000000041a027819 */ /* 0x000fe40000010e1b */
[----:B------:R-:W-:-:S02]  /*5950*/  SHF.L.W.U32.HI R21, R27, 0x1e, R26 ;  /* 0x0000001e1b157819 */ /* 0x000fc40000010e1a */
[----:B------:R-:W-:Y:S02]  /*5960*/  SHF.L.W.U32.HI R22, R27, 0x19, R26 ;  /* 0x000000191b167819 */ /* 0x000fe40000010e1a */
[----:B------:R-:W-:Y:S01]  /*5970*/  IADD3.X R20, PT, PT, R7, R29, R5, P0, P1 ;  /* 0x0000001d07147210 */ /* 0x000fe200007e2405 */
[----:B------:R-:W-:Y:S01]  /*5980*/  IMAD.MOV.U32 R5, RZ, RZ, R18 ;  /* 0x000000ffff057224 */ /* 0x000fe200078e0012 */
[----:B------:R-:W-:Y:S02]  /*5990*/  IADD3 R0, P0, PT, R15, R28, RZ ;  /* 0x0000001c0f007210 */ /* 0x000fe40007f1e0ff */
[----:B------:R-:W-:Y:S01]  /*59a0*/  LOP3.LUT R21, R22, R2, R21, 0x96, !PT ;  /* 0x0000000216157212 */ /* 0x000fe200078e9615 */
[----:B------:R-:W-:Y:S01]  /*59b0*/  IMAD.MOV.U32 R2, RZ, RZ, R3 ;  /* 0x000000ffff027224 */ /* 0x000fe200078e0003 */
[----:B------:R-:W-:Y:S01]  /*59c0*/  LOP3.LUT R4, R18, R12, R27, 0xe8, !PT ;  /* 0x0000000c12047212 */ /* 0x000fe200078ee81b */
[----:B------:R-:W-:Y:S01]  /*59d0*/  IMAD.X R3, R17, 0x1, R20, P0 ;  /* 0x0000000111037824 */ /* 0x000fe200000e0614 */
[----:B------:R-:W-:Y:S01]  /*59e0*/  ISETP.NE.AND P0, PT, R16, 0x50, PT ;  /* 0x000000501000780c */ /* 0x000fe20003f05270 */
[----:B------:R-:W-:Y:S01]  /*59f0*/  IMAD.MOV.U32 R22, RZ, RZ, R13 ;  /* 0x000000ffff167224 */ /* 0x000fe200078e000d */
[----:B------:R-:W-:Y:S01]  /*5a00*/  IADD3 R18, P1, P2, R28, R19, R4 ;  /* 0x000000131c127210 */ /* 0x000fe20007a3e004 */
[----:B------:R-:W-:Y:S01]  /*5a10*/  IMAD.MOV.U32 R4, RZ, RZ, R11 ;  /* 0x000000ffff047224 */ /* 0x000fe200078e000b */
[----:B------:R-:W-:Y:S01]  /*5a20*/  LOP3.LUT R6, R11, R10, R26, 0xe8, !PT ;  /* 0x0000000a0b067212 */ /* 0x000fe200078ee81a */
[----:B------:R-:W-:-:S02]  /*5a30*/  IMAD.MOV.U32 R19, RZ, RZ, R12 ;  /* 0x000000ffff137224 */ /* 0x000fc400078e000c */
[----:B------:R-:W-:Y:S01]  /*5a40*/  IMAD.MOV.U32 R13, RZ, RZ, R8 ;  /* 0x000000ffff0d7224 */ /* 0x000fe200078e0008 */
[----:B------:R-:W-:Y:S01]  /*5a50*/  IADD3.X R11, PT, PT, R20, R21, R6, P1, P2 ;  /* 0x00000015140b7210 */ /* 0x000fe20000fe4406 */
[----:B------:R-:W-:Y:S02]  /*5a60*/  IMAD.MOV.U32 R21, RZ, RZ, R14 ;  /* 0x000000ffff157224 */ /* 0x000fe400078e000e */
[----:B------:R-:W-:Y:S02]  /*5a70*/  IMAD.MOV.U32 R20, RZ, RZ, R10 ;  /* 0x000000ffff147224 */ /* 0x000fe400078e000a */
[----:B------:R-:W-:Y:S02]  /*5a80*/  IMAD.MOV.U32 R12, RZ, RZ, R27 ;  /* 0x000000ffff0c7224 */ /* 0x000fe400078e001b */
[----:B------:R-:W-:Y:S02]  /*5a90*/  IMAD.MOV.U32 R14, RZ, RZ, R9 ;  /* 0x000000ffff0e7224 */ /* 0x000fe400078e0009 */
[----:B------:R-:W-:-:S02]  /*5aa0*/  IMAD.MOV.U32 R10, RZ, RZ, R26 ;  /* 0x000000ffff0a7224 */ /* 0x000fc400078e001a */
[----:B------:R-:W-:Y:S02]  /*5ab0*/  IMAD.MOV.U32 R15, RZ, RZ, R5 ;  /* 0x000000ffff0f7224 */ /* 0x000fe400078e0005 */
[----:B------:R-:W-:Y:S01]  /*5ac0*/  IMAD.MOV.U32 R17, RZ, RZ, R4 ;  /* 0x000000ffff117224 */ /* 0x000fe200078e0004 */
[----:B------:R-:W-:Y:S06]  /*5ad0*/  @P0 BRA `(.L_x_14) ;  /* 0xfffffff800c80947 */ /* 0x000fec000383ffff */
[----:B------:R-:W0:Y:S01]  /*5ae0*/  LDCU.128 UR8, c[0x3][0x40] ;  /* 0x00c00800ff0877ac */ /* 0x000e220008000c00 */
[----:B------:R-:W1:Y:S01]  /*5af0*/  LDC R15, c[0x3][0x18] ;  /* 0x00c00600ff0f7b82 */ /* 0x000e620000000800 */
[----:B------:R-:W-:Y:S01]  /*5b00*/  BSSY.RECONVERGENT B0, `(.L_x_15) ;  /* 0x00000b6000007945 */ /* 0x000fe20003800200 */
[----:B------:R-:W2:Y:S01]  /*5b10*/  LDCU.128 UR12, c[0x3][0x50] ;  /* 0x00c00a00ff0c77ac */ /* 0x000ea20008000c00 */
[----:B------:R-:W3:Y:S05]  /*5b20*/  LDCU UR4, c[0x0][0x3ac] ;  /* 0x00007580ff0477ac */ /* 0x000eea0008000800 */
[----:B------:R-:W4:Y:S01]  /*5b30*/  LDC R14, c[0x3][0x1c] ;  /* 0x00c00700ff0e7b82 */ /* 0x000f220000000800 */
[----:B------:R-:W1:Y:S01]  /*5b40*/  LDCU UR5, c[0x3][0x18] ;  /* 0x00c00300ff0577ac */ /* 0x000e620008000800 */
[----:B------:R-:W1:Y:S06]  /*5b50*/  LDCU UR24, c[0x3][0x38] ;  /* 0x00c00700ff1877ac */ /* 0x000e6c0008000800 */
[----:B------:R-:W1:Y:S01]  /*5b60*/  LDC R17, c[0x3][0x14] ;  /* 0x00c00500ff117b82 */ /* 0x000e620000000800 */
[----:B0-----:R-:W-:-:S02]  /*5b70*/  IADD3 R0, P0, PT, R18, UR8, RZ ;  /* 0x0000000812007c10 */ /* 0x001fc4000ff1e0ff */
[----:B------:R-:W-:Y:S01]  /*5b80*/  IADD3 R2, P1, PT, R12, UR10, RZ ;  /* 0x0000000a0c027c10 */ /* 0x000fe2000ff3e0ff */
[----:B------:R-:W0:Y:S01]  /*5b90*/  LDCU.64 UR16, c[0x3][0x10] ;  /* 0x00c00200ff1077ac */ /* 0x000e220008000a00 */
[----:B------:R-:W-:Y:S02]  /*5ba0*/  IADD3.X R9, PT, PT, R11, UR9, RZ, P0, !PT ;  /* 0x000000090b097c10 */ /* 0x000fe400087fe4ff */
[----:B------:R-:W-:Y:S01]  /*5bb0*/  IADD3.X R11, PT, PT, R10, UR11, RZ, P1, !PT ;  /* 0x0000000b0a0b7c10 */ /* 0x000fe20008ffe4ff */
[----:B------:R-:W0:Y:S01]  /*5bc0*/  LDC R16, c[0x3][0x10] ;  /* 0x00c00400ff107b82 */ /* 0x000e220000000800 */
[----:B--2---:R-:W-:Y:S01]  /*5bd0*/  IADD3 R12, P0, PT, R5, UR12, RZ ;  /* 0x0000000c050c7c10 */ /* 0x004fe2000ff1e0ff */
[----:B---3--:R-:W-:Y:S01]  /*5be0*/  UISETP.NE.AND UP0, UPT, UR4, URZ, UPT ;  /* 0x000000ff0400728c */ /* 0x008fe2000bf05270 */
[----:B------:R-:W-:Y:S01]  /*5bf0*/  IADD3 R13, P1, PT, R19, UR14, RZ ;  /* 0x0000000e130d7c10 */ /* 0x000fe2000ff3e0ff */
[----:B------:R-:W2:Y:S01]  /*5c00*/  LDCU.64 UR8, c[0x3][URZ] ;  /* 0x00c00000ff0877ac */ /* 0x000ea20008000a00 */
[----:B------:R-:W-:-:S02]  /*5c10*/  SHF.R.U32.HI R6, RZ, 0x18, R11 ;  /* 0x00000018ff067819 */ /* 0x000fc4000001160b */
[----:B------:R-:W-:Y:S01]  /*5c20*/  SHF.R.U32.HI R5, RZ, 0x8, R11 ;  /* 0x00000008ff057819 */ /* 0x000fe2000001160b */
[----:B------:R-:W3:Y:S01]  /*5c30*/  LDC R19, c[0x3][0xc] ;  /* 0x00c00300ff137b82 */ /* 0x000ee20000000800 */
[--C-:B------:R-:W-:Y:S01]  /*5c40*/  SHF.R.U32.HI R10, RZ, 0x18, R9.reuse ;  /* 0x00000018ff0a7819 */ /* 0x100fe20000011609 */
[----:B------:R-:W0:Y:S01]  /*5c50*/  LDCU.64 UR10, c[0x3][0x20] ;  /* 0x00c00400ff0a77ac */ /* 0x000e220008000a00 */
[----:B------:R-:W-:Y:S02]  /*5c60*/  SHF.R.U32.HI R3, RZ, 0x8, R9 ;  /* 0x00000008ff037819 */ /* 0x000fe40000011609 */
[----:B------:R-:W-:Y:S01]  /*5c70*/  IADD3.X R21, PT, PT, R4, UR13, RZ, P0, !PT ;  /* 0x0000000d04157c10 */ /* 0x000fe200087fe4ff */
[----:B------:R-:W0:Y:S01]  /*5c80*/  LDCU.64 UR18, c[0x3][0x30] ;  /* 0x00c00600ff1277ac */ /* 0x000e220008000a00 */
[----:B------:R-:W-:Y:S01]  /*5c90*/  IADD3.X R8, PT, PT, R20, UR15, RZ, P1, !PT ;  /* 0x0000000f14087c10 */ /* 0x000fe20008ffe4ff */
[----:B------:R-:W0:Y:S01]  /*5ca0*/  LDC R18, c[0x3][0x8] ;  /* 0x00c00200ff127b82 */ /* 0x000e220000000800 */
[----:B------:R-:W-:Y:S01]  /*5cb0*/  LOP3.LUT R20, R6, 0xff00, R5, 0xf8, !PT ;  /* 0x0000ff0006147812 */ /* 0x000fe200078ef805 */
[----:B------:R-:W0:Y:S01]  /*5cc0*/  LDCU.128 UR12, c[0x3][URZ] ;  /* 0x00c00000ff0c77ac */ /* 0x000e220008000c00 */
[----:B------:R-:W-:-:S02]  /*5cd0*/  LOP3.LUT R3, R10, 0xff00, R3, 0xf8, !PT ;  /* 0x0000ff000a037812 */ /* 0x000fc400078ef803 */
[--C-:B------:R-:W-:Y:S01]  /*5ce0*/  SHF.R.U32.HI R5, RZ, 0x18, R21.reuse ;  /* 0x00000018ff057819 */ /* 0x100fe20000011615 */
[----:B------:R-:W0:Y:S01]  /*5cf0*/  LDCU.128 UR20, c[0x3][0x20] ;  /* 0x00c00400ff1477ac */ /* 0x000e220008000c00 */
[--C-:B------:R-:W-:Y:S01]  /*5d00*/  SHF.R.U32.HI R4, RZ, 0x18, R8.reuse ;  /* 0x00000018ff047819 */ /* 0x100fe20000011608 */
[----:B------:R-:W0:Y:S01]  /*5d10*/  LDC R6, c[0x3][0x30] ;  /* 0x00c00c00ff067b82 */ /* 0x000e220000000800 */
[----:B------:R-:W-:Y:S02]  /*5d20*/  SHF.R.U32.HI R22, RZ, 0x8, R21 ;  /* 0x00000008ff167819 */ /* 0x000fe40000011615 */
[----:B------:R-:W-:Y:S02]  /*5d30*/  SHF.R.U32.HI R23, RZ, 0x8, R8 ;  /* 0x00000008ff177819 */ /* 0x000fe40000011608 */
[----:B------:R-:W-:Y:S02]  /*5d40*/  SHF.R.U64 R10, R0, 0x18, R9 ;  /* 0x00000018000a7819 */ /* 0x000fe40000001209 */
[----:B------:R-:W-:Y:S01]  /*5d50*/  LOP3.LUT R22, R5, 0xff00, R22, 0xf8, !PT ;  /* 0x0000ff0005167812 */ /* 0x000fe200078ef816 */
[----:B------:R-:W0:Y:S01]  /*5d60*/  LDC R7, c[0x3][0x2c] ;  /* 0x00c00b00ff077b82 */ /* 0x000e220000000800 */
[----:B------:R-:W-:-:S02]  /*5d70*/  LOP3.LUT R23, R4, 0xff00, R23, 0xf8, !PT ;  /* 0x0000ff0004177812 */ /* 0x000fc400078ef817 */
[----:B------:R-:W-:Y:S02]  /*5d80*/  LOP3.LUT R10, R3, 0xff0000, R10, 0xf8, !PT ;  /* 0x00ff0000030a7812 */ /* 0x000fe400078ef80a */
[----:B------:R-:W-:Y:S02]  /*5d90*/  SHF.R.U64 R25, R12, 0x18, R21 ;  /* 0x000000180c197819 */ /* 0x000fe40000001215 */
[----:B------:R-:W-:Y:S01]  /*5da0*/  SHF.R.U64 R26, R13, 0x18, R8 ;  /* 0x000000180d1a7819 */ /* 0x000fe20000001208 */
[----:B------:R-:W0:Y:S01]  /*5db0*/  LDC R3, c[0x3][0x38] ;  /* 0x00c00e00ff037b82 */ /* 0x000e220000000800 */
[----:B------:R-:W-:Y:S02]  /*5dc0*/  SHF.R.U64 R27, R2, 0x18, R11 ;  /* 0x00000018021b7819 */ /* 0x000fe4000000120b */
[----:B------:R-:W-:Y:S02]  /*5dd0*/  LOP3.LUT R22, R22, 0xff0000, R25, 0xf8, !PT ;  /* 0x00ff000016167812 */ /* 0x000fe400078ef819 */
[----:B------:R-:W-:-:S02]  /*5de0*/  SHF.R.U64 R25, R0, 0x8, R9 ;  /* 0x0000000800197819 */ /* 0x000fc40000001209 */
[----:B------:R-:W-:Y:S01]  /*5df0*/  LOP3.LUT R23, R23, 0xff0000, R26, 0xf8, !PT ;  /* 0x00ff000017177812 */ /* 0x000fe200078ef81a */
[----:B------:R-:W0:Y:S01]  /*5e00*/  LDC R4, c[0x3][0x3c] ;  /* 0x00c00f00ff047b82 */ /* 0x000e220000000800 */
[----:B------:R-:W-:Y:S02]  /*5e10*/  SHF.R.U64 R9, R2, 0x8, R11 ;  /* 0x0000000802097819 */ /* 0x000fe4000000120b */
[----:B------:R-:W-:Y:S02]  /*5e20*/  LOP3.LUT R20, R20, 0xff0000, R27, 0xf8, !PT ;  /* 0x00ff000014147812 */ /* 0x000fe400078ef81b */
[----:B------:R-:W-:Y:S02]  /*5e30*/  SHF.R.U64 R11, R12, 0x8, R21 ;  /* 0x000000080c0b7819 */ /* 0x000fe40000001215 */
[----:B------:R-:W-:Y:S01]  /*5e40*/  SHF.R.U64 R26, R13, 0x8, R8 ;  /* 0x000000080d1a7819 */ /* 0x000fe20000001208 */
[----:B------:R-:W0:Y:S01]  /*5e50*/  LDC R5, c[0x3][0x34] ;  /* 0x00c00d00ff057b82 */ /* 0x000e220000000800 */
[----:B------:R-:W-:-:S02]  /*5e60*/  LOP3.LUT R8, R10, 0xff000000, R25, 0xf8, !PT ;  /* 0xff0000000a087812 */ /* 0x000fc400078ef819 */
[----:B------:R-:W-:Y:S02]  /*5e70*/  LOP3.LUT R9, R20, 0xff000000, R9, 0xf8, !PT ;  /* 0xff00000014097812 */ /* 0x000fe400078ef809 */
[----:B------:R-:W-:Y:S02]  /*5e80*/  LOP3.LUT R11, R22, 0xff000000, R11, 0xf8, !PT ;  /* 0xff000000160b7812 */ /* 0x000fe400078ef80b */
[----:B------:R-:W-:Y:S02]  /*5e90*/  LOP3.LUT R10, R23, 0xff000000, R26, 0xf8, !PT ;  /* 0xff000000170a7812 */ /* 0x000fe400078ef81a */
[----:B------:R-:W-:Y:S02]  /*5ea0*/  PRMT R0, R0, 0x123, RZ ;  /* 0x0000012300007816 */ /* 0x000fe400000000ff */
[----:B------:R-:W-:Y:S02]  /*5eb0*/  PRMT R2, R2, 0x123, RZ ;  /* 0x0000012302027816 */ /* 0x000fe400000000ff */
[----:B------:R-:W-:-:S02]  /*5ec0*/  PRMT R12, R12, 0x123, RZ ;  /* 0x000001230c0c7816 */ /* 0x000fc400000000ff */
[----:B------:R-:W-:Y:S01]  /*5ed0*/  PRMT R13, R13, 0x123, RZ ;  /* 0x000001230d0d7816 */ /* 0x000fe200000000ff */
[----:B-1234-:R-:W-:Y:S06]  /*5ee0*/  BRA.U UP0, `(.L_x_16) ;  /* 0x0000000100ec7547 */ /* 0x01efec000b800000 */
.L_x_20:
[----:B------:R-:W-:Y:S01]  /*5ef0*/  ISETP.GT.U32.AND P0, PT, R13, R14, PT ;  /* 0x0000000e0d00720c */ /* 0x000fe20003f04070 */
[----:B------:R-:W-:-:S12]  /*5f00*/  BSSY.RELIABLE B1, `(.L_x_17) ;  /* 0x0000021000017945 */ /* 0x000fd80003800100 */
[----:B------:R-:W-:Y:S05]  /*5f10*/  @P0 BRA `(.L_x_18) ;  /* 0x00000000007c0947 */ /* 0x000fea0003800000 */
[----:B------:R-:W-:-:S13]  /*5f20*/  ISETP.GE.U32.AND P0, PT, R13, R14, PT ;  /* 0x0000000e0d00720c */ /* 0x000fda0003f06070 */
[----:B------:R-:W-:Y:S05]  /*5f30*/  @!P0 BREAK.RELIABLE B1 ;  /* 0x0000000000018942 */ /* 0x000fea0003800100 */
[----:B------:R-:W-:Y:S05]  /*5f40*/  @!P0 BRA `(.L_x_19) ;  /* 0x0000000400c48947 */ /* 0x000fea0003800000 */
[----:B------:R-:W-:-:S13]  /*5f50*/  ISETP.GT.U32.AND P0, PT, R10, R15, PT ;  /* 0x0000000f0a00720c */ /* 0x000fda0003f04070 */
        /* <DEDUP_REMOVED lines=9> */
[----:B0-----:R-:W-:-:S13]  /*5ff0*/  ISETP.GT.U32.AND P0, PT, R11, R16, PT ;  /* 0x000000100b00720c */ /* 0x001fda0003f04070 */
        /* <DEDUP_REMOVED lines=11> */
[----:B------:R-:W-:-:S04]  /*60b0*/  ISETP.GE.U32.AND P0, PT, R8, UR8, PT ;  /* 0x0000000808007c0c */ /* 0x000fc8000bf06070 */
[----:B------:R-:W-:-:S04]  /*60c0*/  ISETP.LT.U32.OR P0, PT, R0, UR9, !P0 ;  /* 0x0000000900007c0c */ /* 0x000fc8000c701470 */
[----:B------:R-:W-:-:S04]  /*60d0*/  ISETP.LE.U32.AND P0, PT, R0, UR9, P0 ;  /* 0x0000000900007c0c */ /* 0x000fc80008703070 */
[----:B------:R-:W-:-:S13]  /*60e0*/  ISETP.LT.U32.OR P0, PT, R9, R18, P0 ;  /* 0x000000120900720c */ /* 0x000fda0000701470 */
[----:B------:R-:W-:Y:S05]  /*60f0*/  @P0 BREAK.RELIABLE B1 ;  /* 0x0000000000010942 */ /* 0x000fea0003800100 */
[----:B------:R-:W-:Y:S05]  /*6100*/  @P0 BRA `(.L_x_19) ;  /* 0x0000000400540947 */ /* 0x000fea0003800000 */
.L_x_18:
[----:B0-----:R-:W-:Y:S05]  /*6110*/  BSYNC.RELIABLE B1 ;  /* 0x0000000000017941 */ /* 0x001fea0003800100 */
.L_x_17:
[----:B------:R-:W-:Y:S01]  /*6120*/  IADD3 R8, P0, PT, R8, -UR12, RZ ;  /* 0x8000000c08087c10 */ /* 0x000fe2000ff1e0ff */
[----:B------:R-:W-:-:S04]  /*6130*/  IMAD.MOV.U32 R5, RZ, RZ, -0x1 ;  /* 0xffffffffff057424 */ /* 0x000fc800078e00ff */
[----:B------:R-:W-:-:S05]  /*6140*/  IMAD.X R3, RZ, RZ, -0x1, P0 ;  /* 0xffffffffff037424 */ /* 0x000fca00000e06ff */
[----:B------:R-:W-:-:S04]  /*6150*/  SHF.R.U32.HI R3, RZ, 0x1f, R3 ;  /* 0x0000001fff037819 */ /* 0x000fc80000011603 */
[----:B------:R-:W-:-:S04]  /*6160*/  IADD3 R0, P0, P1, R0, -UR13, -R3 ;  /* 0x8000000d00007c10 */ /* 0x000fc8000f91e803 */
[----:B------:R-:W-:-:S04]  /*6170*/  IADD3.X R4, PT, PT, RZ, -0x1, R5, P0, P1 ;  /* 0xffffffffff047810 */ /* 0x000fc800007e2405 */
        /* <DEDUP_REMOVED lines=16> */
[----:B------:R-:W-:Y:S01]  /*6280*/  IADD3 R13, PT, PT, R13, -R14, -R3 ;  /* 0x8000000e0d0d7210 */ /* 0x000fe20007ffe803 */
[----:B------:R-:W-:Y:S06]  /*6290*/  BRA `(.L_x_20) ;  /* 0xfffffffc00147947 */ /* 0x000fec000383ffff */
.L_x_16:
[----:B0-----:R-:W-:Y:S01]  /*62a0*/  ISETP.GT.U32.AND P0, PT, R13, R4, PT ;  /* 0x000000040d00720c */ /* 0x001fe20003f04070 */
        /* <DEDUP_REMOVED lines=25> */
[----:B------:R-:W0:Y:S02]  /*6440*/  LDC R14, c[0x3][0x28] ;  /* 0x00c00a00ff0e7b82 */ /* 0x000e240000000800 */
[----:B0-----:R-:W-:-:S13]  /*6450*/  ISETP.GT.U32.AND P0, PT, R9, R14, PT ;  /* 0x0000000e0900720c */ /* 0x001fda0003f04070 */
[----:B------:R-:W-:Y:S05]  /*6460*/  @P0 BRA `(.L_x_22) ;  /* 0x0000000000180947 */ /* 0x000fea0003800000 */
[----:B------:R-:W-:-:S04]  /*6470*/  ISETP.GE.U32.AND P0, PT, R8, UR10, PT ;  /* 0x0000000a08007c0c */ /* 0x000fc8000bf06070 */
[----:B------:R-:W-:-:S04]  /*6480*/  ISETP.LT.U32.OR P0, PT, R0, UR11, !P0 ;  /* 0x0000000b00007c0c */ /* 0x000fc8000c701470 */
[----:B------:R-:W-:-:S04]  /*6490*/  ISETP.LE.U32.AND P0, PT, R0, UR11, P0 ;  /* 0x0000000b00007c0c */ /* 0x000fc80008703070 */
[----:B------:R-:W-:-:S13]  /*64a0*/  ISETP.LT.U32.OR P0, PT, R9, R14, P0 ;  /* 0x0000000e0900720c */ /* 0x000fda0000701470 */
[----:B------:R-:W-:Y:S05]  /*64b0*/  @P0 BREAK.RELIABLE B1 ;  /* 0x0000000000010942 */ /* 0x000fea0003800100 */
[----:B------:R-:W-:Y:S05]  /*64c0*/  @P0 BRA `(.L_x_19) ;  /* 0x0000000000640947 */ /* 0x000fea0003800000 */
.L_x_22:
[----:B------:R-:W-:Y:S05]  /*64d0*/  BSYNC.RELIABLE B1 ;  /* 0x0000000000017941 */ /* 0x000fea0003800100 */
.L_x_21:
        /* <DEDUP_REMOVED lines=24> */
.L_x_19:
[----:B0-----:R-:W-:Y:S05]  /*6660*/  BSYNC.RECONVERGENT B0 ;  /* 0x0000000000007941 */ /* 0x001fea0003800200 */
.L_x_15:
[----:B------:R-:W-:Y:S05]  /*6670*/  WARPSYNC.ALL ;  /* 0x0000000000007948 */ /* 0x000fea0003800000 */
[----:B------:R-:W0:Y:S02]  /*6680*/  LDC.64 R4, c[0x0][0x3a0] ;  /* 0x0000e800ff047b82 */ /* 0x000e240000000a00 */
[----:B0-----:R-:W-:-:S05]  /*6690*/  IMAD.WIDE.U32 R24, R24, 0x20, R4 ;  /* 0x0000002018187825 */ /* 0x001fca00078e0004 */
[----:B------:R-:W-:Y:S04]  /*66a0*/  STG.E desc[UR6][R24.64], R8 ;  /* 0x0000000818007986 */ /* 0x000fe8000c101906 */
[----:B------:R-:W-:Y:S04]  /*66b0*/  STG.E desc[UR6][R24.64+0x4], R0 ;  /* 0x0000040018007986 */ /* 0x000fe8000c101906 */
[----:B------:R-:W-:Y:S04]  /*66c0*/  STG.E desc[UR6][R24.64+0x8], R9 ;  /* 0x0000080918007986 */ /* 0x000fe8000c101906 */
[----:B------:R-:W-:Y:S04]  /*66d0*/  STG.E desc[UR6][R24.64+0xc], R2 ;  /* 0x00000c0218007986 */ /* 0x000fe8000c101906 */
[----:B------:R-:W-:Y:S04]  /*66e0*/  STG.E desc[UR6][R24.64+0x10], R11 ;  /* 0x0000100b18007986 */ /* 0x000fe8000c101906 */
[----:B------:R-:W-:Y:S04]  /*66f0*/  STG.E desc[UR6][R24.64+0x14], R12 ;  /* 0x0000140c18007986 */ /* 0x000fe8000c101906 */
[----:B------:R-:W-:Y:S04]  /*6700*/  STG.E desc[UR6][R24.64+0x18], R10 ;  /* 0x0000180a18007986 */ /* 0x000fe8000c101906 */
[----:B------:R-:W-:Y:S01]  /*6710*/  STG.E desc[UR6][R24.64+0x1c], R13 ;  /* 0x00001c0d18007986 */ /* 0x000fe2000c101906 */
[----:B------:R-:W-:Y:S05]  /*6720*/  EXIT ;  /* 0x000000000000794d */ /* 0x000fea0003800000 */
.L_x_23:
[----:B------:R-:W-:-:S00]  /*6730*/  BRA `(.L_x_23) ;  /* 0xfffffffc00fc7947 */ /* 0x000fc0000383ffff */
[----:B------:R-:W-:-:S00]  /*6740*/  NOP ;  /* 0x0000000000007918 */ /* 0x000fc00000000000 */
        /* <DEDUP_REMOVED lines=11> */
.L_x_45:


//--------------------- .text._ZN3lux4cuda5frost28frost_generate_nonces_kernelEPKhPKjPNS1_15NonceCommitmentEPKNS1_11NonceParamsE --------------------------
	.section	.text._ZN3lux4cuda5frost28frost_generate_nonces_kernelEPKhPKjPNS1_15NonceCommitmentEPKNS1_11NonceParamsE,"ax",@progbits
	.align	128
        .global         _ZN3lux4cuda5frost28frost_generate_nonces_kernelEPKhPKjPNS1_15NonceCommitmentEPKNS1_11NonceParamsE
        .type           _ZN3lux4cuda5frost28frost_generate_nonces_kernelEPKhPKjPNS1_15NonceCommitmentEPKNS1_11NonceParamsE,@function
        .size           _ZN3lux4cuda5frost28frost_generate_nonces_kernelEPKhPKjPNS1_15NonceCommitmentEPKNS1_11NonceParamsE,(.L_x_46 - _ZN3lux4cuda5frost28frost_generate_nonces_kernelEPKhPKjPNS1_15NonceCommitmentEPKNS1_11NonceParamsE)
        .other          _ZN3lux4cuda5frost28frost_generate_nonces_kernelEPKhPKjPNS1_15NonceCommitmentEPKNS1_11NonceParamsE,@"STO_CUDA_ENTRY STV_DEFAULT"
_ZN3lux4cuda5frost28frost_generate_nonces_kernelEPKhPKjPNS1_15NonceCommitmentEPKNS1_11NonceParamsE:
.text._ZN3lux4cuda5frost28frost_generate_nonces_kernelEPKhPKjPNS1_15NonceCommitmentEPKNS1_11NonceParamsE:
[----:B------:R-:W0:Y:S08]  /*0000*/  LDC R1, c[0x0][0x37c] ;  /* 0x0000df00ff017b82 */ /* 0x000e300000000800 */
[----:B------:R-:W1:Y:S01]  /*0010*/  LDC.64 R8, c[0x0][0x398] ;  /* 0x0000e600ff087b82 */ /* 0x000e620000000a00 */
[----:B------:R-:W1:Y:S01]  /*0020*/  LDCU.64 UR6, c[0x0][0x358] ;  /* 0x00006b00ff0677ac */ /* 0x000e620008000a00 */
[----:B0-----:R-:W-:Y:S01]  /*0030*/  VIADD R1, R1, 0xfffffd80 ;  /* 0xfffffd8001017836 */ /* 0x001fe20000000000 */
[----:B-1----:R-:W2:Y:S05]  /*0040*/  LDG.E R0, desc[UR6][R8.64+0xc] ;  /* 0x00000c0608007981 */ /* 0x002eaa000c1e1900 */
[----:B------:R-:W0:Y:S01]  /*0050*/  S2UR UR4, SR_CTAID.X ;  /* 0x00000000000479c3 */ /* 0x000e220000002500 */
[----:B------:R-:W0:Y:S07]  /*0060*/  S2R R2, SR_TID.X ;  /* 0x0000000000027919 */ /* 0x000e2e0000002100 */
[----:B------:R-:W0:Y:S02]  /*0070*/  LDC R33, c[0x0][0x360] ;  /* 0x0000d800ff217b82 */ /* 0x000e240000000800 */
[----:B0-----:R-:W-:-:S05]  /*0080*/  IMAD R33, R33, UR4, R2 ;  /* 0x0000000421217c24 */ /* 0x001fca000f8e0202 */
[----:B--2---:R-:W-:Y:S01]  /*0090*/  ISETP.GE.U32.AND P0, PT, R33, R0, PT ;  /* 0x000000002100720c */ /* 0x004fe20003f06070 */
[----:B------:R-:W-:-:S12]  /*00a0*/  IMAD.MOV.U32 R0, RZ, RZ, R1 ;  /* 0x000000ffff007224 */ /* 0x000fd800078e0001 */
[----:B------:R-:W-:Y:S05]  /*00b0*/  @P0 EXIT ;  /* 0x000000000000094d */ /* 0x000fea0003800000 */
[----:B------:R-:W0:Y:S01]  /*00c0*/  LDCU.64 UR4, c[0x0][0x380] ;  /* 0x00007000ff0477ac */ /* 0x000e220008000a00 */
[----:B------:R-:W1:Y:S01]  /*00d0*/  LDC.64 R30, c[0x0][0x388] ;  /* 0x0000e200ff1e7b82 */ /* 0x000e620000000a00 */
[----:B------:R2:W5:Y:S01]  /*00e0*/  LDG.E R32, desc[UR6][R8.64+0x8] ;  /* 0x0000080608207981 */ /* 0x000562000c1e1900 */
[----:B------:R-:W-:Y:S01]  /*00f0*/  IMAD.MOV.U32 R10, RZ, RZ, 0x0 ;  /* 0x00000000ff0a7424 */ /* 0x000fe200078e00ff */
[----:B------:R-:W3:Y:S01]  /*0100*/  LDCU.64 UR8, c[0x3][0x60] ;  /* 0x00c00c00ff0877ac */ /* 0x000ee20008000a00 */
[----:B------:R-:W-:Y:S02]  /*0110*/  IMAD.MOV.U32 R11, RZ, RZ, -0x80000000 ;  /* 0x80000000ff0b7424 */ /* 0x000fe400078e00ff */
[----:B------:R-:W-:Y:S02]  /*0120*/  IMAD.MOV.U32 R14, RZ, RZ, 0x140 ;  /* 0x00000140ff0e7424 */ /* 0x000fe400078e00ff */
[----:B------:R-:W-:Y:S01]  /*0130*/  IMAD.MOV.U32 R15, RZ, RZ, 0x0 ;  /* 0x00000000ff0f7424 */ /* 0x000fe200078e00ff */
[----:B------:R-:W-:Y:S01]  /*0140*/  STL.128 [R0+0x30], RZ ;  /* 0x000030ff00007387 */ /* 0x000fe20000100c00 */
[----:B------:R-:W4:Y:S03]  /*0150*/  LDCU.64 UR10, c[0x3][0x68] ;  /* 0x00c00d00ff0a77ac */ /* 0x000f260008000a00 */
[----:B------:R-:W-:Y:S01]  /*0160*/  STL.128 [R0+0x40], RZ ;  /* 0x000040ff00007387 */ /* 0x000fe20000100c00 */
[----:B------:R-:W4:Y:S01]  /*0170*/  LDCU.64 UR12, c[0x3][0x70] ;  /* 0x00c00e00ff0c77ac */ /* 0x000f220008000a00 */
[----:B0-----:R-:W-:-:S02]  /*0180*/  LEA R44, P0, R33, UR4, 0x5 ;  /* 0x00000004212c7c11 */ /* 0x001fc4000f8028ff */
[----:B------:R-:W-:Y:S01]  /*0190*/  STL.128 [R0+0x50], RZ ;  /* 0x000050ff00007387 */ /* 0x000fe20000100c00 */
[----:B------:R-:W0:Y:S02]  /*01a0*/  LDCU.64 UR14, c[0x3][0x78] ;  /* 0x00c00f00ff0e77ac */ /* 0x000e240008000a00 */
[----:B------:R-:W-:Y:S02]  /*01b0*/  IMAD.X R45, RZ, RZ, UR5, P0 ;  /* 0x00000005ff2d7e24 */ /* 0x000fe400080e06ff */
[----:B-1----:R-:W-:-:S03]  /*01c0*/  IMAD.WIDE.U32 R30, R33, 0x4, R30 ;  /* 0x00000004211e7825 */ /* 0x002fc600078e001e */
[----:B------:R-:W3:Y:S04]  /*01d0*/  LDG.E.U8 R12, desc[UR6][R44.64] ;  /* 0x000000062c0c7981 */ /* 0x000ee8000c1e1100 */
[----:B------:R-:W4:Y:S04]  /*01e0*/  LDG.E.U8 R2, desc[UR6][R44.64+0x1] ;  /* 0x000001062c027981 */ /* 0x000f28000c1e1100 */
[----:B------:R-:W4:Y:S04]  /*01f0*/  LDG.E.U8 R3, desc[UR6][R44.64+0x2] ;  /* 0x000002062c037981 */ /* 0x000f28000c1e1100 */
[----:B------:R-:W4:Y:S04]  /*0200*/  LDG.E.U8 R4, desc[UR6][R44.64+0x4] ;  /* 0x000004062c047981 */ /* 0x000f28000c1e1100 */
[----:B------:R-:W4:Y:S04]  /*0210*/  LDG.E R30, desc[UR6][R30.64] ;  /* 0x000000061e1e7981 */ /* 0x000f28000c1e1900 */
[----:B------:R-:W4:Y:S04]  /*0220*/  LDG.E.U8 R5, desc[UR6][R44.64+0x5] ;  /* 0x000005062c057981 */ /* 0x000f28000c1e1100 */
        /* <DEDUP_REMOVED lines=26> */
[----:B------:R4:W4:Y:S01]  /*03d0*/  LDG.E.U8 R43, desc[UR6][R44.64+0x1f] ;  /* 0x00001f062c2b7981 */ /* 0x000922000c1e1100 */
[----:B------:R-:W-:-:S02]  /*03e0*/  UMOV UR4, 0x65646968 ;  /* 0x6564696800047882 */ /* 0x000fc40000000000 */
[----:B------:R-:W-:-:S06]  /*03f0*/  UPRMT UR4, UR4, 0x123, URZ ;  /* 0x0000012304047896 */ /* 0x000fcc00080000ff */
[----:B--2---:R-:W-:Y:S01]  /*0400*/  IMAD.U32 R8, RZ, RZ, UR4 ;  /* 0x00000004ff087e24 */ /* 0x004fe2000f8e00ff */
[----:B------:R-:W-:Y:S01]  /*0410*/  STL.128 [R0+0x60], RZ ;  /* 0x000060ff00007387 */ /* 0x000fe20000100c00 */
[----:B------:R-:W-:Y:S01]  /*0420*/  UMOV UR4, URZ ;  /* 0x000000ff00047c82 */ /* 0x000fe20008000000 */
[----:B---3--:R-:W-:Y:S02]  /*0430*/  IMAD.SHL.U32 R46, R12, 0x1000000, RZ ;  /* 0x010000000c2e7824 */ /* 0x008fe400078e00ff */
[----:B----4-:R-:W-:Y:S02]  /*0440*/  IMAD.U32 R45, R2, 0x10000, RZ ;  /* 0x00010000022d7824 */ /* 0x010fe400078e00ff */
[----:B------:R-:W-:-:S05]  /*0450*/  IMAD.SHL.U32 R3, R3, 0x100, RZ ;  /* 0x0000010003037824 */ /* 0x000fca00078e00ff */
[----:B------:R-:W-:Y:S01]  /*0460*/  LOP3.LUT R49, R3, R45, R46, 0xfe, !PT ;  /* 0x0000002d03317212 */ /* 0x000fe200078efe2e */
[----:B------:R-:W-:Y:S01]  /*0470*/  IMAD.WIDE.U32 R2, R4, 0x1000000, RZ ;  /* 0x0100000004027825 */ /* 0x000fe200078e00ff */
[----:B------:R-:W-:-:S03]  /*0480*/  PRMT R9, R30, 0x123, RZ ;  /* 0x000001231e097816 */ /* 0x000fc600000000ff */
[----:B------:R-:W-:-:S04]  /*0490*/  IMAD.WIDE.U32 R4, R5, 0x10000, RZ ;  /* 0x0001000005047825 */ /* 0x000fc800078e00ff */
[----:B------:R-:W-:-:S04]  /*04a0*/  IMAD.WIDE.U32 R44, R6, 0x100, RZ ;  /* 0x00000100062c7825 */ /* 0x000fc800078e00ff */
[----:B------:R-:W-:Y:S02]  /*04b0*/  IMAD.SHL.U32 R7, R7, 0x1000000, RZ ;  /* 0x0100000007077824 */ /* 0x000fe400078e00ff */
[----:B------:R-:W-:Y:S02]  /*04c0*/  IMAD.U32 R16, R16, 0x10000, RZ ;  /* 0x0001000010107824 */ /* 0x000fe400078e00ff */
[----:B------:R-:W-:Y:S01]  /*04d0*/  IMAD.SHL.U32 R47, R17, 0x100, RZ ;  /* 0x00000100112f7824 */ /* 0x000fe200078e00ff */
[----:B------:R1:W-:Y:S01]  /*04e0*/  STL.128 [R0+0x20], R8 ;  /* 0x0000200800007387 */ /* 0x0003e20000100c00 */
[----:B------:R-:W-:Y:S02]  /*04f0*/  CS2R R12, SRZ ;  /* 0x00000000000c7805 */ /* 0x000fe4000001ff00 */
[----:B------:R-:W-:Y:S02]  /*0500*/  LOP3.LUT R4, R44, R2, R4, 0xfe, !PT ;  /* 0x000000022c047212 */ /* 0x000fe400078efe04 */
[----:B------:R-:W-:-:S02]  /*0510*/  LOP3.LUT R17, R3, R49, R18, 0xfe, !PT ;  /* 0x0000003103117212 */ /* 0x000fc400078efe12 */
[----:B------:R-:W-:Y:S01]  /*0520*/  LOP3.LUT R47, R47, R16, R7, 0xfe, !PT ;  /* 0x000000102f2f7212 */ /* 0x000fe200078efe07 */
[----:B------:R-:W-:Y:S02]  /*0530*/  IMAD.SHL.U32 R20, R20, 0x1000000, RZ ;  /* 0x0100000014147824 */ /* 0x000fe400078e00ff */
[----:B------:R-:W-:Y:S02]  /*0540*/  IMAD.U32 R21, R21, 0x10000, RZ ;  /* 0x0001000015157824 */ /* 0x000fe400078e00ff */
[----:B------:R-:W-:Y:S02]  /*0550*/  IMAD.SHL.U32 R22, R22, 0x100, RZ ;  /* 0x0000010016167824 */ /* 0x000fe400078e00ff */
[----:B------:R-:W-:-:S04]  /*0560*/  IMAD.WIDE.U32 R2, R19, 0x1000000, RZ ;  /* 0x0100000013027825 */ /* 0x000fc800078e00ff */
[----:B------:R-:W-:-:S04]  /*0570*/  IMAD.WIDE.U32 R6, R23, 0x10000, RZ ;  /* 0x0001000017067825 */ /* 0x000fc800078e00ff */
[----:B-1----:R-:W-:Y:S01]  /*0580*/  IMAD.WIDE.U32 R8, R24, 0x100, RZ ;  /* 0x0000010018087825 */ /* 0x002fe200078e00ff */
[----:B------:R1:W-:Y:S01]  /*0590*/  STL.128 [R0+0x70], R12 ;  /* 0x0000700c00007387 */ /* 0x0003e20000100c00 */
[----:B------:R-:W-:Y:S02]  /*05a0*/  LOP3.LUT R20, R22, R21, R20, 0xfe, !PT ;  /* 0x0000001516147212 */ /* 0x000fe400078efe14 */
[----:B------:R-:W-:Y:S01]  /*05b0*/  IMAD.WIDE.U32 R10, R25, 0x1000000, RZ ;  /* 0x01000000190a7825 */ /* 0x000fe200078e00ff */
[----:B------:R-:W-:Y:S02]  /*05c0*/  LOP3.LUT R17, R45, R17, R5, 0xfe, !PT ;  /* 0x000000112d117212 */ /* 0x000fe400078efe05 */
[----:B------:R-:W-:Y:S02]  /*05d0*/  LOP3.LUT R5, R8, R2, R6, 0xfe, !PT ;  /* 0x0000000208057212 */ /* 0x000fe400078efe06 */
[----:B-1----:R-:W-:Y:S01]  /*05e0*/  LOP3.LUT R15, R3, R47, R26, 0xfe, !PT ;  /* 0x0000002f030f7212 */ /* 0x002fe200078efe1a */
[----:B------:R-:W-:Y:S01]  /*05f0*/  IMAD.WIDE.U32 R2, R28, 0x10000, RZ ;  /* 0x000100001c027825 */ /* 0x000fe200078e00ff */
[----:B------:R-:W-:-:S03]  /*0600*/  LOP3.LUT R27, R11, R20, R27, 0xfe, !PT ;  /* 0x000000140b1b7212 */ /* 0x000fc600078efe1b */
[----:B------:R-:W-:Y:S01]  /*0610*/  IMAD.WIDE.U32 R12, R29, 0x100, RZ ;  /* 0x000001001d0c7825 */ /* 0x000fe200078e00ff */
[----:B------:R-:W-:-:S03]  /*0620*/  LOP3.LUT R15, R9, R15, R7, 0xfe, !PT ;  /* 0x0000000f090f7212 */ /* 0x000fc600078efe07 */
[----:B------:R-:W-:Y:S02]  /*0630*/  IMAD.SHL.U32 R31, R31, 0x1000000, RZ ;  /* 0x010000001f1f7824 */ /* 0x000fe400078e00ff */
[----:B------:R-:W-:Y:S01]  /*0640*/  IMAD.U32 R34, R34, 0x10000, RZ ;  /* 0x0001000022227824 */ /* 0x000fe200078e00ff */
[----:B------:R-:W-:Y:S01]  /*0650*/  LOP3.LUT R11, R12, R10, R2, 0xfe, !PT ;  /* 0x0000000a0c0b7212 */ /* 0x000fe200078efe02 */
[----:B------:R-:W-:Y:S01]  /*0660*/  IMAD.SHL.U32 R35, R35, 0x100, RZ ;  /* 0x0000010023237824 */ /* 0x000fe200078e00ff */
[----:B------:R-:W-:Y:S01]  /*0670*/  LOP3.LUT R10, R13, R27, R3, 0xfe, !PT ;  /* 0x0000001b0d0a7212 */ /* 0x000fe200078efe03 */
[----:B------:R-:W-:-:S03]  /*0680*/  IMAD.WIDE.U32 R6, R36, 0x1000000, RZ ;  /* 0x0100000024067825 */ /* 0x000fc600078e00ff */
[----:B------:R-:W-:Y:S01]  /*0690*/  LOP3.LUT R19, R35, R34, R31, 0xfe, !PT ;  /* 0x0000002223137212 */ /* 0x000fe200078efe1f */
[----:B------:R-:W-:-:S04]  /*06a0*/  IMAD.WIDE.U32 R2, R37, 0x10000, RZ ;  /* 0x0001000025027825 */ /* 0x000fc800078e00ff */
[----:B------:R-:W-:Y:S01]  /*06b0*/  IMAD.WIDE.U32 R8, R38, 0x100, RZ ;  /* 0x0000010026087825 */ /* 0x000fe200078e00ff */
[----:B------:R-:W-:Y:S02]  /*06c0*/  LOP3.LUT R19, R7, R19, R41, 0xfe, !PT ;  /* 0x0000001307137212 */ /* 0x000fe400078efe29 */
[----:B------:R-:W-:Y:S01]  /*06d0*/  LOP3.LUT R6, R8, R6, R2, 0xfe, !PT ;  /* 0x0000000608067212 */ /* 0x000fe200078efe02 */
[----:B------:R-:W-:Y:S01]  /*06e0*/  IMAD.MOV.U32 R13, RZ, RZ, R17 ;  /* 0x000000ffff0d7224 */ /* 0x000fe200078e0011 */
[----:B------:R-:W-:Y:S01]  /*06f0*/  LOP3.LUT R12, R4, R39, RZ, 0xfc, !PT ;  /* 0x00000027040c7212 */ /* 0x000fe200078efcff */
[----:B------:R-:W-:Y:S01]  /*0700*/  IMAD.MOV.U32 R17, RZ, RZ, R10 ;  /* 0x000000ffff117224 */ /* 0x000fe200078e000a */
[----:B------:R-:W-:Y:S02]  /*0710*/  LOP3.LUT R19, R9, R19, R3, 0xfe, !PT ;  /* 0x0000001309137212 */ /* 0x000fe400078efe03 */
[----:B------:R-:W-:Y:S02]  /*0720*/  LOP3.LUT R14, R5, R40, RZ, 0xfc, !PT ;  /* 0x00000028050e7212 */ /* 0x000fe400078efcff */
[----:B------:R-:W-:-:S02]  /*0730*/  LOP3.LUT R16, R11, R42, RZ, 0xfc, !PT ;  /* 0x0000002a0b107212 */ /* 0x000fc400078efcff */
[----:B------:R-:W-:Y:S01]  /*0740*/  LOP3.LUT R18, R6, R43, RZ, 0xfc, !PT ;  /* 0x0000002b06127212 */ /* 0x000fe200078efcff */
[----:B------:R1:W-:Y:S04]  /*0750*/  STL.128 [R0], R12 ;  /* 0x0000000c00007387 */ /* 0x0003e80000100c00 */
[----:B------:R1:W-:Y:S01]  /*0760*/  STL.128 [R0+0x10], R16 ;  /* 0x0000101000007387 */ /* 0x0003e20000100c00 */
[----:B------:R-:W-:Y:S02]  /*0770*/  VIADD R31, R0, 0x48 ;  /* 0x00000048001f7836 */ /* 0x000fe40000000000 */
[----:B------:R-:W-:Y:S02]  /*0780*/  IMAD.U32 R2, RZ, RZ, UR8 ;  /* 0x00000008ff027e24 */ /* 0x000fe4000f8e00ff */
[----:B------:R-:W-:-:S02]  /*0790*/  IMAD.U32 R3, RZ, RZ, UR9 ;  /* 0x00000009ff037e24 */ /* 0x000fc4000f8e00ff */
[----:B------:R-:W-:Y:S02]  /*07a0*/  IMAD.U32 R5, RZ, RZ, UR10 ;  /* 0x0000000aff057e24 */ /* 0x000fe4000f8e00ff */
[----:B------:R-:W-:Y:S02]  /*07b0*/  IMAD.U32 R4, RZ, RZ, UR11 ;  /* 0x0000000bff047e24 */ /* 0x000fe4000f8e00ff */
[----:B------:R-:W-:Y:S02]  /*07c0*/  IMAD.U32 R7, RZ, RZ, UR12 ;  /* 0x0000000cff077e24 */ /* 0x000fe4000f8e00ff */
[----:B------:R-:W-:Y:S02]  /*07d0*/  IMAD.U32 R6, RZ, RZ, UR13 ;  /* 0x0000000dff067e24 */ /* 0x000fe4000f8e00ff */
[----:B0-----:R-:W-:Y:S02]  /*07e0*/  IMAD.U32 R29, RZ, RZ, UR14 ;  /* 0x0000000eff1d7e24 */ /* 0x001fe4000f8e00ff */
[----:B------:R-:W-:-:S02]  /*07f0*/  IMAD.U32 R28, RZ, RZ, UR15 ;  /* 0x0000000fff1c7e24 */ /* 0x000fc4000f8e00ff */
[----:B-1----:R-:W-:-:S07]  /*0800*/  IMAD.MOV.U32 R35, RZ, RZ, R31 ;  /* 0x000000ffff237224 */ /* 0x002fce00078e001f */
.L_x_24:
[----:B------:R-:W2:Y:S04]  /*0810*/  LDL.128 R8, [R35+-0x48] ;  /* 0xffffb80023087983 */ /* 0x000ea80000100c00 */
[----:B------:R-:W3:Y:S04]  /*0820*/  LDL.64 R40, [R35] ;  /* 0x0000000023287983 */ /* 0x000ee80000100a00 */
[----:B------:R-:W4:Y:S04]  /*0830*/  LDL.64 R26, [R35+-0x38] ;  /* 0xffffc800231a7983 */ /* 0x000f280000100a00 */
[----:B------:R-:W4:Y:S04]  /*0840*/  LDL.64 R24, [R35+0x8] ;  /* 0x0000080023187983 */ /* 0x000f280000100a00 */
[----:B------:R-:W4:Y:S04]  /*0850*/  LDL.128 R20, [R35+-0x38] ;  /* 0xffffc80023147983 */ /* 0x000f280000100c00 */
[----:B------:R-:W4:Y:S04]  /*0860*/  LDL.64 R46, [R35+0x10] ;  /* 0x00001000232e7983 */ /* 0x000f280000100a00 */
[----:B------:R-:W4:Y:S01]  /*0870*/  LDL.64 R44, [R35+-0x28] ;  /* 0xffffd800232c7983 */ /* 0x000f220000100a00 */
        /* <DEDUP_REMOVED lines=12> */
[----:B------:R-:W-:-:S04]  /*0940*/  SHF.R.U64 R37, R26, 0x7, R27 ;  /* 0x000000071a257819 */ /* 0x000fc8000000121b */
[----:B------:R-:W-:Y:S02]  /*0950*/  LOP3.LUT R37, R37, R8, R9, 0x96, !PT ;  /* 0x0000000825257212 */ /* 0x000fe400078e9609 */
[C-C-:B------:R-:W-:Y:S02]  /*0960*/  SHF.L.W.U32.HI R8, R27.reuse, 0x1f, R26.reuse ;  /* 0x0000001f1b087819 */ /* 0x140fe40000010e1a */
[----:B------:R-:W-:Y:S02]  /*0970*/  SHF.L.W.U32.HI R9, R27, 0x18, R26 ;  /* 0x000000181b097819 */ /* 0x000fe40000010e1a */
[----:B------:R-:W-:Y:S02]  /*0980*/  SHF.R.U32.HI R26, RZ, 0x7, R27 ;  /* 0x00000007ff1a7819 */ /* 0x000fe4000001161b */
[----:B------:R-:W-:Y:S02]  /*0990*/  IADD3 R42, P0, P1, R24, R37, R10 ;  /* 0x00000025182a7210 */ /* 0x000fe4000791e00a */
[----:B------:R-:W-:Y:S01]  /*09a0*/  LOP3.LUT R9, R26, R8, R9, 0x96, !PT ;  /* 0x000000081a097212 */ /* 0x000fe200078e9609 */
[----:B------:R-:W2:Y:S01]  /*09b0*/  LDL.64 R36, [R35+0x18] ;  /* 0x0000180023247983 */ /* 0x000ea20000100a00 */
[----:B------:R-:W-:-:S02]  /*09c0*/  SHF.L.W.U32.HI R8, R22, 0x1f, R23 ;  /* 0x0000001f16087819 */ /* 0x000fc40000010e17 */
[----:B------:R-:W-:Y:S02]  /*09d0*/  IADD3.X R41, PT, PT, R25, R9, R11, P0, P1 ;  /* 0x0000000919297210 */ /* 0x000fe400007e240b */
[----:B------:R-:W3:Y:S01]  /*09e0*/  LDL.128 R24, [R35+0x28] ;  /* 0x0000280023187983 */ /* 0x000ee20000100c00 */
[C-C-:B------:R-:W-:Y:S02]  /*09f0*/  SHF.L.W.U32.HI R9, R22.reuse, 0x18, R23.reuse ;  /* 0x0000001816097819 */ /* 0x140fe40000010e17 */
[--C-:B------:R-:W-:Y:S02]  /*0a00*/  SHF.R.U64 R11, R22, 0x7, R23.reuse ;  /* 0x00000007160b7819 */ /* 0x100fe40000001217 */
[----:B------:R-:W-:Y:S02]  /*0a10*/  SHF.R.U32.HI R10, RZ, 0x7, R23 ;  /* 0x00000007ff0a7819 */ /* 0x000fe40000011617 */
[----:B------:R-:W-:Y:S02]  /*0a20*/  LOP3.LUT R11, R11, R8, R9, 0x96, !PT ;  /* 0x000000080b0b7212 */ /* 0x000fe400078e9609 */
[----:B------:R-:W-:-:S02]  /*0a30*/  SHF.L.W.U32.HI R8, R23, 0x1f, R22 ;  /* 0x0000001f17087819 */ /* 0x000fc40000010e16 */
[----:B------:R-:W-:Y:S02]  /*0a40*/  SHF.L.W.U32.HI R9, R23, 0x18, R22 ;  /* 0x0000001817097819 */ /* 0x000fe40000010e16 */
[----:B------:R-:W-:Y:S02]  /*0a50*/  IADD3 R34, P0, P1, R46, R11, R20 ;  /* 0x0000000b2e227210 */ /* 0x000fe4000791e014 */
[----:B------:R-:W-:-:S04]  /*0a60*/  LOP3.LUT R9, R10, R8, R9, 0x96, !PT ;  /* 0x000000080a097212 */ /* 0x000fc800078e9609 */
[----:B------:R-:W-:Y:S02]  /*0a70*/  IADD3.X R38, PT, PT, R47, R9, R21, P0, P1 ;  /* 0x000000092f267210 */ /* 0x000fe400007e2415 */
[----:B------:R-:W4:Y:S04]  /*0a80*/  LDL.128 R8, [R35+-0x28] ;  /* 0xffffd80023087983 */ /* 0x000f280000100c00 */
[----:B------:R-:W4:Y:S01]  /*0a90*/  LDL.64 R46, [R35+0x20] ;  /* 0x00002000232e7983 */ /* 0x000f220000100a00 */
[C-C-:B------:R-:W-:Y:S02]  /*0aa0*/  SHF.L.W.U32.HI R21, R44.reuse, 0x1f, R45.reuse ;  /* 0x0000001f2c157819 */ /* 0x140fe40000010e2d */
[C-C-:B------:R-:W-:Y:S02]  /*0ab0*/  SHF.L.W.U32.HI R20, R44.reuse, 0x18, R45.reuse ;  /* 0x000000182c147819 */ /* 0x140fe40000010e2d */
[----:B------:R-:W-:-:S04]  /*0ac0*/  SHF.R.U64 R43, R44, 0x7, R45 ;  /* 0x000000072c2b7819 */ /* 0x000fc8000000122d */
[----:B------:R-:W-:Y:S02]  /*0ad0*/  LOP3.LUT R21, R43, R21, R20, 0x96, !PT ;  /* 0x000000152b157212 */ /* 0x000fe400078e9614 */
[C-C-:B------:R-:W-:Y:S02]  /*0ae0*/  SHF.L.W.U32.HI R20, R45.reuse, 0x1f, R44.reuse ;  /* 0x0000001f2d147819 */ /* 0x140fe40000010e2c */
[----:B------:R-:W-:Y:S02]  /*0af0*/  SHF.L.W.U32.HI R43, R45, 0x18, R44 ;  /* 0x000000182d2b7819 */ /* 0x000fe40000010e2c */
[----:B------:R-:W-:-:S04]  /*0b00*/  SHF.R.U32.HI R44, RZ, 0x7, R45 ;  /* 0x00000007ff2c7819 */ /* 0x000fc8000001162d */
[----:B------:R-:W-:Y:S02]  /*0b10*/  LOP3.LUT R43, R44, R20, R43, 0x96, !PT ;  /* 0x000000142c2b7212 */ /* 0x000fe400078e962b */
[----:B--2---:R-:W-:Y:S02]  /*0b20*/  IADD3 R36, P0, P1, R36, R21, R22 ;  /* 0x0000001524247210 */ /* 0x004fe4000791e016 */
[C-C-:B---3--:R-:W-:Y:S02]  /*0b30*/  SHF.L.W.U32.HI R20, R24.reuse, 0xd, R25.reuse ;  /* 0x0000000d18147819 */ /* 0x148fe40000010e19 */
[----:B------:R-:W-:Y:S02]  /*0b40*/  SHF.L.W.U32.HI R21, R25, 0x3, R24 ;  /* 0x0000000319157819 */ /* 0x000fe40000010e18 */
[----:B------:R-:W-:-:S04]  /*0b50*/  SHF.R.U64 R22, R24, 0x6, R25 ;  /* 0x0000000618167819 */ /* 0x000fc80000001219 */
[----:B------:R-:W-:Y:S02]  /*0b60*/  LOP3.LUT R20, R22, R20, R21, 0x96, !PT ;  /* 0x0000001416147212 */ /* 0x000fe400078e9615 */
[----:B------:R-:W-:Y:S02]  /*0b70*/  SHF.L.W.U32.HI R21, R25, 0xd, R24 ;  /* 0x0000000d19157819 */ /* 0x000fe40000010e18 */
[--C-:B------:R-:W-:Y:S02]  /*0b80*/  SHF.L.W.U32.HI R22, R24, 0x3, R25.reuse ;  /* 0x0000000318167819 */ /* 0x100fe40000010e19 */
[----:B------:R-:W-:Y:S02]  /*0b90*/  SHF.R.U32.HI R25, RZ, 0x6, R25 ;  /* 0x00000006ff197819 */ /* 0x000fe40000011619 */
[----:B------:R-:W-:Y:S02]  /*0ba0*/  IADD3.X R37, PT, PT, R37, R43, R23, P0, P1 ;  /* 0x0000002b25257210 */ /* 0x000fe400007e2417 */
[----:B------:R-:W-:-:S02]  /*0bb0*/  LOP3.LUT R25, R25, R21, R22, 0x96, !PT ;  /* 0x0000001519197212 */ /* 0x000fc400078e9616 */
[C-C-:B------:R-:W-:Y:S02]  /*0bc0*/  SHF.L.W.U32.HI R23, R26.reuse, 0xd, R27.reuse ;  /* 0x0000000d1a177819 */ /* 0x140fe40000010e1b */
[----:B------:R-:W-:Y:S02]  /*0bd0*/  SHF.L.W.U32.HI R22, R27, 0x3, R26 ;  /* 0x000000031b167819 */ /* 0x000fe40000010e1a */
[----:B------:R-:W-:Y:S02]  /*0be0*/  SHF.R.U64 R21, R26, 0x6, R27 ;  /* 0x000000061a157819 */ /* 0x000fe4000000121b */
[C-C-:B----4-:R-:W-:Y:S02]  /*0bf0*/  SHF.L.W.U32.HI R45, R10.reuse, 0x1f, R11.reuse ;  /* 0x0000001f0a2d7819 */ /* 0x150fe40000010e0b */
[----:B------:R-:W-:Y:S02]  /*0c00*/  LOP3.LUT R23, R21, R23, R22, 0x96, !PT ;  /* 0x0000001715177212 */ /* 0x000fe400078e9616 */
[----:B------:R-:W-:-:S02]  /*0c10*/  SHF.L.W.U32.HI R22, R10, 0x18, R11 ;  /* 0x000000180a167819 */ /* 0x000fc40000010e0b */
[--C-:B------:R-:W-:Y:S02]  /*0c20*/  SHF.R.U64 R21, R10, 0x7, R11.reuse ;  /* 0x000000070a157819 */ /* 0x100fe4000000120b */
[----:B------:R-:W-:Y:S02]  /*0c30*/  IADD3 R24, P0, PT, R39, R20, RZ ;  /* 0x0000001427187210 */ /* 0x000fe40007f1e0ff */
[----:B------:R-:W-:Y:S02]  /*0c40*/  LOP3.LUT R45, R21, R45, R22, 0x96, !PT ;  /* 0x0000002d152d7212 */ /* 0x000fe400078e9616 */
[C-C-:B------:R-:W-:Y:S02]  /*0c50*/  SHF.L.W.U32.HI R20, R11.reuse, 0x1f, R10.reuse ;  /* 0x0000001f0b147819 */ /* 0x140fe40000010e0a */
[----:B------:R-:W-:Y:S02]  /*0c60*/  SHF.L.W.U32.HI R21, R11, 0x18, R10 ;  /* 0x000000180b157819 */ /* 0x000fe40000010e0a */
[----:B------:R-:W-:-:S04]  /*0c70*/  SHF.R.U32.HI R39, RZ, 0x7, R11 ;  /* 0x00000007ff277819 */ /* 0x000fc8000001160b */
[----:B------:R-:W-:Y:S02]  /*0c80*/  LOP3.LUT R39, R39, R20, R21, 0x96, !PT ;  /* 0x0000001427277212 */ /* 0x000fe400078e9615 */
[----:B------:R-:W2:Y:S01]  /*0c90*/  LDL.64 R20, [R35+-0x18] ;  /* 0xffffe80023147983 */ /* 0x000ea20000100a00 */
[----:B------:R-:W-:Y:S01]  /*0ca0*/  IMAD.X R25, R40, 0x1, R25, P0 ;  /* 0x0000000128197824 */ /* 0x000fe200000e0619 */
[----:B------:R-:W-:Y:S02]  /*0cb0*/  IADD3 R40, P0, P1, R46, R45, R8 ;  /* 0x0000002d2e287210 */ /* 0x000fe4000791e008 */
[----:B------:R-:W-:Y:S01]  /*0cc0*/  SHF.L.W.U32.HI R22, R27, 0xd, R26 ;  /* 0x0000000d1b167819 */ /* 0x000fe20000010e1a */
[----:B------:R-:W3:Y:S01]  /*0cd0*/  LDL.64 R44, [R35+0x30] ;  /* 0x00003000232c7983 */ /* 0x000ee20000100a00 */
[----:B------:R-:W-:-:S03]  /*0ce0*/  IADD3.X R39, PT, PT, R47, R39, R9, P0, P1 ;  /* 0x000000272f277210 */ /* 0x000fc600007e2409 */
[----:B------:R-:W4:Y:S01]  /*0cf0*/  LDL.64 R8, [R35+0x28] ;  /* 0x0000280023087983 */ /* 0x000f220000100a00 */
[--C-:B------:R-:W-:Y:S02]  /*0d00*/  SHF.L.W.U32.HI R43, R26, 0x3, R27.reuse ;  /* 0x000000031a2b7819 */ /* 0x100fe40000010e1b */
[----:B------:R-:W-:-:S04]  /*0d10*/  SHF.R.U32.HI R26, RZ, 0x6, R27 ;  /* 0x00000006ff1a7819 */ /* 0x000fc8000001161b */
[----:B------:R-:W-:Y:S02]  /*0d20*/  LOP3.LUT R22, R26, R22, R43, 0x96, !PT ;  /* 0x000000161a167212 */ /* 0x000fe400078e962b */
[----:B------:R-:W-:Y:S02]  /*0d30*/  IADD3 R26, P0, PT, R42, R23, RZ ;  /* 0x000000172a1a7210 */ /* 0x000fe40007f1e0ff */
[C-C-:B------:R-:W-:Y:S02]  /*0d40*/  SHF.L.W.U32.HI R43, R24.reuse, 0xd, R25.reuse ;  /* 0x0000000d182b7819 */ /* 0x140fe40000010e19 */
[----:B------:R-:W-:Y:S02]  /*0d50*/  SHF.L.W.U32.HI R42, R25, 0x3, R24 ;  /* 0x00000003192a7819 */ /* 0x000fe40000010e18 */
[----:B------:R-:W-:Y:S01]  /*0d60*/  SHF.R.U64 R23, R24, 0x6, R25 ;  /* 0x0000000618177819 */ /* 0x000fe20000001219 */
[----:B------:R-:W-:Y:S01]  /*0d70*/  IMAD.X R27, R41, 0x1, R22, P0 ;  /* 0x00000001291b7824 */ /* 0x000fe200000e0616 */
[----:B------:R-:W-:-:S02]  /*0d80*/  SHF.L.W.U32.HI R41, R25, 0xd, R24 ;  /* 0x0000000d19297819 */ /* 0x000fc40000010e18 */
[----:B------:R-:W-:Y:S02]  /*0d90*/  LOP3.LUT R43, R23, R43, R42, 0x96, !PT ;  /* 0x0000002b172b7212 */ /* 0x000fe400078e962a */
[--C-:B------:R-:W-:Y:S02]  /*0da0*/  SHF.L.W.U32.HI R22, R24, 0x3, R25.reuse ;  /* 0x0000000318167819 */ /* 0x100fe40000010e19 */
[----:B------:R-:W-:-:S04]  /*0db0*/  SHF.R.U32.HI R23, RZ, 0x6, R25 ;  /* 0x00000006ff177819 */ /* 0x000fc80000011619 */
[----:B------:R-:W-:Y:S01]  /*0dc0*/  LOP3.LUT R41, R23, R41, R22, 0x96, !PT ;  /* 0x0000002917297212 */ /* 0x000fe200078e9616 */
[----:B------:R0:W-:Y:S02]  /*0dd0*/  STL.128 [R35+0x38], R24 ;  /* 0x0000381823007387 */ /* 0x0001e40000100c00 */
[----:B0-----:R-:W-:Y:S02]  /*0de0*/  SHF.L.W.U32.HI R25, R27, 0x3, R26 ;  /* 0x000000031b197819 */ /* 0x001fe40000010e1a */
[C-C-:B--2---:R-:W-:Y:S02]  /*0df0*/  SHF.L.W.U32.HI R49, R20.reuse, 0x1f, R21.reuse ;  /* 0x0000001f14317819 */ /* 0x144fe40000010e15 */
[C-C-:B------:R-:W-:Y:S02]  /*0e00*/  SHF.L.W.U32.HI R22, R20.reuse, 0x18, R21.reuse ;  /* 0x0000001814167819 */ /* 0x140fe40000010e15 */
[----:B------:R-:W-:Y:S02]  /*0e10*/  SHF.R.U64 R23, R20, 0x7, R21 ;  /* 0x0000000714177819 */ /* 0x000fe40000001215 */
[----:B------:R-:W-:-:S02]  /*0e20*/  SHF.L.W.U32.HI R47, R21, 0x1f, R20 ;  /* 0x0000001f152f7819 */ /* 0x000fc40000010e14 */
[----:B------:R-:W-:Y:S02]  /*0e30*/  SHF.L.W.U32.HI R20, R21, 0x18, R20 ;  /* 0x0000001815147819 */ /* 0x000fe40000010e14 */
[----:B------:R-:W-:-:S04]  /*0e40*/  SHF.R.U32.HI R21, RZ, 0x7, R21 ;  /* 0x00000007ff157819 */ /* 0x000fc80000011615 */
[----:B------:R-:W-:Y:S02]  /*0e50*/  LOP3.LUT R47, R21, R47, R20, 0x96, !PT ;  /* 0x0000002f152f7212 */ /* 0x000fe400078e9614 */
[C-C-:B------:R-:W-:Y:S02]  /*0e60*/  SHF.L.W.U32.HI R20, R26.reuse, 0xd, R27.reuse ;  /* 0x0000000d1a147819 */ /* 0x140fe40000010e1b */
[----:B------:R-:W-:Y:S02]  /*0e70*/  SHF.R.U64 R21, R26, 0x6, R27 ;  /* 0x000000061a157819 */ /* 0x000fe4000000121b */
[----:B------:R-:W-:Y:S02]  /*0e80*/  LOP3.LUT R49, R23, R49, R22, 0x96, !PT ;  /* 0x0000003117317212 */ /* 0x000fe400078e9616 */
[----:B------:R-:W-:Y:S02]  /*0e90*/  LOP3.LUT R25, R21, R20, R25, 0x96, !PT ;  /* 0x0000001415197212 */ /* 0x000fe400078e9619 */
[----:B------:R-:W2:Y:S01]  /*0ea0*/  LDL.128 R20, [R35+-0x18] ;  /* 0xffffe80023147983 */ /* 0x000ea20000100c00 */
[----:B----4-:R-:W-:-:S04]  /*0eb0*/  IADD3 R24, P0, P1, R8, R49, R10 ;  /* 0x0000003108187210 */ /* 0x010fc8000791e00a */
[----:B------:R-:W-:Y:S02]  /*0ec0*/  IADD3.X R42, PT, PT, R9, R47, R11, P0, P1 ;  /* 0x0000002f092a7210 */ /* 0x000fe400007e240b */
[----:B------:R-:W-:Y:S02]  /*0ed0*/  IADD3 R8, P0, PT, R34, R43, RZ ;  /* 0x0000002b22087210 */ /* 0x000fe40007f1e0ff */
[----:B------:R-:W-:Y:S02]  /*0ee0*/  SHF.L.W.U32.HI R9, R27, 0xd, R26 ;  /* 0x0000000d1b097819 */ /* 0x000fe40000010e1a */
[----:B------:R-:W-:Y:S01]  /*0ef0*/  SHF.L.W.U32.HI R10, R26, 0x3, R27 ;  /* 0x000000031a0a7819 */ /* 0x000fe20000010e1b */
[----:B------:R-:W-:Y:S01]  /*0f00*/  IMAD.X R41, R38, 0x1, R41, P0 ;  /* 0x0000000126297824 */ /* 0x000fe200000e0629 */
[----:B------:R-:W-:-:S04]  /*0f10*/  SHF.R.U32.HI R34, RZ, 0x6, R27 ;  /* 0x00000006ff227819 */ /* 0x000fc8000001161b */
[----:B------:R-:W-:Y:S01]  /*0f20*/  LOP3.LUT R34, R34, R9, R10, 0x96, !PT ;  /* 0x0000000922227212 */ /* 0x000fe200078e960a */
[----:B------:R-:W-:Y:S01]  /*0f30*/  IMAD.MOV.U32 R9, RZ, RZ, R41 ;  /* 0x000000ffff097224 */ /* 0x000fe200078e0029 */
[----:B------:R-:W-:-:S04]  /*0f40*/  IADD3 R10, P0, PT, R36, R25, RZ ;  /* 0x00000019240a7210 */ /* 0x000fc80007f1e0ff */
[C-C-:B------:R-:W-:Y:S02]  /*0f50*/  SHF.L.W.U32.HI R11, R8.reuse, 0xd, R9.reuse ;  /* 0x0000000d080b7819 */ /* 0x140fe40000010e09 */
[----:B------:R-:W-:Y:S02]  /*0f60*/  SHF.L.W.U32.HI R26, R9, 0x3, R8 ;  /* 0x00000003091a7819 */ /* 0x000fe40000010e08 */
[--C-:B------:R-:W-:Y:S01]  /*0f70*/  SHF.R.U64 R25, R8, 0x6, R9.reuse ;  /* 0x0000000608197819 */ /* 0x100fe20000001209 */
[----:B------:R-:W-:Y:S01]  /*0f80*/  IMAD.X R37, R37, 0x1, R34, P0 ;  /* 0x0000000125257824 */ /* 0x000fe200000e0622 */
[----:B------:R-:W-:Y:S02]  /*0f90*/  SHF.R.U32.HI R34, RZ, 0x6, R9 ;  /* 0x00000006ff227819 */ /* 0x000fe40000011609 */
[----:B------:R-:W-:Y:S02]  /*0fa0*/  LOP3.LUT R25, R25, R11, R26, 0x96, !PT ;  /* 0x0000000b19197212 */ /* 0x000fe400078e961a */
[----:B------:R-:W-:-:S02]  /*0fb0*/  SHF.L.W.U32.HI R11, R9, 0xd, R8 ;  /* 0x0000000d090b7819 */ /* 0x000fc40000010e08 */
[----:B------:R-:W-:-:S04]  /*0fc0*/  SHF.L.W.U32.HI R26, R8, 0x3, R9 ;  /* 0x00000003081a7819 */ /* 0x000fc80000010e09 */
[----:B------:R-:W-:Y:S01]  /*0fd0*/  LOP3.LUT R34, R34, R11, R26, 0x96, !PT ;  /* 0x0000000b22227212 */ /* 0x000fe200078e961a */
[----:B------:R-:W-:Y:S01]  /*0fe0*/  IMAD.MOV.U32 R11, RZ, RZ, R37 ;  /* 0x000000ffff0b7224 */ /* 0x000fe200078e0025 */
[----:B------:R-:W-:-:S04]  /*0ff0*/  IADD3 R40, P0, PT, R40, R25, RZ ;  /* 0x0000001928287210 */ /* 0x000fc80007f1e0ff */
[C-C-:B------:R-:W-:Y:S02]  /*1000*/  SHF.L.W.U32.HI R25, R10.reuse, 0xd, R11.reuse ;  /* 0x0000000d0a197819 */ /* 0x140fe40000010e0b */
[----:B------:R-:W-:Y:S02]  /*1010*/  SHF.L.W.U32.HI R26, R11, 0x3, R10 ;  /* 0x000000030b1a7819 */ /* 0x000fe40000010e0a */
[--C-:B------:R-:W-:Y:S02]  /*1020*/  SHF.R.U64 R27, R10, 0x6, R11.reuse ;  /* 0x000000060a1b7819 */ /* 0x100fe4000000120b */
[----:B------:R-:W-:Y:S02]  /*1030*/  SHF.R.U32.HI R37, RZ, 0x6, R11 ;  /* 0x00000006ff257819 */ /* 0x000fe4000001160b */
[----:B------:R-:W-:Y:S02]  /*1040*/  LOP3.LUT R27, R27, R25, R26, 0x96, !PT ;  /* 0x000000191b1b7212 */ /* 0x000fe400078e961a */
[----:B------:R-:W-:-:S02]  /*1050*/  SHF.L.W.U32.HI R25, R11, 0xd, R10 ;  /* 0x0000000d0b197819 */ /* 0x000fc40000010e0a */
[----:B------:R-:W-:Y:S01]  /*1060*/  SHF.L.W.U32.HI R26, R10, 0x3, R11 ;  /* 0x000000030a1a7819 */ /* 0x000fe20000010e0b */
[----:B------:R-:W-:-:S03]  /*1070*/  IMAD.X R41, R39, 0x1, R34, P0 ;  /* 0x0000000127297824 */ /* 0x000fc600000e0622 */
[----:B------:R-:W-:Y:S01]  /*1080*/  LOP3.LUT R37, R37, R25, R26, 0x96, !PT ;  /* 0x0000001925257212 */ /* 0x000fe200078e961a */
[----:B------:R-:W-:Y:S01]  /*1090*/  IMAD.MOV.U32 R25, RZ, RZ, R41 ;  /* 0x000000ffff197224 */ /* 0x000fe200078e0029 */
[----:B------:R-:W-:Y:S01]  /*10a0*/  IADD3 R26, P0, PT, R24, R27, RZ ;  /* 0x0000001b181a7210 */ /* 0x000fe20007f1e0ff */
[----:B------:R-:W-:-:S05]  /*10b0*/  IMAD.MOV.U32 R24, RZ, RZ, R40 ;  /* 0x000000ffff187224 */ /* 0x000fca00078e0028 */
[C-C-:B------:R-:W-:Y:S02]  /*10c0*/  SHF.L.W.U32.HI R34, R24.reuse, 0xd, R25.reuse ;  /* 0x0000000d18227819 */ /* 0x140fe40000010e19 */
[C-C-:B------:R-:W-:Y:S02]  /*10d0*/  SHF.L.W.U32.HI R27, R25.reuse, 0x3, R24.reuse ;  /* 0x00000003191b7819 */ /* 0x140fe40000010e18 */
[----:B------:R-:W-:Y:S01]  /*10e0*/  SHF.R.U64 R36, R24, 0x6, R25 ;  /* 0x0000000618247819 */ /* 0x000fe20000001219 */
[----:B------:R-:W-:Y:S01]  /*10f0*/  IMAD.X R37, R42, 0x1, R37, P0 ;  /* 0x000000012a257824 */ /* 0x000fe200000e0625 */
[----:B------:R-:W-:Y:S02]  /*1100*/  SHF.L.W.U32.HI R38, R25, 0xd, R24 ;  /* 0x0000000d19267819 */ /* 0x000fe40000010e18 */
[----:B------:R-:W-:Y:S02]  /*1110*/  LOP3.LUT R34, R36, R34, R27, 0x96, !PT ;  /* 0x0000002224227212 */ /* 0x000fe400078e961b */
[----:B------:R-:W-:-:S02]  /*1120*/  SHF.L.W.U32.HI R27, R24, 0x3, R25 ;  /* 0x00000003181b7819 */ /* 0x000fc40000010e19 */
[----:B------:R-:W-:-:S04]  /*1130*/  SHF.R.U32.HI R36, RZ, 0x6, R25 ;  /* 0x00000006ff247819 */ /* 0x000fc80000011619 */
[----:B------:R-:W-:Y:S01]  /*1140*/  LOP3.LUT R38, R36, R38, R27, 0x96, !PT ;  /* 0x0000002624267212 */ /* 0x000fe200078e961b */
[----:B------:R-:W-:-:S05]  /*1150*/  IMAD.MOV.U32 R27, RZ, RZ, R37 ;  /* 0x000000ffff1b7224 */ /* 0x000fca00078e0025 */
[C-C-:B------:R-:W-:Y:S02]  /*1160*/  SHF.L.W.U32.HI R41, R26.reuse, 0xd, R27.reuse ;  /* 0x0000000d1a297819 */ /* 0x140fe40000010e1b */
[C-C-:B------:R-:W-:Y:S02]  /*1170*/  SHF.L.W.U32.HI R36, R27.reuse, 0x3, R26.reuse ;  /* 0x000000031b247819 */ /* 0x140fe40000010e1a */
[C-C-:B------:R-:W-:Y:S02]  /*1180*/  SHF.R.U64 R37, R26.reuse, 0x6, R27.reuse ;  /* 0x000000061a257819 */ /* 0x140fe4000000121b */
[----:B------:R-:W-:Y:S02]  /*1190*/  SHF.L.W.U32.HI R40, R27, 0xd, R26 ;  /* 0x0000000d1b287819 */ /* 0x000fe40000010e1a */
[----:B------:R-:W-:Y:S02]  /*11a0*/  LOP3.LUT R41, R37, R41, R36, 0x96, !PT ;  /* 0x0000002925297212 */ /* 0x000fe400078e9624 */
[----:B------:R-:W-:-:S02]  /*11b0*/  SHF.L.W.U32.HI R37, R26, 0x3, R27 ;  /* 0x000000031a257819 */ /* 0x000fc40000010e1b */
[----:B------:R-:W-:-:S04]  /*11c0*/  SHF.R.U32.HI R36, RZ, 0x6, R27 ;  /* 0x00000006ff247819 */ /* 0x000fc8000001161b */
[----:B------:R-:W-:Y:S02]  /*11d0*/  LOP3.LUT R40, R36, R40, R37, 0x96, !PT ;  /* 0x0000002824287212 */ /* 0x000fe400078e9625 */
[C-C-:B--2---:R-:W-:Y:S02]  /*11e0*/  SHF.L.W.U32.HI R36, R22.reuse, 0x1f, R23.reuse ;  /* 0x0000001f16247819 */ /* 0x144fe40000010e17 */
[C-C-:B------:R-:W-:Y:S02]  /*11f0*/  SHF.L.W.U32.HI R37, R22.reuse, 0x18, R23.reuse ;  /* 0x0000001816257819 */ /* 0x140fe40000010e17 */
[--C-:B------:R-:W-:Y:S02]  /*1200*/  SHF.R.U64 R39, R22, 0x7, R23.reuse ;  /* 0x0000000716277819 */ /* 0x100fe40000001217 */
[----:B------:R-:W-:Y:S02]  /*1210*/  SHF.R.U32.HI R42, RZ, 0x7, R23 ;  /* 0x00000007ff2a7819 */ /* 0x000fe40000011617 */
[----:B------:R-:W-:-:S02]  /*1220*/  LOP3.LUT R39, R39, R36, R37, 0x96, !PT ;  /* 0x0000002427277212 */ /* 0x000fc400078e9625 */
[C-C-:B------:R-:W-:Y:S02]  /*1230*/  SHF.L.W.U32.HI R36, R23.reuse, 0x1f, R22.reuse ;  /* 0x0000001f17247819 */ /* 0x140fe40000010e16 */
[----:B------:R-:W-:Y:S02]  /*1240*/  SHF.L.W.U32.HI R37, R23, 0x18, R22 ;  /* 0x0000001817257819 */ /* 0x000fe40000010e16 */
[----:B---3--:R-:W-:Y:S02]  /*1250*/  IADD3 R39, P0, P1, R44, R39, R20 ;  /* 0x000000272c277210 */ /* 0x008fe4000791e014 */
[----:B------:R-:W-:-:S04]  /*1260*/  LOP3.LUT R37, R42, R36, R37, 0x96, !PT ;  /* 0x000000242a257212 */ /* 0x000fc800078e9625 */
[----:B------:R-:W-:Y:S02]  /*1270*/  IADD3.X R45, PT, PT, R45, R37, R21, P0, P1 ;  /* 0x000000252d2d7210 */ /* 0x000fe400007e2415 */
[----:B------:R-:W2:Y:S04]  /*1280*/  LDL.64 R36, [R35+-0x8] ;  /* 0xfffff80023247983 */ /* 0x000ea80000100a00 */
[----:B------:R-:W3:Y:S01]  /*1290*/  LDL.64 R20, [R35+0x38] ;  /* 0x0000380023147983 */ /* 0x000ee20000100a00 */
[----:B------:R-:W-:Y:S01]  /*12a0*/  IADD3 R34, P0, PT, R39, R34, RZ ;  /* 0x0000002227227210 */ /* 0x000fe20007f1e0ff */
[----:B------:R-:W-:-:S04]  /*12b0*/  UIADD3 UR4, UPT, UPT, UR4, 0x8, URZ ;  /* 0x0000000804047890 */ /* 0x000fc8000fffe0ff */
[----:B------:R-:W-:Y:S01]  /*12c0*/  UISETP.NE.AND UP0, UPT, UR4, 0x40, UPT ;  /* 0x000000400400788c */ /* 0x000fe2000bf05270 */
[----:B------:R-:W-:Y:S01]  /*12d0*/  IMAD.X R45, R45, 0x1, R38, P0 ;  /* 0x000000012d2d7824 */ /* 0x000fe200000e0626 */
[----:B------:R0:W-:Y:S04]  /*12e0*/  STL.128 [R35+0x48], R8 ;  /* 0x0000480823007387 */ /* 0x0001e80000100c00 */
[----:B------:R-:W-:Y:S01]  /*12f0*/  STL.128 [R35+0x58], R24 ;  /* 0x0000581823007387 */ /* 0x000fe20000100c00 */
[----:B0-----:R-:W-:Y:S02]  /*1300*/  IMAD.MOV.U32 R8, RZ, RZ, R34 ;  /* 0x000000ffff087224 */ /* 0x001fe400078e0022 */
[----:B------:R-:W-:Y:S01]  /*1310*/  IMAD.MOV.U32 R9, RZ, RZ, R45 ;  /* 0x000000ffff097224 */ /* 0x000fe200078e002d */
[----:B--2---:R-:W-:-:S02]  /*1320*/  SHF.L.W.U32.HI R39, R36, 0x1f, R37 ;  /* 0x0000001f24277819 */ /* 0x004fc40000010e25 */
[C-C-:B------:R-:W-:Y:S02]  /*1330*/  SHF.L.W.U32.HI R42, R36.reuse, 0x18, R37.reuse ;  /* 0x00000018242a7819 */ /* 0x140fe40000010e25 */
[----:B------:R-:W-:-:S04]  /*1340*/  SHF.R.U64 R43, R36, 0x7, R37 ;  /* 0x00000007242b7819 */ /* 0x000fc80000001225 */
[----:B------:R-:W-:Y:S02]  /*1350*/  LOP3.LUT R39, R43, R39, R42, 0x96, !PT ;  /* 0x000000272b277212 */ /* 0x000fe400078e962a */
[C-C-:B------:R-:W-:Y:S02]  /*1360*/  SHF.L.W.U32.HI R42, R37.reuse, 0x1f, R36.reuse ;  /* 0x0000001f252a7819 */ /* 0x140fe40000010e24 */
[----:B------:R-:W-:Y:S02]  /*1370*/  SHF.L.W.U32.HI R43, R37, 0x18, R36 ;  /* 0x00000018252b7819 */ /* 0x000fe40000010e24 */
[----:B------:R-:W-:Y:S02]  /*1380*/  SHF.R.U32.HI R36, RZ, 0x7, R37 ;  /* 0x00000007ff247819 */ /* 0x000fe40000011625 */
[----:B---3--:R-:W-:Y:S02]  /*1390*/  IADD3 R20, P1, P2, R20, R39, R22 ;  /* 0x0000002714147210 */ /* 0x008fe40007a3e016 */
[----:B------:R-:W-:-:S04]  /*13a0*/  LOP3.LUT R43, R36, R42, R43, 0x96, !PT ;  /* 0x0000002a242b7212 */ /* 0x000fc800078e962b */
[----:B------:R-:W-:Y:S02]  /*13b0*/  IADD3.X R21, PT, PT, R21, R43, R23, P1, P2 ;  /* 0x0000002b15157210 */ /* 0x000fe40000fe4417 */
[----:B------:R-:W-:-:S05]  /*13c0*/  IADD3 R41, P1, PT, R20, R41, RZ ;  /* 0x0000002914297210 */ /* 0x000fca0007f3e0ff */
[----:B------:R-:W-:Y:S02]  /*13d0*/  IMAD.X R40, R21, 0x1, R40, P1 ;  /* 0x0000000115287824 */ /* 0x000fe400008e0628 */
[----:B------:R-:W-:Y:S02]  /*13e0*/  IMAD.MOV.U32 R10, RZ, RZ, R41 ;  /* 0x000000ffff0a7224 */ /* 0x000fe400078e0029 */
[----:B------:R-:W-:-:S05]  /*13f0*/  IMAD.MOV.U32 R11, RZ, RZ, R40 ;  /* 0x000000ffff0b7224 */ /* 0x000fca00078e0028 */
[----:B------:R0:W-:Y:S02]  /*1400*/  STL.128 [R35+0x68], R8 ;  /* 0x0000680823007387 */ /* 0x0001e40000100c00 */
[----:B0-----:R-:W-:Y:S01]  /*1410*/  VIADD R35, R35, 0x40 ;  /* 0x0000004023237836 */ /* 0x001fe20000000000 */
[----:B------:R-:W-:Y:S06]  /*1420*/  BRA.U UP0, `(.L_x_24) ;  /* 0xfffffff100f87547 */ /* 0x000fec000b83ffff */
[----:B------:R-:W0:Y:S01]  /*1430*/  LDCU.64 UR16, c[0x3][0x48] ;  /* 0x00c00900ff1077ac */ /* 0x000e220008000a00 */
[----:B------:R-:W-:Y:S02]  /*1440*/  IMAD.U32 R39, RZ, RZ, UR8 ;  /* 0x00000008ff277e24 */ /* 0x000fe4000f8e00ff */
[----:B------:R-:W-:Y:S01]  /*1450*/  IMAD.U32 R38, RZ, RZ, UR9 ;  /* 0x00000009ff267e24 */ /* 0x000fe2000f8e00ff */
[----:B------:R-:W1:Y:S01]  /*1460*/  LDCU.64 UR18, c[0x3][0x50] ;  /* 0x00c00a00ff1277ac */ /* 0x000e620008000a00 */
[----:B------:R-:W-:Y:S02]  /*1470*/  IMAD.U32 R36, RZ, RZ, UR10 ;  /* 0x0000000aff247e24 */ /* 0x000fe4000f8e00ff */
[----:B------:R-:W-:Y:S01]  /*1480*/  IMAD.U32 R37, RZ, RZ, UR11 ;  /* 0x0000000bff257e24 */ /* 0x000fe2000f8e00ff */
[----:B------:R-:W2:Y:S01]  /*1490*/  LDCU.64 UR20, c[0x3][0x58] ;  /* 0x00c00b00ff1477ac */ /* 0x000ea20008000a00 */
[----:B------:R-:W-:Y:S02]  /*14a0*/  IMAD.U32 R35, RZ, RZ, UR12 ;  /* 0x0000000cff237e24 */ /* 0x000fe4000f8e00ff */
[----:B------:R-:W-:Y:S01]  /*14b0*/  IMAD.U32 R34, RZ, RZ, UR13 ;  /* 0x0000000dff227e24 */ /* 0x000fe2000f8e00ff */
[----:B------:R-:W3:Y:S01]  /*14c0*/  LDCU.64 UR4, c[0x3][0x40] ;  /* 0x00c00800ff0477ac */ /* 0x000ee20008000a00 */
[----:B------:R-:W-:-:S02]  /*14d0*/  IMAD.U32 R11, RZ, RZ, UR14 ;  /* 0x0000000eff0b7e24 */ /* 0x000fc4000f8e00ff */
[----:B------:R-:W-:Y:S02]  /*14e0*/  IMAD.U32 R10, RZ, RZ, UR15 ;  /* 0x0000000fff0a7e24 */ /* 0x000fe4000f8e00ff */
[----:B0-----:R-:W-:Y:S02]  /*14f0*/  IMAD.U32 R24, RZ, RZ, UR16 ;  /* 0x00000010ff187e24 */ /* 0x001fe4000f8e00ff */
[----:B------:R-:W-:Y:S02]  /*1500*/  IMAD.U32 R25, RZ, RZ, UR17 ;  /* 0x00000011ff197e24 */ /* 0x000fe4000f8e00ff */
[----:B-1----:R-:W-:Y:S02]  /*1510*/  IMAD.U32 R23, RZ, RZ, UR18 ;  /* 0x00000012ff177e24 */ /* 0x002fe4000f8e00ff */
[----:B------:R-:W-:Y:S02]  /*1520*/  IMAD.U32 R22, RZ, RZ, UR19 ;  /* 0x00000013ff167e24 */ /* 0x000fe4000f8e00ff */
[----:B--2---:R-:W-:-:S02]  /*1530*/  IMAD.U32 R21, RZ, RZ, UR20 ;  /* 0x00000014ff157e24 */ /* 0x004fc4000f8e00ff */
[----:B------:R-:W-:Y:S02]  /*1540*/  IMAD.U32 R20, RZ, RZ, UR21 ;  /* 0x00000015ff147e24 */ /* 0x000fe4000f8e00ff */
[----:B---3--:R-:W-:Y:S01]  /*1550*/  IMAD.U32 R27, RZ, RZ, UR4 ;  /* 0x00000004ff1b7e24 */ /* 0x008fe2000f8e00ff */
[----:B------:R-:W-:Y:S01]  /*1560*/  UMOV UR4, URZ ;  /* 0x000000ff00047c82 */ /* 0x000fe20008000000 */
[----:B------:R-:W-:Y:S01]  /*1570*/  IMAD.U32 R26, RZ, RZ, UR5 ;  /* 0x00000005ff1a7e24 */ /* 0x000fe2000f8e00ff */
[----:B------:R-:W-:-:S06]  /*1580*/  UMOV UR5, URZ ;  /* 0x000000ff00057c82 */ /* 0x000fcc0008000000 */
.L_x_25:
[C-C-:B------:R-:W-:Y:S02]  /*1590*/  SHF.L.W.U32.HI R8, R39.reuse, 0x12, R38.reuse ;  /* 0x0000001227087819 */ /* 0x140fe40000010e26 */
[----:B------:R-:W-:Y:S02]  /*15a0*/  SHF.L.W.U32.HI R9, R39, 0xe, R38 ;  /* 0x0000000e27097819 */ /* 0x000fe40000010e26 */
[----:B------:R-:W-:Y:S02]  /*15b0*/  SHF.L.W.U32.HI R40, R38, 0x17, R39 ;  /* 0x0000001726287819 */ /* 0x000fe40000010e27 */
[----:B------:R-:W-:Y:S02]  /*15c0*/  LOP3.LUT R43, R34, R38, R37, 0xb8, !PT ;  /* 0x00000026222b7212 */ /* 0x000fe400078eb825 */
[----:B------:R-:W-:Y:S02]  /*15d0*/  LOP3.LUT R9, R40, R8, R9, 0x96, !PT ;  /* 0x0000000828097212 */ /* 0x000fe400078e9609 */
[----:B------:R-:W-:-:S04]  /*15e0*/  LOP3.LUT R8, R35, R39, R36, 0xb8, !PT ;  /* 0x0000002723087212 */ /* 0x000fc800078eb824 */
[----:B------:R-:W-:Y:S02]  /*15f0*/  IADD3 R41, P0, P1, R9, R8, R11 ;  /* 0x0000000809297210 */ /* 0x000fe4000791e00b */
[C-C-:B------:R-:W-:Y:S02]  /*1600*/  SHF.L.W.U32.HI R8, R38.reuse, 0x12, R39.reuse ;  /* 0x0000001226087819 */ /* 0x140fe40000010e27 */
[----:B------:R-:W-:Y:S02]  /*1610*/  SHF.L.W.U32.HI R9, R38, 0xe, R39 ;  /* 0x0000000e26097819 */ /* 0x000fe40000010e27 */
[----:B------:R-:W-:-:S04]  /*1620*/  SHF.L.W.U32.HI R11, R39, 0x17, R38 ;  /* 0x00000017270b7819 */ /* 0x000fc80000010e26 */
[----:B------:R-:W-:-:S04]  /*1630*/  LOP3.LUT R8, R11, R8, R9, 0x96, !PT ;  /* 0x000000080b087212 */ /* 0x000fc800078e9609 */
[----:B------:R-:W-:Y:S02]  /*1640*/  IADD3.X R43, PT, PT, R8, R43, R10, P0, P1 ;  /* 0x0000002b082b7210 */ /* 0x000fe400007e240a */
[----:B------:R-:W2:Y:S01]  /*1650*/  LDL.128 R8, [R0+UR5] ;  /* 0x0000000500087983 */ /* 0x000ea20008100c00 */
[----:B------:R-:W2:Y:S01]  /*1660*/  LDCU.64 UR8, c[0x3][UR5+0x80] ;  /* 0x00c01000050877ac */ /* 0x000ea20008000a00 */
[----:B------:R-:W-:Y:S01]  /*1670*/  SHF.L.W.U32.HI R42, R26, 0x4, R27 ;  /* 0x000000041a2a7819 */ /* 0x000fe20000010e1b */
[----:B------:R-:W-:-:S04]  /*1680*/  UIADD3 UR4, UPT, UPT, UR4, 0x2, URZ ;  /* 0x0000000204047890 */ /* 0x000fc8000fffe0ff */
[----:B------:R-:W-:Y:S01]  /*1690*/  UISETP.NE.AND UP0, UPT, UR4, 0x50, UPT ;  /* 0x000000500400788c */ /* 0x000fe2000bf05270 */
[----:B--2---:R-:W-:Y:S02]  /*16a0*/  IADD3 R40, P0, P1, R8, UR8, R41 ;  /* 0x0000000808287c10 */ /* 0x004fe4000f91e029 */
[C---:B------:R-:W-:Y:S02]  /*16b0*/  SHF.L.W.U32.HI R8, R26.reuse, 0x1e, R27 ;  /* 0x0000001e1a087819 */ /* 0x040fe40000010e1b */
[----:B------:R-:W-:Y:S01]  /*16c0*/  IADD3.X R43, PT, PT, R9, UR9, R43, P0, P1 ;  /* 0x00000009092b7c10 */ /* 0x000fe200087e242b */
[----:B------:R-:W0:Y:S01]  /*16d0*/  LDCU.64 UR8, c[0x3][UR5+0x88] ;  /* 0x00c01100050877ac */ /* 0x000e220008000a00 */
[----:B------:R-:W-:Y:S02]  /*16e0*/  SHF.L.W.U32.HI R9, R27, 0x4, R26 ;  /* 0x000000041b097819 */ /* 0x000fe40000010e1a */
[----:B------:R-:W-:Y:S01]  /*16f0*/  SHF.L.W.U32.HI R41, R26, 0x19, R27 ;  /* 0x000000191a297819 */ /* 0x000fe20000010e1b */
[----:B------:R-:W-:-:S03]  /*1700*/  UIADD3 UR5, UPT, UPT, UR5, 0x10, URZ ;  /* 0x0000001005057890 */ /* 0x000fc6000fffe0ff */
[----:B------:R-:W-:Y:S02]  /*1710*/  LOP3.LUT R9, R41, R9, R8, 0x96, !PT ;  /* 0x0000000929097212 */ /* 0x000fe400078e9608 */
[C-C-:B------:R-:W-:Y:S02]  /*1720*/  SHF.L.W.U32.HI R41, R27.reuse, 0x1e, R26.reuse ;  /* 0x0000001e1b297819 */ /* 0x140fe40000010e1a */
[----:B------:R-:W-:-:S04]  /*1730*/  SHF.L.W.U32.HI R8, R27, 0x19, R26 ;  /* 0x000000191b087819 */ /* 0x000fc80000010e1a */
[----:B------:R-:W-:Y:S02]  /*1740*/  LOP3.LUT R42, R8, R42, R41, 0x96, !PT ;  /* 0x0000002a082a7212 */ /* 0x000fe400078e9629 */
[----:B------:R-:W-:Y:S02]  /*1750*/  IADD3 R8, P0, PT, R21, R40, RZ ;  /* 0x0000002815087210 */ /* 0x000fe40007f1e0ff */
[----:B------:R-:W-:-:S03]  /*1760*/  LOP3.LUT R21, R24, R23, R27, 0xe8, !PT ;  /* 0x0000001718157212 */ /* 0x000fc600078ee81b */
[----:B------:R-:W-:Y:S01]  /*1770*/  IMAD.X R41, R20, 0x1, R43, P0 ;  /* 0x0000000114297824 */ /* 0x000fe200000e062b */
[----:B------:R-:W-:Y:S02]  /*1780*/  IADD3 R9, P1, P2, R40, R9, R21 ;  /* 0x0000000928097210 */ /* 0x000fe40007a3e015 */
[----:B------:R-:W-:Y:S02]  /*1790*/  LOP3.LUT R40, R25, R22, R26, 0xe8, !PT ;  /* 0x0000001619287212 */ /* 0x000fe400078ee81a */
[C-C-:B------:R-:W-:Y:S02]  /*17a0*/  SHF.L.W.U32.HI R20, R8.reuse, 0x12, R41.reuse ;  /* 0x0000001208147819 */ /* 0x140fe40000010e29 */
[----:B------:R-:W-:Y:S02]  /*17b0*/  IADD3.X R40, PT, PT, R43, R42, R40, P1, P2 ;  /* 0x0000002a2b287210 */ /* 0x000fe40000fe4428 */
[----:B------:R-:W-:Y:S02]  /*17c0*/  SHF.L.W.U32.HI R21, R8, 0xe, R41 ;  /* 0x0000000e08157819 */ /* 0x000fe40000010e29 */
[----:B------:R-:W-:-:S04]  /*17d0*/  SHF.L.W.U32.HI R42, R41, 0x17, R8 ;  /* 0x00000017292a7819 */ /* 0x000fc80000010e08 */
[----:B------:R-:W-:Y:S02]  /*17e0*/  LOP3.LUT R43, R42, R20, R21, 0x96, !PT ;  /* 0x000000142a2b7212 */ /* 0x000fe400078e9615 */
[C-C-:B------:R-:W-:Y:S02]  /*17f0*/  SHF.L.W.U32.HI R20, R41.reuse, 0x12, R8.reuse ;  /* 0x0000001229147819 */ /* 0x140fe40000010e08 */
[----:B------:R-:W-:Y:S02]  /*1800*/  SHF.L.W.U32.HI R21, R41, 0xe, R8 ;  /* 0x0000000e29157819 */ /* 0x000fe40000010e08 */
[----:B------:R-:W-:-:S04]  /*1810*/  SHF.L.W.U32.HI R42, R8, 0x17, R41 ;  /* 0x00000017082a7819 */ /* 0x000fc80000010e29 */
[----:B------:R-:W-:Y:S02]  /*1820*/  LOP3.LUT R42, R42, R20, R21, 0x96, !PT ;  /* 0x000000142a2a7212 */ /* 0x000fe400078e9615 */
[----:B------:R-:W-:Y:S02]  /*1830*/  LOP3.LUT R20, R36, R8, R39, 0xb8, !PT ;  /* 0x0000000824147212 */ /* 0x000fe400078eb827 */
[----:B------:R-:W-:Y:S02]  /*1840*/  LOP3.LUT R21, R37, R41, R38, 0xb8, !PT ;  /* 0x0000002925157212 */ /* 0x000fe400078eb826 */
[----:B------:R-:W-:Y:S01]  /*1850*/  IADD3 R35, P0, P1, R43, R20, R35 ;  /* 0x000000142b237210 */ /* 0x000fe2000791e023 */
[----:B------:R-:W-:Y:S01]  /*1860*/  IMAD.MOV.U32 R43, RZ, RZ, R27 ;  /* 0x000000ffff2b7224 */ /* 0x000fe200078e001b */
[----:B------:R-:W-:Y:S02]  /*1870*/  SHF.L.W.U32.HI R20, R9, 0x4, R40 ;  /* 0x0000000409147819 */ /* 0x000fe40000010e28 */
[----:B------:R-:W-:Y:S01]  /*1880*/  IADD3.X R21, PT, PT, R42, R21, R34, P0, P1 ;  /* 0x000000152a157210 */ /* 0x000fe200007e2422 */
[----:B------:R-:W-:Y:S01]  /*1890*/  IMAD.MOV.U32 R42, RZ, RZ, R26 ;  /* 0x000000ffff2a7224 */ /* 0x000fe200078e001a */
[----:B0-----:R-:W-:-:S02]  /*18a0*/  IADD3 R10, P0, P1, R10, UR8, R35 ;  /* 0x000000080a0a7c10 */ /* 0x001fc4000f91e023 */
[C---:B------:R-:W-:Y:S02]  /*18b0*/  SHF.L.W.U32.HI R34, R40.reuse, 0x19, R9 ;  /* 0x0000001928227819 */ /* 0x040fe40000010e09 */
[----:B------:R-:W-:Y:S02]  /*18c0*/  IADD3.X R11, PT, PT, R11, UR9, R21, P0, P1 ;  /* 0x000000090b0b7c10 */ /* 0x000fe400087e2415 */
[----:B------:R-:W-:-:S04]  /*18d0*/  SHF.L.W.U32.HI R21, R40, 0x1e, R9 ;  /* 0x0000001e28157819 */ /* 0x000fc80000010e09 */
[----:B------:R-:W-:Y:S02]  /*18e0*/  LOP3.LUT R35, R34, R20, R21, 0x96, !PT ;  /* 0x0000001422237212 */ /* 0x000fe400078e9615 */
[----:B------:R-:W-:Y:S02]  /*18f0*/  SHF.L.W.U32.HI R20, R40, 0x4, R9 ;  /* 0x0000000428147819 */ /* 0x000fe40000010e09 */
[C-C-:B------:R-:W-:Y:S02]  /*1900*/  SHF.L.W.U32.HI R21, R9.reuse, 0x1e, R40.reuse ;  /* 0x0000001e09157819 */ /* 0x140fe40000010e28 */
[----:B------:R-:W-:-:S04]  /*1910*/  SHF.L.W.U32.HI R34, R9, 0x19, R40 ;  /* 0x0000001909227819 */ /* 0x000fc80000010e28 */
[----:B------:R-:W-:Y:S01]  /*1920*/  LOP3.LUT R20, R34, R20, R21, 0x96, !PT ;  /* 0x0000001422147212 */ /* 0x000fe200078e9615 */
[----:B------:R-:W-:Y:S01]  /*1930*/  IMAD.MOV.U32 R34, RZ, RZ, R38 ;  /* 0x000000ffff227224 */ /* 0x000fe200078e0026 */
[----:B------:R-:W-:-:S04]  /*1940*/  LOP3.LUT R21, R27, R24, R9, 0xe8, !PT ;  /* 0x000000181b157212 */ /* 0x000fc800078ee809 */
[----:B------:R-:W-:Y:S01]  /*1950*/  IADD3 R27, P1, P2, R10, R35, R21 ;  /* 0x000000230a1b7210 */ /* 0x000fe20007a3e015 */
[----:B------:R-:W-:Y:S01]  /*1960*/  IMAD.MOV.U32 R35, RZ, RZ, R39 ;  /* 0x000000ffff237224 */ /* 0x000fe200078e0027 */
[----:B------:R-:W-:Y:S01]  /*1970*/  IADD3 R39, P0, PT, R23, R10, RZ ;  /* 0x0000000a17277210 */ /* 0x000fe20007f1e0ff */
[----:B------:R-:W-:Y:S01]  /*1980*/  IMAD.MOV.U32 R21, RZ, RZ, R24 ;  /* 0x000000ffff157224 */ /* 0x000fe200078e0018 */
[----:B------:R-:W-:Y:S01]  /*1990*/  LOP3.LUT R10, R26, R25, R40, 0xe8, !PT ;  /* 0x000000191a0a7212 */ /* 0x000fe200078ee828 */
[----:B------:R-:W-:Y:S02]  /*19a0*/  IMAD.MOV.U32 R24, RZ, RZ, R9 ;  /* 0x000000ffff187224 */ /* 0x000fe400078e0009 */
[----:B------:R-:W-:Y:S01]  /*19b0*/  IMAD.X R38, R22, 0x1, R11, P0 ;  /* 0x0000000116267824 */ /* 0x000fe200000e060b */
[----:B------:R-:W-:Y:S01]  /*19c0*/  IADD3.X R26, PT, PT, R11, R20, R10, P1, P2 ;  /* 0x000000140b1a7210 */ /* 0x000fe20000fe440a */
[----:B------:R-:W-:Y:S02]  /*19d0*/  IMAD.MOV.U32 R11, RZ, RZ, R36 ;  /* 0x000000ffff0b7224 */ /* 0x000fe400078e0024 */
[----:B------:R-:W-:-:S02]  /*19e0*/  IMAD.MOV.U32 R10, RZ, RZ, R37 ;  /* 0x000000ffff0a7224 */ /* 0x000fc400078e0025 */
[----:B------:R-:W-:Y:S02]  /*19f0*/  IMAD.MOV.U32 R20, RZ, RZ, R25 ;  /* 0x000000ffff147224 */ /* 0x000fe400078e0019 */
[----:B------:R-:W-:Y:S02]  /*1a00*/  IMAD.MOV.U32 R36, RZ, RZ, R8 ;  /* 0x000000ffff247224 */ /* 0x000fe400078e0008 */
[----:B------:R-:W-:Y:S02]  /*1a10*/  IMAD.MOV.U32 R25, RZ, RZ, R40 ;  /* 0x000000ffff197224 */ /* 0x000fe400078e0028 */
[----:B------:R-:W-:Y:S02]  /*1a20*/  IMAD.MOV.U32 R37, RZ, RZ, R41 ;  /* 0x000000ffff257224 */ /* 0x000fe400078e0029 */
[----:B------:R-:W-:Y:S02]  /*1a30*/  IMAD.MOV.U32 R23, RZ, RZ, R43 ;  /* 0x000000ffff177224 */ /* 0x000fe400078e002b */
[----:B------:R-:W-:Y:S01]  /*1a40*/  IMAD.MOV.U32 R22, RZ, RZ, R42 ;  /* 0x000000ffff167224 */ /* 0x000fe200078e002a */
[----:B------:R-:W-:Y:S06]  /*1a50*/  BRA.U UP0, `(.L_x_25) ;  /* 0xfffffff900cc7547 */ /* 0x000fec000b83ffff */
[----:B------:R-:W0:Y:S01]  /*1a60*/  LDCU.128 UR8, c[0x3][0x40] ;  /* 0x00c00800ff0877ac */ /* 0x000e220008000c00 */
[----:B-----5:R-:W-:Y:S01]  /*1a70*/  ISETP.NE.AND P0, PT, R32, RZ, PT ;  /* 0x000000ff2000720c */ /* 0x020fe20003f05270 */
[----:B------:R-:W-:Y:S01]  /*1a80*/  BSSY.RECONVERGENT B0, `(.L_x_26) ;  /* 0x00000b5000007945 */ /* 0x000fe20003800200 */
[----:B------:R-:W1:Y:S01]  /*1a90*/  LDCU.128 UR12, c[0x3][0x50] ;  /* 0x00c00a00ff0c77ac */ /* 0x000e620008000c00 */
[----:B------:R-:W2:Y:S01]  /*1aa0*/  LDCU UR16, c[0x3][0x18] ;  /* 0x00c00300ff1077ac */ /* 0x000ea20008000800 */
[----:B------:R-:W3:Y:S01]  /*1ab0*/  LDCU UR17, c[0x3][0x38] ;  /* 0x00c00700ff1177ac */ /* 0x000ee20008000800 */
[----:B------:R-:W4:Y:S01]  /*1ac0*/  LDCU.64 UR4, c[0x3][URZ] ;  /* 0x00c00000ff0477ac */ /* 0x000f220008000a00 */
[----:B0-----:R-:W-:Y:S02]  /*1ad0*/  IADD3 R8, P1, PT, R27, UR8, RZ ;  /* 0x000000081b087c10 */ /* 0x001fe4000ff3e0ff */
[----:B------:R-:W-:Y:S01]  /*1ae0*/  IADD3 R9, P2, PT, R24, UR10, RZ ;  /* 0x0000000a18097c10 */ /* 0x000fe2000ff5e0ff */
[----:B------:R-:W0:Y:S01]  /*1af0*/  LDCU.64 UR18, c[0x3][0x30] ;  /* 0x00c00600ff1277ac */ /* 0x000e220008000a00 */
[----:B------:R-:W-:-:S02]  /*1b00*/  IADD3.X R11, PT, PT, R26, UR9, RZ, P1, !PT ;  /* 0x000000091a0b7c10 */ /* 0x000fc40008ffe4ff */
[----:B------:R-:W-:Y:S01]  /*1b10*/  IADD3.X R10, PT, PT, R25, UR11, RZ, P2, !PT ;  /* 0x0000000b190a7c10 */ /* 0x000fe200097fe4ff */
[----:B------:R-:W0:Y:S01]  /*1b20*/  LDCU.64 UR10, c[0x3][0x10] ;  /* 0x00c00200ff0a77ac */ /* 0x000e220008000a00 */
[----:B-1----:R-:W-:Y:S02]  /*1b30*/  IADD3 R41, P1, PT, R43, UR12, RZ ;  /* 0x0000000c2b297c10 */ /* 0x002fe4000ff3e0ff */
[----:B------:R-:W-:Y:S01]  /*1b40*/  IADD3 R43, P2, PT, R21, UR14, RZ ;  /* 0x0000000e152b7c10 */ /* 0x000fe2000ff5e0ff */
[----:B------:R-:W1:Y:S01]  /*1b50*/  LDCU.64 UR8, c[0x3][0x20] ;  /* 0x00c00400ff0877ac */ /* 0x000e620008000a00 */
[--C-:B------:R-:W-:Y:S02]  /*1b60*/  SHF.R.U32.HI R24, RZ, 0x18, R11.reuse ;  /* 0x00000018ff187819 */ /* 0x100fe4000001160b */
[----:B------:R-:W-:Y:S01]  /*1b70*/  SHF.R.U32.HI R21, RZ, 0x8, R11 ;  /* 0x00000008ff157819 */ /* 0x000fe2000001160b */
[----:B------:R-:W0:Y:S01]  /*1b80*/  LDCU.128 UR20, c[0x3][0x20] ;  /* 0x00c00400ff1477ac */ /* 0x000e220008000c00 */
[----:B------:R-:W-:-:S02]  /*1b90*/  SHF.R.U32.HI R23, RZ, 0x18, R10 ;  /* 0x00000018ff177819 */ /* 0x000fc4000001160a */
[----:B------:R-:W-:Y:S02]  /*1ba0*/  SHF.R.U32.HI R22, RZ, 0x8, R10 ;  /* 0x00000008ff167819 */ /* 0x000fe4000001160a */
[----:B------:R-:W-:Y:S02]  /*1bb0*/  IADD3.X R42, PT, PT, R42, UR13, RZ, P1, !PT ;  /* 0x0000000d2a2a7c10 */ /* 0x000fe40008ffe4ff */
[----:B------:R-:W-:Y:S01]  /*1bc0*/  IADD3.X R20, PT, PT, R20, UR15, RZ, P2, !PT ;  /* 0x0000000f14147c10 */ /* 0x000fe200097fe4ff */
[----:B------:R-:W0:Y:S01]  /*1bd0*/  LDCU.128 UR12, c[0x3][URZ] ;  /* 0x00c00000ff0c77ac */ /* 0x000e220008000c00 */
[----:B------:R-:W-:Y:S02]  /*1be0*/  LOP3.LUT R21, R24, 0xff00, R21, 0xf8, !PT ;  /* 0x0000ff0018157812 */ /* 0x000fe400078ef815 */
[----:B------:R-:W-:Y:S02]  /*1bf0*/  LOP3.LUT R22, R23, 0xff00, R22, 0xf8, !PT ;  /* 0x0000ff0017167812 */ /* 0x000fe400078ef816 */
[----:B------:R-:W-:-:S02]  /*1c00*/  SHF.R.U64 R26, R8, 0x18, R11 ;  /* 0x00000018081a7819 */ /* 0x000fc4000000120b */
[--C-:B------:R-:W-:Y:S02]  /*1c10*/  SHF.R.U32.HI R32, RZ, 0x18, R42.reuse ;  /* 0x00000018ff207819 */ /* 0x100fe4000001162a */
[----:B------:R-:W-:Y:S02]  /*1c20*/  SHF.R.U32.HI R23, RZ, 0x8, R42 ;  /* 0x00000008ff177819 */ /* 0x000fe4000001162a */
[--C-:B------:R-:W-:Y:S02]  /*1c30*/  SHF.R.U32.HI R25, RZ, 0x18, R20.reuse ;  /* 0x00000018ff197819 */ /* 0x100fe40000011614 */
[----:B------:R-:W-:Y:S02]  /*1c40*/  SHF.R.U32.HI R24, RZ, 0x8, R20 ;  /* 0x00000008ff187819 */ /* 0x000fe40000011614 */
[----:B------:R-:W-:Y:S02]  /*1c50*/  LOP3.LUT R21, R21, 0xff0000, R26, 0xf8, !PT ;  /* 0x00ff000015157812 */ /* 0x000fe400078ef81a */
[----:B------:R-:W-:-:S02]  /*1c60*/  LOP3.LUT R23, R32, 0xff00, R23, 0xf8, !PT ;  /* 0x0000ff0020177812 */ /* 0x000fc400078ef817 */
[----:B------:R-:W-:Y:S02]  /*1c70*/  LOP3.LUT R24, R25, 0xff00, R24, 0xf8, !PT ;  /* 0x0000ff0019187812 */ /* 0x000fe400078ef818 */
[----:B------:R-:W-:Y:S02]  /*1c80*/  SHF.R.U64 R26, R41, 0x18, R42 ;  /* 0x00000018291a7819 */ /* 0x000fe4000000122a */
[----:B------:R-:W-:Y:S02]  /*1c90*/  SHF.R.U64 R25, R43, 0x18, R20 ;  /* 0x000000182b197819 */ /* 0x000fe40000001214 */
[----:B------:R-:W-:Y:S02]  /*1ca0*/  SHF.R.U64 R27, R9, 0x18, R10 ;  /* 0x00000018091b7819 */ /* 0x000fe4000000120a */
[----:B------:R-:W-:Y:S02]  /*1cb0*/  LOP3.LUT R23, R23, 0xff0000, R26, 0xf8, !PT ;  /* 0x00ff000017177812 */ /* 0x000fe400078ef81a */
[----:B------:R-:W-:-:S02]  /*1cc0*/  LOP3.LUT R24, R24, 0xff0000, R25, 0xf8, !PT ;  /* 0x00ff000018187812 */ /* 0x000fc400078ef819 */
[----:B------:R-:W-:Y:S02]  /*1cd0*/  SHF.R.U64 R26, R8, 0x8, R11 ;  /* 0x00000008081a7819 */ /* 0x000fe4000000120b */
[----:B------:R-:W-:Y:S02]  /*1ce0*/  LOP3.LUT R22, R22, 0xff0000, R27, 0xf8, !PT ;  /* 0x00ff000016167812 */ /* 0x000fe400078ef81b */
[----:B------:R-:W-:Y:S02]  /*1cf0*/  SHF.R.U64 R25, R9, 0x8, R10 ;  /* 0x0000000809197819 */ /* 0x000fe4000000120a */
[----:B------:R-:W-:Y:S02]  /*1d00*/  SHF.R.U64 R42, R41, 0x8, R42 ;  /* 0x00000008292a7819 */ /* 0x000fe4000000122a */
[----:B------:R-:W-:Y:S02]  /*1d10*/  SHF.R.U64 R35, R43, 0x8, R20 ;  /* 0x000000082b237819 */ /* 0x000fe40000001214 */
        /* <DEDUP_REMOVED lines=8> */
[----:B01234-:R-:W-:Y:S06]  /*1da0*/  @P0 BRA `(.L_x_27) ;  /* 0x0000000400040947 */ /* 0x01ffec0003800000 */
.L_x_31:
[----:B------:R-:W0:Y:S01]  /*1db0*/  LDC R8, c[0x3][0x1c] ;  /* 0x00c00700ff087b82 */ /* 0x000e220000000800 */
[----:B------:R-:W-:Y:S01]  /*1dc0*/  BSSY.RELIABLE B1, `(.L_x_28) ;  /* 0x0000027000017945 */ /* 0x000fe20003800100 */
[----:B0-----:R-:W-:-:S13]  /*1dd0*/  ISETP.GT.U32.AND P0, PT, R43, R8, PT ;  /* 0x000000082b00720c */ /* 0x001fda0003f04070 */
[----:B------:R-:W-:Y:S05]  /*1de0*/  @P0 BRA `(.L_x_29) ;  /* 0x0000000000900947 */ /* 0x000fea0003800000 */
[----:B------:R-:W-:-:S13]  /*1df0*/  ISETP.GE.U32.AND P0, PT, R43, R8, PT ;  /* 0x000000082b00720c */ /* 0x000fda0003f06070 */
[----:B------:R-:W-:Y:S05]  /*1e00*/  @!P0 BREAK.RELIABLE B1 ;  /* 0x0000000000018942 */ /* 0x000fea0003800100 */
[----:B------:R-:W-:Y:S05]  /*1e10*/  @!P0 BRA `(.L_x_30) ;  /* 0x0000000400ec8947 */ /* 0x000fea0003800000 */
[----:B------:R-:W0:Y:S02]  /*1e20*/  LDC R10, c[0x3][0x18] ;  /* 0x00c00600ff0a7b82 */ /* 0x000e240000000800 */
        /* <DEDUP_REMOVED lines=32> */
.L_x_29:
[----:B------:R-:W-:Y:S05]  /*2030*/  BSYNC.RELIABLE B1 ;  /* 0x0000000000017941 */ /* 0x000fea0003800100 */
.L_x_28:
        /* <DEDUP_REMOVED lines=24> */
.L_x_27:
        /* <DEDUP_REMOVED lines=40> */
.L_x_33:
[----:B------:R-:W-:Y:S05]  /*2440*/  BSYNC.RELIABLE B1 ;  /* 0x0000000000017941 */ /* 0x000fea0003800100 */
.L_x_32:
        /* <DEDUP_REMOVED lines=24> */
.L_x_30:
[----:B------:R-:W-:Y:S05]  /*25d0*/  BSYNC.RECONVERGENT B0 ;  /* 0x0000000000007941 */ /* 0x000fea0003800200 */
.L_x_26:
[----:B------:R-:W-:Y:S05]  /*25e0*/  WARPSYNC.ALL ;  /* 0x0000000000007948 */ /* 0x000fea0003800000 */
[----:B------:R-:W0:Y:S08]  /*25f0*/  LDC.64 R26, c[0x0][0x390] ;  /* 0x0000e400ff1a7b82 */ /* 0x000e300000000a00 */
[----:B------:R-:W1:Y:S01]  /*2600*/  LDC.64 R24, c[0x0][0x398] ;  /* 0x0000e600ff187b82 */ /* 0x000e620000000a00 */
[----:B0-----:R-:W-:-:S05]  /*2610*/  IMAD.WIDE.U32 R26, R33, 0xc0, R26 ;  /* 0x000000c0211a7825 */ /* 0x001fca00078e001a */
[----:B------:R0:W-:Y:S04]  /*2620*/  STG.E desc[UR6][R26.64], R11 ;  /* 0x0000000b1a007986 */ /* 0x0001e8000c101906 */
[----:B------:R-:W-:Y:S04]  /*2630*/  STG.E desc[UR6][R26.64+0x4], R37 ;  /* 0x000004251a007986 */ /* 0x000fe8000c101906 */
[----:B------:R-:W-:Y:S04]  /*2640*/  STG.E desc[UR6][R26.64+0x8], R21 ;  /* 0x000008151a007986 */ /* 0x000fe8000c101906 */
[----:B------:R-:W-:Y:S04]  /*2650*/  STG.E desc[UR6][R26.64+0xc], R39 ;  /* 0x00000c271a007986 */ /* 0x000fe8000c101906 */
[----:B------:R2:W-:Y:S04]  /*2660*/  STG.E desc[UR6][R26.64+0x10], R23 ;  /* 0x000010171a007986 */ /* 0x0005e8000c101906 */
[----:B------:R3:W-:Y:S04]  /*2670*/  STG.E desc[UR6][R26.64+0x14], R41 ;  /* 0x000014291a007986 */ /* 0x0007e8000c101906 */
[----:B------:R3:W-:Y:S04]  /*2680*/  STG.E desc[UR6][R26.64+0x18], R35 ;  /* 0x000018231a007986 */ /* 0x0007e8000c101906 */
[----:B------:R3:W-:Y:S04]  /*2690*/  STG.E desc[UR6][R26.64+0x1c], R43 ;  /* 0x00001c2b1a007986 */ /* 0x0007e8000c101906 */
[----:B-1----:R3:W5:Y:S01]  /*26a0*/  LDG.E R24, desc[UR6][R24.64+0x8] ;  /* 0x0000080618187981 */ /* 0x002762000c1e1900 */
[----:B------:R-:W-:Y:S01]  /*26b0*/  UMOV UR4, 0x646e6962 ;  /* 0x646e696200047882 */ /* 0x000fe20000000000 */
[----:B------:R-:W-:Y:S01]  /*26c0*/  PRMT R30, R30, 0x123, RZ ;  /* 0x000001231e1e7816 */ /* 0x000fe200000000ff */
[----:B------:R-:W-:Y:S01]  /*26d0*/  UPRMT UR4, UR4, 0x123, URZ ;  /* 0x0000012304047896 */ /* 0x000fe200080000ff */
[----:B------:R-:W-:Y:S01]  /*26e0*/  IMAD.MOV.U32 R10, RZ, RZ, 0x140 ;  /* 0x00000140ff0a7424 */ /* 0x000fe200078e00ff */
[----:B------:R-:W-:Y:S01]  /*26f0*/  CS2R R8, SRZ ;  /* 0x0000000000087805 */ /* 0x000fe2000001ff00 */
[----:B0-----:R-:W-:Y:S01]  /*2700*/  IMAD.MOV.U32 R11, RZ, RZ, 0x0 ;  /* 0x00000000ff0b7424 */ /* 0x001fe200078e00ff */
[----:B------:R3:W-:Y:S01]  /*2710*/  STL.128 [R0], R12 ;  /* 0x0000000c00007387 */ /* 0x0007e20000100c00 */
[----:B------:R-:W-:-:S02]  /*2720*/  IMAD.MOV.U32 R22, RZ, RZ, 0x0 ;  /* 0x00000000ff167424 */ /* 0x000fc400078e00ff */
[----:B------:R-:W-:Y:S01]  /*2730*/  IMAD.U32 R20, RZ, RZ, UR4 ;  /* 0x00000004ff147e24 */ /* 0x000fe2000f8e00ff */
[----:B------:R3:W-:Y:S01]  /*2740*/  STL.128 [R0+0x10], R16 ;  /* 0x0000101000007387 */ /* 0x0007e20000100c00 */
[----:B--2---:R-:W-:Y:S01]  /*2750*/  IMAD.MOV.U32 R23, RZ, RZ, -0x80000000 ;  /* 0x80000000ff177424 */ /* 0x004fe200078e00ff */
[----:B------:R-:W-:Y:S01]  /*2760*/  UMOV UR4, URZ ;  /* 0x000000ff00047c82 */ /* 0x000fe20008000000 */
[----:B------:R-:W-:Y:S01]  /*2770*/  IMAD.MOV.U32 R21, RZ, RZ, R30 ;  /* 0x000000ffff157224 */ /* 0x000fe200078e001e */
[----:B------:R3:W-:Y:S04]  /*2780*/  STL.128 [R0+0x70], R8 ;  /* 0x0000700800007387 */ /* 0x0007e80000100c00 */
[----:B------:R3:W-:Y:S04]  /*2790*/  STL.128 [R0+0x20], R20 ;  /* 0x0000201400007387 */ /* 0x0007e80000100c00 */
[----:B------:R3:W-:Y:S04]  /*27a0*/  STL.128 [R0+0x30], RZ ;  /* 0x000030ff00007387 */ /* 0x0007e80000100c00 */
[----:B------:R3:W-:Y:S04]  /*27b0*/  STL.128 [R0+0x40], RZ ;  /* 0x000040ff00007387 */ /* 0x0007e80000100c00 */
[----:B------:R3:W-:Y:S04]  /*27c0*/  STL.128 [R0+0x50], RZ ;  /* 0x000050ff00007387 */ /* 0x0007e80000100c00 */
[----:B------:R3:W-:Y:S02]  /*27d0*/  STL.128 [R0+0x60], RZ ;  /* 0x000060ff00007387 */ /* 0x0007e40000100c00 */
.L_x_34:
[----:B---3--:R-:W2:Y:S04]  /*27e0*/  LDL.128 R8, [R31+-0x48] ;  /* 0xffffb8001f087983 */ /* 0x008ea80000100c00 */
[----:B------:R-:W3:Y:S04]  /*27f0*/  LDL.64 R38, [R31] ;  /* 0x000000001f267983 */ /* 0x000ee80000100a00 */
[----:B------:R-:W4:Y:S04]  /*2800*/  LDL.64 R36, [R31+-0x38] ;  /* 0xffffc8001f247983 */ /* 0x000f280000100a00 */
[----:B------:R-:W4:Y:S04]  /*2810*/  LDL.64 R40, [R31+0x8] ;  /* 0x000008001f287983 */ /* 0x000f280000100a00 */
[----:B------:R-:W4:Y:S04]  /*2820*/  LDL.128 R12, [R31+-0x38] ;  /* 0xffffc8001f0c7983 */ /* 0x000f280000100c00 */
[----:B------:R-:W4:Y:S04]  /*2830*/  LDL.64 R34, [R31+0x10] ;  /* 0x000010001f227983 */ /* 0x000f280000100a00 */
[----:B------:R-:W4:Y:S04]  /*2840*/  LDL.128 R16, [R31+0x28] ;  /* 0x000028001f107983 */ /* 0x000f280000100c00 */
[----:B------:R-:W4:Y:S04]  /*2850*/  LDL.64 R44, [R31+-0x28] ;  /* 0xffffd8001f2c7983 */ /* 0x000f280000100a00 */
[----:B------:R-:W4:Y:S01]  /*2860*/  LDL.64 R42, [R31+0x18] ;  /* 0x000018001f2a7983 */ /* 0x000f220000100a00 */
        /* <DEDUP_REMOVED lines=11> */
[C-C-:B------:R-:W-:Y:S01]  /*2920*/  SHF.L.W.U32.HI R9, R36.reuse, 0x1f, R37.reuse ;  /* 0x0000001f24097819 */ /* 0x140fe20000010e25 */
[----:B------:R-:W2:Y:S01]  /*2930*/  LDL.128 R20, [R31+-0x28] ;  /* 0xffffd8001f147983 */ /* 0x000ea20000100c00 */
[----:B------:R-:W-:-:S04]  /*2940*/  SHF.R.U64 R25, R36, 0x7, R37 ;  /* 0x0000000724197819 */ /* 0x000fc80000001225 */
[----:B------:R-:W-:Y:S02]  /*2950*/  LOP3.LUT R9, R25, R9, R8, 0x96, !PT ;  /* 0x0000000919097212 */ /* 0x000fe400078e9608 */
[C-C-:B------:R-:W-:Y:S02]  /*2960*/  SHF.L.W.U32.HI R8, R37.reuse, 0x1f, R36.reuse ;  /* 0x0000001f25087819 */ /* 0x140fe40000010e24 */
[----:B------:R-:W-:Y:S02]  /*2970*/  SHF.L.W.U32.HI R25, R37, 0x18, R36 ;  /* 0x0000001825197819 */ /* 0x000fe40000010e24 */
[----:B------:R-:W-:-:S04]  /*2980*/  SHF.R.U32.HI R36, RZ, 0x7, R37 ;  /* 0x00000007ff247819 */ /* 0x000fc80000011625 */
[----:B------:R-:W-:Y:S02]  /*2990*/  LOP3.LUT R25, R36, R8, R25, 0x96, !PT ;  /* 0x0000000824197212 */ /* 0x000fe400078e9619 */
[----:B------:R-:W3:Y:S01]  /*29a0*/  LDL.64 R36, [R31+0x20] ;  /* 0x000020001f247983 */ /* 0x000ee20000100a00 */
[----:B------:R-:W-:Y:S02]  /*29b0*/  IADD3 R30, P0, P1, R40, R9, R10 ;  /* 0x00000009281e7210 */ /* 0x000fe4000791e00a */
[C---:B------:R-:W-:Y:S02]  /*29c0*/  SHF.L.W.U32.HI R8, R14.reuse, 0x1f, R15 ;  /* 0x0000001f0e087819 */ /* 0x040fe40000010e0f */
[----:B------:R-:W-:Y:S02]  /*29d0*/  IADD3.X R40, PT, PT, R41, R25, R11, P0, P1 ;  /* 0x0000001929287210 */ /* 0x000fe400007e240b */
[C-C-:B------:R-:W-:Y:S02]  /*29e0*/  SHF.L.W.U32.HI R9, R14.reuse, 0x18, R15.reuse ;  /* 0x000000180e097819 */ /* 0x140fe40000010e0f */
[----:B------:R-:W-:-:S02]  /*29f0*/  SHF.R.U64 R25, R14, 0x7, R15 ;  /* 0x000000070e197819 */ /* 0x000fc4000000120f */
[----:B------:R-:W-:Y:S02]  /*2a00*/  SHF.R.U32.HI R10, RZ, 0x7, R15 ;  /* 0x00000007ff0a7819 */ /* 0x000fe4000001160f */
[----:B------:R-:W-:Y:S02]  /*2a10*/  LOP3.LUT R25, R25, R8, R9, 0x96, !PT ;  /* 0x0000000819197212 */ /* 0x000fe400078e9609 */
[C-C-:B------:R-:W-:Y:S02]  /*2a20*/  SHF.L.W.U32.HI R8, R15.reuse, 0x1f, R14.reuse ;  /* 0x0000001f0f087819 */ /* 0x140fe40000010e0e */
[----:B------:R-:W-:Y:S02]  /*2a30*/  SHF.L.W.U32.HI R9, R15, 0x18, R14 ;  /* 0x000000180f097819 */ /* 0x000fe40000010e0e */
[----:B------:R-:W-:Y:S02]  /*2a40*/  IADD3 R25, P0, P1, R34, R25, R12 ;  /* 0x0000001922197210 */ /* 0x000fe4000791e00c */
[----:B------:R-:W-:-:S04]  /*2a50*/  LOP3.LUT R9, R10, R8, R9, 0x96, !PT ;  /* 0x000000080a097212 */ /* 0x000fc800078e9609 */
[----:B------:R-:W-:Y:S02]  /*2a60*/  IADD3.X R39, PT, PT, R35, R9, R13, P0, P1 ;  /* 0x0000000923277210 */ /* 0x000fe400007e240d */
[----:B------:R-:W4:Y:S01]  /*2a70*/  LDL.64 R34, [R31+-0x18] ;  /* 0xffffe8001f227983 */ /* 0x000f220000100a00 */
[C-C-:B------:R-:W-:Y:S02]  /*2a80*/  SHF.L.W.U32.HI R33, R16.reuse, 0xd, R17.reuse ;  /* 0x0000000d10217819 */ /* 0x140fe40000010e11 */
[C-C-:B------:R-:W-:Y:S02]  /*2a90*/  SHF.L.W.U32.HI R10, R17.reuse, 0x3, R16.reuse ;  /* 0x00000003110a7819 */ /* 0x140fe40000010e10 */
[C-C-:B------:R-:W-:Y:S02]  /*2aa0*/  SHF.R.U64 R9, R16.reuse, 0x6, R17.reuse ;  /* 0x0000000610097819 */ /* 0x140fe40000001211 */
[----:B------:R-:W-:Y:S02]  /*2ab0*/  SHF.L.W.U32.HI R13, R17, 0xd, R16 ;  /* 0x0000000d110d7819 */ /* 0x000fe40000010e10 */
[----:B------:R-:W-:-:S02]  /*2ac0*/  SHF.L.W.U32.HI R8, R16, 0x3, R17 ;  /* 0x0000000310087819 */ /* 0x000fc40000010e11 */
[----:B------:R-:W-:Y:S02]  /*2ad0*/  SHF.R.U32.HI R16, RZ, 0x6, R17 ;  /* 0x00000006ff107819 */ /* 0x000fe40000011611 */
[----:B------:R-:W-:Y:S02]  /*2ae0*/  LOP3.LUT R33, R9, R33, R10, 0x96, !PT ;  /* 0x0000002109217212 */ /* 0x000fe400078e960a */
[----:B------:R-:W-:Y:S02]  /*2af0*/  LOP3.LUT R13, R16, R13, R8, 0x96, !PT ;  /* 0x0000000d100d7212 */ /* 0x000fe400078e9608 */
[C-C-:B------:R-:W-:Y:S01]  /*2b00*/  SHF.L.W.U32.HI R8, R18.reuse, 0xd, R19.reuse ;  /* 0x0000000d12087819 */ /* 0x140fe20000010e13 */
[----:B------:R-:W4:Y:S01]  /*2b10*/  LDL.64 R16, [R31+0x28] ;  /* 0x000028001f107983 */ /* 0x000f220000100a00 */
[----:B------:R-:W-:Y:S02]  /*2b20*/  SHF.L.W.U32.HI R9, R19, 0x3, R18 ;  /* 0x0000000313097819 */ /* 0x000fe40000010e12 */
[----:B------:R-:W-:-:S02]  /*2b30*/  SHF.R.U64 R11, R18, 0x6, R19 ;  /* 0x00000006120b7819 */ /* 0x000fc40000001213 */
[----:B------:R-:W-:Y:S02]  /*2b40*/  SHF.L.W.U32.HI R41, R19, 0xd, R18 ;  /* 0x0000000d13297819 */ /* 0x000fe40000010e12 */
[--C-:B------:R-:W-:Y:S02]  /*2b50*/  SHF.L.W.U32.HI R10, R18, 0x3, R19.reuse ;  /* 0x00000003120a7819 */ /* 0x100fe40000010e13 */
[----:B------:R-:W-:Y:S02]  /*2b60*/  SHF.R.U32.HI R18, RZ, 0x6, R19 ;  /* 0x00000006ff127819 */ /* 0x000fe40000011613 */
[----:B------:R-:W-:Y:S02]  /*2b70*/  LOP3.LUT R19, R11, R8, R9, 0x96, !PT ;  /* 0x000000080b137212 */ /* 0x000fe400078e9609 */
[----:B------:R-:W-:Y:S02]  /*2b80*/  LOP3.LUT R41, R18, R41, R10, 0x96, !PT ;  /* 0x0000002912297212 */ /* 0x000fe400078e960a */
[----:B------:R-:W-:-:S02]  /*2b90*/  SHF.L.W.U32.HI R9, R44, 0x1f, R45 ;  /* 0x0000001f2c097819 */ /* 0x000fc40000010e2d */
[C-C-:B------:R-:W-:Y:S02]  /*2ba0*/  SHF.L.W.U32.HI R10, R44.reuse, 0x18, R45.reuse ;  /* 0x000000182c0a7819 */ /* 0x140fe40000010e2d */
[--C-:B------:R-:W-:Y:S02]  /*2bb0*/  SHF.R.U64 R12, R44, 0x7, R45.reuse ;  /* 0x000000072c0c7819 */ /* 0x100fe4000000122d */
[C-C-:B------:R-:W-:Y:S02]  /*2bc0*/  SHF.L.W.U32.HI R8, R45.reuse, 0x1f, R44.reuse ;  /* 0x0000001f2d087819 */ /* 0x140fe40000010e2c */
[----:B------:R-:W-:Y:S02]  /*2bd0*/  SHF.L.W.U32.HI R11, R45, 0x18, R44 ;  /* 0x000000182d0b7819 */ /* 0x000fe40000010e2c */
[----:B------:R-:W-:Y:S02]  /*2be0*/  SHF.R.U32.HI R44, RZ, 0x7, R45 ;  /* 0x00000007ff2c7819 */ /* 0x000fe4000001162d */
[----:B------:R-:W-:-:S02]  /*2bf0*/  LOP3.LUT R9, R12, R9, R10, 0x96, !PT ;  /* 0x000000090c097212 */ /* 0x000fc400078e960a */
[----:B------:R-:W-:Y:S02]  /*2c00*/  LOP3.LUT R11, R44, R8, R11, 0x96, !PT ;  /* 0x000000082c0b7212 */ /* 0x000fe400078e960b */
[----:B------:R-:W-:-:S04]  /*2c10*/  IADD3 R18, P0, P1, R42, R9, R14 ;  /* 0x000000092a127210 */ /* 0x000fc8000791e00e */
[----:B------:R-:W-:Y:S02]  /*2c20*/  IADD3.X R42, PT, PT, R43, R11, R15, P0, P1 ;  /* 0x0000000b2b2a7210 */ /* 0x000fe400007e240f */
[----:B------:R-:W-:Y:S02]  /*2c30*/  IADD3 R12, P0, PT, R32, R33, RZ ;  /* 0x00000021200c7210 */ /* 0x000fe40007f1e0ff */
[----:B------:R-:W-:Y:S01]  /*2c40*/  IADD3 R14, P1, PT, R30, R19, RZ ;  /* 0x000000131e0e7210 */ /* 0x000fe20007f3e0ff */
[----:B------:R-:W4:Y:S02]  /*2c50*/  LDL.64 R32, [R31+-0x8] ;  /* 0xfffff8001f207983 */ /* 0x000f240000100a00 */
[----:B------:R-:W-:Y:S02]  /*2c60*/  IMAD.X R13, R38, 0x1, R13, P0 ;  /* 0x00000001260d7824 */ /* 0x000fe400000e060d */
[----:B------:R-:W-:Y:S01]  /*2c70*/  IMAD.X R41, R40, 0x1, R41, P1 ;  /* 0x0000000128297824 */ /* 0x000fe200008e0629 */
[----:B--2---:R-:W-:-:S02]  /*2c80*/  SHF.L.W.U32.HI R43, R22, 0x1f, R23 ;  /* 0x0000001f162b7819 */ /* 0x004fc40000010e17 */
[C-C-:B------:R-:W-:Y:S02]  /*2c90*/  SHF.L.W.U32.HI R10, R22.reuse, 0x18, R23.reuse ;  /* 0x00000018160a7819 */ /* 0x140fe40000010e17 */
[--C-:B------:R-:W-:Y:S02]  /*2ca0*/  SHF.R.U64 R9, R22, 0x7, R23.reuse ;  /* 0x0000000716097819 */ /* 0x100fe40000001217 */
[C-C-:B------:R-:W-:Y:S02]  /*2cb0*/  SHF.L.W.U32.HI R8, R23.reuse, 0x18, R22.reuse ;  /* 0x0000001817087819 */ /* 0x140fe40000010e16 */
[----:B------:R-:W-:Y:S02]  /*2cc0*/  SHF.R.U32.HI R11, RZ, 0x7, R23 ;  /* 0x00000007ff0b7819 */ /* 0x000fe40000011617 */
[----:B------:R-:W-:Y:S02]  /*2cd0*/  SHF.L.W.U32.HI R15, R23, 0x1f, R22 ;  /* 0x0000001f170f7819 */ /* 0x000fe40000010e16 */
[----:B------:R-:W-:-:S02]  /*2ce0*/  LOP3.LUT R43, R9, R43, R10, 0x96, !PT ;  /* 0x0000002b092b7212 */ /* 0x000fc400078e960a */
[----:B------:R-:W-:Y:S02]  /*2cf0*/  LOP3.LUT R15, R11, R15, R8, 0x96, !PT ;  /* 0x0000000f0b0f7212 */ /* 0x000fe400078e9608 */
[----:B------:R-:W2:Y:S01]  /*2d00*/  LDL.128 R8, [R31+-0x18] ;  /* 0xffffe8001f087983 */ /* 0x000ea20000100c00 */
[----:B---3--:R-:W-:-:S04]  /*2d10*/  IADD3 R19, P0, P2, R36, R43, R20 ;  /* 0x0000002b24137210 */ /* 0x008fc80007a1e014 */
[----:B------:R-:W-:Y:S01]  /*2d20*/  IADD3.X R30, PT, PT, R37, R15, R21, P0, P2 ;  /* 0x0000000f251e7210 */ /* 0x000fe200007e4415 */
[----:B------:R-:W-:Y:S01]  /*2d30*/  IMAD.MOV.U32 R15, RZ, RZ, R41 ;  /* 0x000000ffff0f7224 */ /* 0x000fe200078e0029 */
[----:B------:R-:W3:Y:S04]  /*2d40*/  LDL.64 R36, [R31+0x30] ;  /* 0x000030001f247983 */ /* 0x000ee80000100a00 */
[----:B------:R0:W-:Y:S04]  /*2d50*/  STL.128 [R31+0x38], R12 ;  /* 0x0000380c1f007387 */ /* 0x0001e80000100c00 */
[----:B------:R-:W3:Y:S01]  /*2d60*/  LDL.64 R20, [R31+0x38] ;  /* 0x000038001f147983 */ /* 0x000ee20000100a00 */
[----:B------:R-:W-:-:S02]  /*2d70*/  SHF.L.W.U32.HI R38, R12, 0xd, R13 ;  /* 0x0000000d0c267819 */ /* 0x000fc40000010e0d */
[C-C-:B------:R-:W-:Y:S02]  /*2d80*/  SHF.L.W.U32.HI R41, R13.reuse, 0x3, R12.reuse ;  /* 0x000000030d297819 */ /* 0x140fe40000010e0c */
[--C-:B------:R-:W-:Y:S02]  /*2d90*/  SHF.R.U64 R40, R12, 0x6, R13.reuse ;  /* 0x000000060c287819 */ /* 0x100fe4000000120d */
[----:B------:R-:W-:Y:S02]  /*2da0*/  SHF.R.U32.HI R43, RZ, 0x6, R13 ;  /* 0x00000006ff2b7819 */ /* 0x000fe4000001160d */
[----:B------:R-:W-:Y:S02]  /*2db0*/  LOP3.LUT R40, R40, R38, R41, 0x96, !PT ;  /* 0x0000002628287212 */ /* 0x000fe400078e9629 */
[----:B------:R-:W-:Y:S02]  /*2dc0*/  SHF.L.W.U32.HI R38, R13, 0xd, R12 ;  /* 0x0000000d0d267819 */ /* 0x000fe40000010e0c */
[----:B------:R-:W-:-:S02]  /*2dd0*/  SHF.L.W.U32.HI R41, R12, 0x3, R13 ;  /* 0x000000030c297819 */ /* 0x000fc40000010e0d */
[----:B------:R-:W-:Y:S02]  /*2de0*/  IADD3 R25, P0, PT, R25, R40, RZ ;  /* 0x0000002819197210 */ /* 0x000fe40007f1e0ff */
[----:B------:R-:W-:Y:S02]  /*2df0*/  LOP3.LUT R38, R43, R38, R41, 0x96, !PT ;  /* 0x000000262b267212 */ /* 0x000fe400078e9629 */
[C-C-:B------:R-:W-:Y:S02]  /*2e00*/  SHF.R.U64 R40, R14.reuse, 0x6, R15.reuse ;  /* 0x000000060e287819 */ /* 0x140fe4000000120f */
[----:B0-----:R-:W-:Y:S01]  /*2e10*/  SHF.L.W.U32.HI R12, R15, 0xd, R14 ;  /* 0x0000000d0f0c7819 */ /* 0x001fe20000010e0e */
[----:B------:R-:W-:Y:S01]  /*2e20*/  IMAD.X R44, R39, 0x1, R38, P0 ;  /* 0x00000001272c7824 */ /* 0x000fe200000e0626 */
[----:B------:R-:W-:Y:S02]  /*2e30*/  SHF.L.W.U32.HI R39, R14, 0xd, R15 ;  /* 0x0000000d0e277819 */ /* 0x000fe40000010e0f */
[----:B------:R-:W-:-:S02]  /*2e40*/  SHF.L.W.U32.HI R38, R15, 0x3, R14 ;  /* 0x000000030f267819 */ /* 0x000fc40000010e0e */
[--C-:B------:R-:W-:Y:S02]  /*2e50*/  SHF.L.W.U32.HI R13, R14, 0x3, R15.reuse ;  /* 0x000000030e0d7819 */ /* 0x100fe40000010e0f */
[----:B------:R-:W-:-:S04]  /*2e60*/  SHF.R.U32.HI R15, RZ, 0x6, R15 ;  /* 0x00000006ff0f7819 */ /* 0x000fc8000001160f */
[----:B------:R-:W-:Y:S01]  /*2e70*/  LOP3.LUT R15, R15, R12, R13, 0x96, !PT ;  /* 0x0000000c0f0f7212 */ /* 0x000fe200078e960d */
[----:B------:R-:W-:Y:S02]  /*2e80*/  IMAD.MOV.U32 R12, RZ, RZ, R25 ;  /* 0x000000ffff0c7224 */ /* 0x000fe400078e0019 */
[----:B------:R-:W-:Y:S01]  /*2e90*/  IMAD.MOV.U32 R13, RZ, RZ, R44 ;  /* 0x000000ffff0d7224 */ /* 0x000fe200078e002c */
[----:B------:R-:W-:-:S04]  /*2ea0*/  LOP3.LUT R39, R40, R39, R38, 0x96, !PT ;  /* 0x0000002728277212 */ /* 0x000fc800078e9626 */
[C-C-:B------:R-:W-:Y:S02]  /*2eb0*/  SHF.L.W.U32.HI R38, R12.reuse, 0xd, R13.reuse ;  /* 0x0000000d0c267819 */ /* 0x140fe40000010e0d */
[----:B------:R-:W-:Y:S02]  /*2ec0*/  SHF.L.W.U32.HI R25, R13, 0x3, R12 ;  /* 0x000000030d197819 */ /* 0x000fe40000010e0c */
[----:B------:R-:W-:-:S04]  /*2ed0*/  SHF.R.U64 R14, R12, 0x6, R13 ;  /* 0x000000060c0e7819 */ /* 0x000fc8000000120d */
[----:B------:R-:W-:Y:S02]  /*2ee0*/  LOP3.LUT R38, R14, R38, R25, 0x96, !PT ;  /* 0x000000260e267212 */ /* 0x000fe400078e9619 */
[----:B------:R-:W-:Y:S02]  /*2ef0*/  IADD3 R14, P0, PT, R18, R39, RZ ;  /* 0x00000027120e7210 */ /* 0x000fe40007f1e0ff */
[----:B------:R-:W-:Y:S02]  /*2f00*/  SHF.L.W.U32.HI R25, R13, 0xd, R12 ;  /* 0x0000000d0d197819 */ /* 0x000fe40000010e0c */
[--C-:B------:R-:W-:Y:S02]  /*2f10*/  SHF.L.W.U32.HI R18, R12, 0x3, R13.reuse ;  /* 0x000000030c127819 */ /* 0x100fe40000010e0d */
[----:B------:R-:W-:Y:S01]  /*2f20*/  SHF.R.U32.HI R39, RZ, 0x6, R13 ;  /* 0x00000006ff277819 */ /* 0x000fe2000001160d */
[----:B------:R-:W-:Y:S01]  /*2f30*/  IMAD.X R43, R42, 0x1, R15, P0 ;  /* 0x000000012a2b7824 */ /* 0x000fe200000e060f */
[----:B----4-:R-:W-:-:S02]  /*2f40*/  SHF.R.U64 R15, R34, 0x7, R35 ;  /* 0x00000007220f7819 */ /* 0x010fc40000001223 */
[----:B------:R-:W-:Y:S02]  /*2f50*/  LOP3.LUT R25, R39, R25, R18, 0x96, !PT ;  /* 0x0000001927197212 */ /* 0x000fe400078e9612 */
[C-C-:B------:R-:W-:Y:S02]  /*2f60*/  SHF.L.W.U32.HI R39, R34.reuse, 0x1f, R35.reuse ;  /* 0x0000001f22277819 */ /* 0x140fe40000010e23 */
[----:B------:R-:W-:-:S04]  /*2f70*/  SHF.L.W.U32.HI R18, R34, 0x18, R35 ;  /* 0x0000001822127819 */ /* 0x000fc80000010e23 */
[----:B------:R-:W-:Y:S01]  /*2f80*/  LOP3.LUT R39, R15, R39, R18, 0x96, !PT ;  /* 0x000000270f277212 */ /* 0x000fe200078e9612 */
[----:B------:R-:W-:Y:S01]  /*2f90*/  IMAD.MOV.U32 R15, RZ, RZ, R43 ;  /* 0x000000ffff0f7224 */ /* 0x000fe200078e002b */
[--C-:B------:R-:W-:Y:S02]  /*2fa0*/  SHF.L.W.U32.HI R41, R35, 0x1f, R34.reuse ;  /* 0x0000001f23297819 */ /* 0x100fe40000010e22 */
[----:B------:R-:W-:Y:S02]  /*2fb0*/  IADD3 R19, P0, PT, R19, R38, RZ ;  /* 0x0000002613137210 */ /* 0x000fe40007f1e0ff */
[----:B------:R-:W-:Y:S02]  /*2fc0*/  SHF.L.W.U32.HI R34, R35, 0x18, R34 ;  /* 0x0000001823227819 */ /* 0x000fe40000010e22 */
[----:B------:R-:W-:Y:S02]  /*2fd0*/  SHF.R.U32.HI R40, RZ, 0x7, R35 ;  /* 0x00000007ff287819 */ /* 0x000fe40000011623 */
[----:B------:R-:W-:-:S02]  /*2fe0*/  SHF.L.W.U32.HI R18, R14, 0xd, R15 ;  /* 0x0000000d0e127819 */ /* 0x000fc40000010e0f */
[C---:B------:R-:W-:Y:S02]  /*2ff0*/  SHF.L.W.U32.HI R35, R15.reuse, 0x3, R14 ;  /* 0x000000030f237819 */ /* 0x040fe40000010e0e */
[----:B------:R-:W-:Y:S01]  /*3000*/  SHF.R.U64 R38, R14, 0x6, R15 ;  /* 0x000000060e267819 */ /* 0x000fe2000000120f */
[----:B------:R-:W-:Y:S01]  /*3010*/  IMAD.X R30, R30, 0x1, R25, P0 ;  /* 0x000000011e1e7824 */ /* 0x000fe200000e0619 */
[----:B------:R-:W-:Y:S02]  /*3020*/  LOP3.LUT R41, R40, R41, R34, 0x96, !PT ;  /* 0x0000002928297212 */ /* 0x000fe400078e9622 */
[----:B------:R-:W-:Y:S02]  /*3030*/  LOP3.LUT R18, R38, R18, R35, 0x96, !PT ;  /* 0x0000001226127212 */ /* 0x000fe400078e9623 */
[----:B------:R-:W-:Y:S02]  /*3040*/  SHF.L.W.U32.HI R25, R15, 0xd, R14 ;  /* 0x0000000d0f197819 */ /* 0x000fe40000010e0e */
[----:B------:R-:W-:-:S02]  /*3050*/  SHF.L.W.U32.HI R34, R14, 0x3, R15 ;  /* 0x000000030e227819 */ /* 0x000fc40000010e0f */
[----:B------:R-:W-:Y:S02]  /*3060*/  SHF.R.U32.HI R35, RZ, 0x6, R15 ;  /* 0x00000006ff237819 */ /* 0x000fe4000001160f */
[----:B------:R-:W-:Y:S02]  /*3070*/  IADD3 R39, P0, P1, R16, R39, R22 ;  /* 0x0000002710277210 */ /* 0x000fe4000791e016 */
[----:B------:R-:W-:Y:S01]  /*3080*/  LOP3.LUT R22, R35, R25, R34, 0x96, !PT ;  /* 0x0000001923167212 */ /* 0x000fe200078e9622 */
[----:B------:R-:W-:Y:S01]  /*3090*/  IMAD.MOV.U32 R16, RZ, RZ, R19 ;  /* 0x000000ffff107224 */ /* 0x000fe200078e0013 */
        /* <DEDUP_REMOVED lines=8> */
[----:B------:R-:W-:Y:S02]  /*3120*/  IMAD.MOV.U32 R18, RZ, RZ, R25 ;  /* 0x000000ffff127224 */ /* 0x000fe400078e0019 */
[----:B------:R-:W-:Y:S01]  /*3130*/  IMAD.MOV.U32 R19, RZ, RZ, R34 ;  /* 0x000000ffff137224 */ /* 0x000fe200078e0022 */
[----:B------:R-:W-:Y:S02]  /*3140*/  SHF.L.W.U32.HI R23, R17, 0xd, R16 ;  /* 0x0000000d11177819 */ /* 0x000fe40000010e10 */
[--C-:B------:R-:W-:Y:S02]  /*3150*/  SHF.L.W.U32.HI R30, R16, 0x3, R17.reuse ;  /* 0x00000003101e7819 */ /* 0x100fe40000010e11 */
[----:B------:R-:W-:Y:S02]  /*3160*/  SHF.R.U32.HI R39, RZ, 0x6, R17 ;  /* 0x00000006ff277819 */ /* 0x000fe40000011611 */
[----:B------:R-:W-:-:S02]  /*3170*/  SHF.L.W.U32.HI R25, R18, 0xd, R19 ;  /* 0x0000000d12197819 */ /* 0x000fc40000010e13 */
[----:B------:R-:W-:Y:S02]  /*3180*/  SHF.L.W.U32.HI R34, R19, 0x3, R18 ;  /* 0x0000000313227819 */ /* 0x000fe40000010e12 */
[----:B------:R-:W-:Y:S02]  /*3190*/  SHF.R.U64 R38, R18, 0x6, R19 ;  /* 0x0000000612267819 */ /* 0x000fe40000001213 */
[----:B------:R-:W-:Y:S02]  /*31a0*/  LOP3.LUT R23, R39, R23, R30, 0x96, !PT ;  /* 0x0000001727177212 */ /* 0x000fe400078e961e */
[----:B------:R-:W-:Y:S02]  /*31b0*/  LOP3.LUT R25, R38, R25, R34, 0x96, !PT ;  /* 0x0000001926197212 */ /* 0x000fe400078e9622 */
[C-C-:B------:R-:W-:Y:S02]  /*31c0*/  SHF.L.W.U32.HI R34, R32.reuse, 0x1f, R33.reuse ;  /* 0x0000001f20227819 */ /* 0x140fe40000010e21 */
[----:B------:R-:W-:-:S02]  /*31d0*/  SHF.L.W.U32.HI R41, R32, 0x18, R33 ;  /* 0x0000001820297819 */ /* 0x000fc40000010e21 */
[--C-:B------:R-:W-:Y:S02]  /*31e0*/  SHF.R.U64 R38, R32, 0x7, R33.reuse ;  /* 0x0000000720267819 */ /* 0x100fe40000001221 */
[----:B------:R-:W-:Y:S01]  /*31f0*/  SHF.R.U32.HI R40, RZ, 0x7, R33 ;  /* 0x00000007ff287819 */ /* 0x000fe20000011621 */
[----:B------:R-:W-:-:S04]  /*3200*/  UIADD3 UR4, UPT, UPT, UR4, 0x8, URZ ;  /* 0x0000000804047890 */ /* 0x000fc8000fffe0ff */
[----:B------:R-:W-:Y:S01]  /*3210*/  UISETP.NE.AND UP0, UPT, UR4, 0x40, UPT ;  /* 0x000000400400788c */ /* 0x000fe2000bf05270 */
[----:B------:R-:W-:Y:S04]  /*3220*/  STL.128 [R31+0x48], R12 ;  /* 0x0000480c1f007387 */ /* 0x000fe80000100c00 */
[----:B------:R-:W-:Y:S01]  /*3230*/  STL.128 [R31+0x58], R16 ;  /* 0x000058101f007387 */ /* 0x000fe20000100c00 */
[C-C-:B--2---:R-:W-:Y:S02]  /*3240*/  SHF.L.W.U32.HI R35, R10.reuse, 0x1f, R11.reuse ;  /* 0x0000001f0a237819 */ /* 0x144fe40000010e0b */
[C-C-:B------:R-:W-:Y:S02]  /*3250*/  SHF.L.W.U32.HI R30, R10.reuse, 0x18, R11.reuse ;  /* 0x000000180a1e7819 */ /* 0x140fe40000010e0b */
[----:B------:R-:W-:-:S04]  /*3260*/  SHF.R.U64 R39, R10, 0x7, R11 ;  /* 0x000000070a277819 */ /* 0x000fc8000000120b */
[----:B------:R-:W-:Y:S02]  /*3270*/  LOP3.LUT R35, R39, R35, R30, 0x96, !PT ;  /* 0x0000002327237212 */ /* 0x000fe400078e961e */
[C-C-:B------:R-:W-:Y:S02]  /*3280*/  SHF.L.W.U32.HI R39, R33.reuse, 0x1f, R32.reuse ;  /* 0x0000001f21277819 */ /* 0x140fe40000010e20 */
[----:B------:R-:W-:Y:S02]  /*3290*/  SHF.L.W.U32.HI R30, R33, 0x18, R32 ;  /* 0x00000018211e7819 */ /* 0x000fe40000010e20 */
[----:B------:R-:W-:Y:S02]  /*32a0*/  LOP3.LUT R33, R38, R34, R41, 0x96, !PT ;  /* 0x0000002226217212 */ /* 0x000fe400078e9629 */
[C-C-:B------:R-:W-:Y:S02]  /*32b0*/  SHF.L.W.U32.HI R32, R11.reuse, 0x1f, R10.reuse ;  /* 0x0000001f0b207819 */ /* 0x140fe40000010e0a */
[----:B------:R-:W-:-:S02]  /*32c0*/  SHF.L.W.U32.HI R41, R11, 0x18, R10 ;  /* 0x000000180b297819 */ /* 0x000fc40000010e0a */
[----:B------:R-:W-:Y:S02]  /*32d0*/  SHF.R.U32.HI R43, RZ, 0x7, R11 ;  /* 0x00000007ff2b7819 */ /* 0x000fe4000001160b */
[----:B---3--:R-:W-:Y:S02]  /*32e0*/  IADD3 R35, P2, P3, R36, R35, R8 ;  /* 0x0000002324237210 */ /* 0x008fe40007b5e008 */
[----:B------:R-:W-:Y:S02]  /*32f0*/  LOP3.LUT R43, R43, R32, R41, 0x96, !PT ;  /* 0x000000202b2b7212 */ /* 0x000fe400078e9629 */
[----:B------:R-:W-:Y:S02]  /*3300*/  LOP3.LUT R41, R40, R39, R30, 0x96, !PT ;  /* 0x0000002728297212 */ /* 0x000fe400078e961e */
[----:B------:R-:W-:Y:S02]  /*3310*/  IADD3 R10, P0, P1, R20, R33, R10 ;  /* 0x00000021140a7210 */ /* 0x000fe4000791e00a */
[----:B------:R-:W-:-:S02]  /*3320*/  SHF.L.W.U32.HI R30, R19, 0xd, R18 ;  /* 0x0000000d131e7819 */ /* 0x000fc40000010e12 */
[--C-:B------:R-:W-:Y:S02]  /*3330*/  SHF.L.W.U32.HI R39, R18, 0x3, R19.reuse ;  /* 0x0000000312277819 */ /* 0x100fe40000010e13 */
[----:B------:R-:W-:Y:S02]  /*3340*/  SHF.R.U32.HI R32, RZ, 0x6, R19 ;  /* 0x00000006ff207819 */ /* 0x000fe40000011613 */
[----:B------:R-:W-:Y:S02]  /*3350*/  IADD3.X R36, PT, PT, R37, R43, R9, P2, P3 ;  /* 0x0000002b25247210 */ /* 0x000fe400017e6409 */
[----:B------:R-:W-:Y:S02]  /*3360*/  IADD3.X R11, PT, PT, R21, R41, R11, P0, P1 ;  /* 0x00000029150b7210 */ /* 0x000fe400007e240b */
[----:B------:R-:W-:Y:S02]  /*3370*/  LOP3.LUT R30, R32, R30, R39, 0x96, !PT ;  /* 0x0000001e201e7212 */ /* 0x000fe400078e9627 */
[----:B------:R-:W-:-:S02]  /*3380*/  IADD3 R8, P2, PT, R35, R22, RZ ;  /* 0x0000001623087210 */ /* 0x000fc40007f5e0ff */
[----:B------:R-:W-:-:S03]  /*3390*/  IADD3 R10, P0, PT, R10, R25, RZ ;  /* 0x000000190a0a7210 */ /* 0x000fc60007f1e0ff */
[----:B------:R-:W-:Y:S02]  /*33a0*/  IMAD.X R9, R36, 0x1, R23, P2 ;  /* 0x0000000124097824 */ /* 0x000fe400010e0617 */
[----:B------:R-:W-:-:S05]  /*33b0*/  IMAD.X R11, R11, 0x1, R30, P0 ;  /* 0x000000010b0b7824 */ /* 0x000fca00000e061e */
[----:B------:R0:W-:Y:S02]  /*33c0*/  STL.128 [R31+0x68], R8 ;  /* 0x000068081f007387 */ /* 0x0001e40000100c00 */
[----:B0-----:R-:W-:Y:S01]  /*33d0*/  VIADD R31, R31, 0x40 ;  /* 0x000000401f1f7836 */ /* 0x001fe20000000000 */
[----:B------:R-:W-:Y:S06]  /*33e0*/  BRA.U UP0, `(.L_x_34) ;  /* 0xfffffff100fc7547 */ /* 0x000fec000b83ffff */
[----:B------:R-:W0:Y:S01]  /*33f0*/  LDCU.64 UR8, c[0x3][0x48] ;  /* 0x00c00900ff0877ac */ /* 0x000e220008000a00 */
[----:B------:R-:W1:Y:S01]  /*3400*/  LDCU.64 UR10, c[0x3][0x50] ;  /* 0x00c00a00ff0a77ac */ /* 0x000e620008000a00 */
[----:B------:R-:W2:Y:S01]  /*3410*/  LDCU.64 UR12, c[0x3][0x58] ;  /* 0x00c00b00ff0c77ac */ /* 0x000ea20008000a00 */
[----:B------:R-:W3:Y:S01]  /*3420*/  LDCU.64 UR4, c[0x3][0x40] ;  /* 0x00c00800ff0477ac */ /* 0x000ee20008000a00 */
[----:B0-----:R-:W-:Y:S02]  /*3430*/  IMAD.U32 R14, RZ, RZ, UR8 ;  /* 0x00000008ff0e7e24 */ /* 0x001fe4000f8e00ff */
[----:B------:R-:W-:Y:S02]  /*3440*/  IMAD.U32 R13, RZ, RZ, UR9 ;  /* 0x00000009ff0d7e24 */ /* 0x000fe4000f8e00ff */
[----:B-1----:R-:W-:Y:S02]  /*3450*/  IMAD.U32 R16, RZ, RZ, UR10 ;  /* 0x0000000aff107e24 */ /* 0x002fe4000f8e00ff */
[----:B------:R-:W-:-:S02]  /*3460*/  IMAD.U32 R17, RZ, RZ, UR11 ;  /* 0x0000000bff117e24 */ /* 0x000fc4000f8e00ff */
[----:B--2---:R-:W-:Y:S02]  /*3470*/  IMAD.U32 R20, RZ, RZ, UR12 ;  /* 0x0000000cff147e24 */ /* 0x004fe4000f8e00ff */
[----:B------:R-:W-:Y:S02]  /*3480*/  IMAD.U32 R18, RZ, RZ, UR13 ;  /* 0x0000000dff127e24 */ /* 0x000fe4000f8e00ff */
[----:B---3--:R-:W-:Y:S01]  /*3490*/  IMAD.U32 R15, RZ, RZ, UR4 ;  /* 0x00000004ff0f7e24 */ /* 0x008fe2000f8e00ff */
[----:B------:R-:W-:Y:S01]  /*34a0*/  UMOV UR4, URZ ;  /* 0x000000ff00047c82 */ /* 0x000fe20008000000 */
[----:B------:R-:W-:Y:S01]  /*34b0*/  IMAD.U32 R12, RZ, RZ, UR5 ;  /* 0x00000005ff0c7e24 */ /* 0x000fe2000f8e00ff */
[----:B------:R-:W-:-:S06]  /*34c0*/  UMOV UR5, 0x88 ;  /* 0x0000008800057882 */ /* 0x000fcc0000000000 */
.L_x_35:
[----:B------:R0:W2:Y:S01]  /*34d0*/  LDL.128 R8, [R0] ;  /* 0x0000000000087983 */ /* 0x0000a20000100c00 */
[----:B------:R-:W2:Y:S01]  /*34e0*/  LDCU.64 UR8, c[0x3][UR5+-0x8] ;  /* 0x00ffff00050877ac */ /* 0x000ea20008000a00 */
[C-C-:B------:R-:W-:Y:S01]  /*34f0*/  SHF.L.W.U32.HI R19, R2.reuse, 0x12, R3.reuse ;  /* 0x0000001202137819 */ /* 0x140fe20000010e03 */
[----:B------:R-:W-:Y:S01]  /*3500*/  IMAD.MOV.U32 R32, RZ, RZ, R12 ;  /* 0x000000ffff207224 */ /* 0x000fe200078e000c */
[----:B------:R-:W-:Y:S01]  /*3510*/  SHF.L.W.U32.HI R22, R2, 0xe, R3 ;  /* 0x0000000e02167819 */ /* 0x000fe20000010e03 */
[----:B------:R-:W-:Y:S01]  /*3520*/  UIADD3 UR4, UPT, UPT, UR4, 0x2, URZ ;  /* 0x0000000204047890 */ /* 0x000fe2000fffe0ff */
[----:B------:R-:W-:Y:S02]  /*3530*/  SHF.L.W.U32.HI R21, R3, 0x17, R2 ;  /* 0x0000001703157819 */ /* 0x000fe40000010e02 */
[----:B------:R-:W-:Y:S01]  /*3540*/  LOP3.LUT R30, R7, R2, R5, 0xb8, !PT ;  /* 0x00000002071e7212 */ /* 0x000fe200078eb805 */
[----:B------:R-:W-:Y:S01]  /*3550*/  UISETP.NE.AND UP0, UPT, UR4, 0x50, UPT ;  /* 0x000000500400788c */ /* 0x000fe2000bf05270 */
[----:B------:R-:W-:Y:S01]  /*3560*/  LOP3.LUT R23, R21, R19, R22, 0x96, !PT ;  /* 0x0000001315177212 */ /* 0x000fe200078e9616 */
[----:B0-----:R-:W-:Y:S01]  /*3570*/  VIADD R0, R0, 0x10 ;  /* 0x0000001000007836 */ /* 0x001fe20000000000 */
[----:B------:R-:W-:-:S02]  /*3580*/  SHF.L.W.U32.HI R19, R3, 0x12, R2 ;  /* 0x0000001203137819 */ /* 0x000fc40000010e02 */
[----:B------:R-:W-:Y:S02]  /*3590*/  SHF.L.W.U32.HI R22, R3, 0xe, R2 ;  /* 0x0000000e03167819 */ /* 0x000fe40000010e02 */
[----:B------:R-:W-:Y:S02]  /*35a0*/  SHF.L.W.U32.HI R21, R2, 0x17, R3 ;  /* 0x0000001702157819 */ /* 0x000fe40000010e03 */
[----:B------:R-:W-:Y:S02]  /*35b0*/  IADD3 R29, P0, P1, R23, R30, R29 ;  /* 0x0000001e171d7210 */ /* 0x000fe4000791e01d */
[----:B------:R-:W-:Y:S02]  /*35c0*/  LOP3.LUT R19, R21, R19, R22, 0x96, !PT ;  /* 0x0000001315137212 */ /* 0x000fe400078e9616 */
[----:B------:R-:W-:Y:S02]  /*35d0*/  LOP3.LUT R31, R6, R3, R4, 0xb8, !PT ;  /* 0x00000003061f7212 */ /* 0x000fe400078eb804 */
[----:B------:R-:W-:-:S02]  /*35e0*/  SHF.L.W.U32.HI R22, R12, 0x1e, R15 ;  /* 0x0000001e0c167819 */ /* 0x000fc40000010e0f */
[----:B------:R-:W-:Y:S02]  /*35f0*/  IADD3.X R31, PT, PT, R19, R31, R28, P0, P1 ;  /* 0x0000001f131f7210 */ /* 0x000fe400007e241c */
[----:B------:R-:W-:Y:S02]  /*3600*/  SHF.L.W.U32.HI R19, R15, 0x4, R12 ;  /* 0x000000040f137819 */ /* 0x000fe40000010e0c */
[--C-:B------:R-:W-:Y:S02]  /*3610*/  SHF.L.W.U32.HI R21, R12, 0x19, R15.reuse ;  /* 0x000000190c157819 */ /* 0x100fe40000010e0f */
[--C-:B------:R-:W-:Y:S02]  /*3620*/  LOP3.LUT R25, R14, R16, R15.reuse, 0xe8, !PT ;  /* 0x000000100e197212 */ /* 0x100fe400078ee80f */
[----:B------:R-:W-:Y:S02]  /*3630*/  LOP3.LUT R28, R21, R19, R22, 0x96, !PT ;  /* 0x00000013151c7212 */ /* 0x000fe400078e9616 */
[----:B------:R-:W-:-:S02]  /*3640*/  SHF.L.W.U32.HI R19, R12, 0x4, R15 ;  /* 0x000000040c137819 */ /* 0x000fc40000010e0f */
[----:B--2---:R-:W-:-:S04]  /*3650*/  IADD3 R29, P0, P1, R8, UR8, R29 ;  /* 0x00000008081d7c10 */ /* 0x004fc8000f91e01d */
[----:B------:R-:W-:Y:S01]  /*3660*/  IADD3.X R31, PT, PT, R9, UR9, R31, P0, P1 ;  /* 0x00000009091f7c10 */ /* 0x000fe200087e241f */
[----:B------:R-:W0:Y:S01]  /*3670*/  LDCU.64 UR8, c[0x3][UR5] ;  /* 0x00c00000050877ac */ /* 0x000e220008000a00 */
[----:B------:R-:W-:Y:S02]  /*3680*/  IADD3 R8, P0, PT, R20, R29, RZ ;  /* 0x0000001d14087210 */ /* 0x000fe40007f1e0ff */
[C-C-:B------:R-:W-:Y:S01]  /*3690*/  SHF.L.W.U32.HI R20, R15.reuse, 0x19, R12.reuse ;  /* 0x000000190f147819 */ /* 0x140fe20000010e0c */
[----:B------:R-:W-:Y:S02]  /*36a0*/  UIADD3 UR5, UPT, UPT, UR5, 0x10, URZ ;  /* 0x0000001005057890 */ /* 0x000fe4000fffe0ff */
[----:B------:R-:W-:Y:S01]  /*36b0*/  IMAD.X R9, R18, 0x1, R31, P0 ;  /* 0x0000000112097824 */ /* 0x000fe200000e061f */
[----:B------:R-:W-:-:S04]  /*36c0*/  SHF.L.W.U32.HI R18, R15, 0x1e, R12 ;  /* 0x0000001e0f127819 */ /* 0x000fc80000010e0c */
[C-C-:B------:R-:W-:Y:S02]  /*36d0*/  SHF.L.W.U32.HI R21, R8.reuse, 0x12, R9.reuse ;  /* 0x0000001208157819 */ /* 0x140fe40000010e09 */
[----:B------:R-:W-:Y:S02]  /*36e0*/  SHF.L.W.U32.HI R22, R8, 0xe, R9 ;  /* 0x0000000e08167819 */ /* 0x000fe40000010e09 */
[----:B------:R-:W-:Y:S02]  /*36f0*/  SHF.L.W.U32.HI R23, R9, 0x17, R8 ;  /* 0x0000001709177819 */ /* 0x000fe40000010e08 */
[----:B------:R-:W-:Y:S02]  /*3700*/  LOP3.LUT R30, R20, R19, R18, 0x96, !PT ;  /* 0x00000013141e7212 */ /* 0x000fe400078e9612 */
[----:B------:R-:W-:Y:S02]  /*3710*/  IADD3 R18, P0, P1, R29, R28, R25 ;  /* 0x0000001c1d127210 */ /* 0x000fe4000791e019 */
[----:B------:R-:W-:-:S02]  /*3720*/  LOP3.LUT R23, R23, R21, R22, 0x96, !PT ;  /* 0x0000001517177212 */ /* 0x000fc400078e9616 */
[----:B------:R-:W-:Y:S02]  /*3730*/  LOP3.LUT R19, R13, R17, R12, 0xe8, !PT ;  /* 0x000000110d137212 */ /* 0x000fe400078ee80c */
[C-C-:B------:R-:W-:Y:S02]  /*3740*/  SHF.L.W.U32.HI R20, R9.reuse, 0x12, R8.reuse ;  /* 0x0000001209147819 */ /* 0x140fe40000010e08 */
[----:B------:R-:W-:Y:S02]  /*3750*/  SHF.L.W.U32.HI R21, R9, 0xe, R8 ;  /* 0x0000000e09157819 */ /* 0x000fe40000010e08 */
[----:B------:R-:W-:Y:S02]  /*3760*/  SHF.L.W.U32.HI R22, R8, 0x17, R9 ;  /* 0x0000001708167819 */ /* 0x000fe40000010e09 */
[----:B------:R-:W-:Y:S02]  /*3770*/  LOP3.LUT R28, R5, R8, R2, 0xb8, !PT ;  /* 0x00000008051c7212 */ /* 0x000fe400078eb802 */
[----:B------:R-:W-:Y:S01]  /*3780*/  IADD3.X R19, PT, PT, R31, R30, R19, P0, P1 ;  /* 0x0000001e1f137210 */ /* 0x000fe200007e2413 */
[----:B------:R-:W-:Y:S01]  /*3790*/  IMAD.MOV.U32 R30, RZ, RZ, R13 ;  /* 0x000000ffff1e7224 */ /* 0x000fe200078e000d */
[----:B------:R-:W-:-:S02]  /*37a0*/  LOP3.LUT R20, R22, R20, R21, 0x96, !PT ;  /* 0x0000001416147212 */ /* 0x000fc400078e9615 */
[----:B------:R-:W-:Y:S01]  /*37b0*/  IADD3 R25, P0, P1, R23, R28, R7 ;  /* 0x0000001c17197210 */ /* 0x000fe2000791e007 */
[----:B------:R-:W-:Y:S01]  /*37c0*/  IMAD.MOV.U32 R28, RZ, RZ, R4 ;  /* 0x000000ffff1c7224 */ /* 0x000fe200078e0004 */
[----:B------:R-:W-:Y:S01]  /*37d0*/  LOP3.LUT R29, R4, R9, R3, 0xb8, !PT ;  /* 0x00000009041d7212 */ /* 0x000fe200078eb803 */
[----:B------:R-:W-:Y:S01]  /*37e0*/  IMAD.MOV.U32 R4, RZ, RZ, R9 ;  /* 0x000000ffff047224 */ /* 0x000fe200078e0009 */
[----:B------:R-:W-:Y:S02]  /*37f0*/  SHF.L.W.U32.HI R7, R18, 0x4, R19 ;  /* 0x0000000412077819 */ /* 0x000fe40000010e13 */
[----:B------:R-:W-:Y:S02]  /*3800*/  IADD3.X R29, PT, PT, R20, R29, R6, P0, P1 ;  /* 0x0000001d141d7210 */ /* 0x000fe400007e2406 */
[C-C-:B------:R-:W-:Y:S02]  /*3810*/  SHF.L.W.U32.HI R20, R19.reuse, 0x1e, R18.reuse ;  /* 0x0000001e13147819 */ /* 0x140fe40000010e12 */
[----:B------:R-:W-:-:S02]  /*3820*/  SHF.L.W.U32.HI R23, R19, 0x19, R18 ;  /* 0x0000001913177819 */ /* 0x000fc40000010e12 */
[----:B------:R-:W-:Y:S02]  /*3830*/  SHF.L.W.U32.HI R6, R19, 0x4, R18 ;  /* 0x0000000413067819 */ /* 0x000fe40000010e12 */
[C-C-:B------:R-:W-:Y:S02]  /*3840*/  SHF.L.W.U32.HI R21, R18.reuse, 0x1e, R19.reuse ;  /* 0x0000001e12157819 */ /* 0x140fe40000010e13 */
[----:B------:R-:W-:Y:S02]  /*3850*/  SHF.L.W.U32.HI R22, R18, 0x19, R19 ;  /* 0x0000001912167819 */ /* 0x000fe40000010e13 */
[----:B0-----:R-:W-:Y:S02]  /*3860*/  IADD3 R25, P0, P1, R10, UR8, R25 ;  /* 0x000000080a197c10 */ /* 0x001fe4000f91e019 */
[----:B------:R-:W-:Y:S01]  /*3870*/  LOP3.LUT R20, R23, R7, R20, 0x96, !PT ;  /* 0x0000000717147212 */ /* 0x000fe200078e9614 */
[----:B------:R-:W-:Y:S01]  /*3880*/  IMAD.MOV.U32 R23, RZ, RZ, R15 ;  /* 0x000000ffff177224 */ /* 0x000fe200078e000f */
[----:B------:R-:W-:-:S02]  /*3890*/  LOP3.LUT R7, R15, R14, R18, 0xe8, !PT ;  /* 0x0000000e0f077212 */ /* 0x000fc400078ee812 */
[----:B------:R-:W-:Y:S01]  /*38a0*/  LOP3.LUT R21, R22, R6, R21, 0x96, !PT ;  /* 0x0000000616157212 */ /* 0x000fe200078e9615 */
[----:B------:R-:W-:Y:S01]  /*38b0*/  IMAD.MOV.U32 R6, RZ, RZ, R3 ;  /* 0x000000ffff067224 */ /* 0x000fe200078e0003 */
[----:B------:R-:W-:Y:S01]  /*38c0*/  IADD3.X R22, PT, PT, R11, UR9, R29, P0, P1 ;  /* 0x000000090b167c10 */ /* 0x000fe200087e241d */
[----:B------:R-:W-:Y:S01]  /*38d0*/  IMAD.MOV.U32 R29, RZ, RZ, R5 ;  /* 0x000000ffff1d7224 */ /* 0x000fe200078e0005 */
        /* <DEDUP_REMOVED lines=8> */
[----:B------:R-:W-:-:S02]  /*3960*/  IMAD.MOV.U32 R5, RZ, RZ, R8 ;  /* 0x000000ffff057224 */ /* 0x000fc400078e0008 */
[----:B------:R-:W-:Y:S02]  /*3970*/  IMAD.MOV.U32 R18, RZ, RZ, R30 ;  /* 0x000000ffff127224 */ /* 0x000fe400078e001e */
[----:B------:R-:W-:Y:S02]  /*3980*/  IMAD.MOV.U32 R13, RZ, RZ, R19 ;  /* 0x000000ffff0d7224 */ /* 0x000fe400078e0013 */
[----:B------:R-:W-:Y:S02]  /*3990*/  IMAD.MOV.U32 R16, RZ, RZ, R23 ;  /* 0x000000ffff107224 */ /* 0x000fe400078e0017 */
[----:B------:R-:W-:Y:S01]  /*39a0*/  IMAD.MOV.U32 R17, RZ, RZ, R32 ;  /* 0x000000ffff117224 */ /* 0x000fe200078e0020 */
[----:B------:R-:W-:Y:S06]  /*39b0*/  BRA.U UP0, `(.L_x_35) ;  /* 0xfffffff900c47547 */ /* 0x000fec000b83ffff */
[----:B------:R-:W0:Y:S01]  /*39c0*/  LDCU.128 UR8, c[0x3][0x40] ;  /* 0x00c00800ff0877ac */ /* 0x000e220008000c00 */
[----:B------:R-:W1:Y:S01]  /*39d0*/  LDC R6, c[0x3][0x14] ;  /* 0x00c00500ff067b82 */ /* 0x000e620000000800 */
[----:B-----5:R-:W-:Y:S01]  /*39e0*/  ISETP.NE.AND P0, PT, R24, RZ, PT ;  /* 0x000000ff1800720c */ /* 0x020fe20003f05270 */
[----:B------:R-:W-:Y:S01]  /*39f0*/  BSSY.RECONVERGENT B0, `(.L_x_36) ;  /* 0x00000b4000007945 */ /* 0x000fe20003800200 */
[----:B------:R-:W2:Y:S01]  /*3a00*/  LDCU.128 UR12, c[0x3][0x50] ;  /* 0x00c00a00ff0c77ac */ /* 0x000ea20008000c00 */
[----:B------:R-:W3:Y:S04]  /*3a10*/  LDCU.64 UR4, c[0x3][URZ] ;  /* 0x00c00000ff0477ac */ /* 0x000ee80008000a00 */
[----:B------:R-:W4:Y:S01]  /*3a20*/  LDC R8, c[0x3][0x10] ;  /* 0x00c00400ff087b82 */ /* 0x000f220000000800 */
[----:B------:R-:W1:Y:S01]  /*3a30*/  LDCU.64 UR16, c[0x3][0x20] ;  /* 0x00c00400ff1077ac */ /* 0x000e620008000a00 */
[----:B------:R-:W1:Y:S06]  /*3a40*/  LDCU.64 UR18, c[0x3][0x30] ;  /* 0x00c00600ff1277ac */ /* 0x000e6c0008000a00 */
[----:B------:R-:W1:Y:S01]  /*3a50*/  LDC R10, c[0x3][0xc] ;  /* 0x00c00300ff0a7b82 */ /* 0x000e620000000800 */
[----:B0-----:R-:W-:-:S02]  /*3a60*/  IADD3 R11, P1, PT, R15, UR8, RZ ;  /* 0x000000080f0b7c10 */ /* 0x001fc4000ff3e0ff */
[----:B------:R-:W-:Y:S01]  /*3a70*/  IADD3 R15, P2, PT, R14, UR10, RZ ;  /* 0x0000000a0e0f7c10 */ /* 0x000fe2000ff5e0ff */
[----:B------:R-:W0:Y:S01]  /*3a80*/  LDCU.128 UR20, c[0x3][0x20] ;  /* 0x00c00400ff1477ac */ /* 0x000e220008000c00 */
[----:B------:R-:W-:Y:S02]  /*3a90*/  IADD3.X R28, PT, PT, R12, UR9, RZ, P1, !PT ;  /* 0x000000090c1c7c10 */ /* 0x000fe40008ffe4ff */
[----:B------:R-:W-:Y:S01]  /*3aa0*/  IADD3.X R34, PT, PT, R13, UR11, RZ, P2, !PT ;  /* 0x0000000b0d227c10 */ /* 0x000fe200097fe4ff */
[----:B------:R-:W0:Y:S01]  /*3ab0*/  LDC R12, c[0x3][0x8] ;  /* 0x00c00200ff0c7b82 */ /* 0x000e220000000800 */
[----:B--2---:R-:W-:Y:S01]  /*3ac0*/  IADD3 R19, P1, PT, R23, UR12, RZ ;  /* 0x0000000c17137c10 */ /* 0x004fe2000ff3e0ff */
[----:B------:R-:W2:Y:S01]  /*3ad0*/  LDCU.128 UR8, c[0x3][URZ] ;  /* 0x00c00000ff0877ac */ /* 0x000ea20008000c00 */
[----:B------:R-:W-:Y:S02]  /*3ae0*/  IADD3 R17, P2, PT, R20, UR14, RZ ;  /* 0x0000000e14117c10 */ /* 0x000fe4000ff5e0ff */
[--C-:B------:R-:W-:Y:S01]  /*3af0*/  SHF.R.U32.HI R2, RZ, 0x18, R34.reuse ;  /* 0x00000018ff027819 */ /* 0x100fe20000011622 */
[----:B------:R-:W0:Y:S01]  /*3b00*/  LDCU UR14, c[0x3][0x18] ;  /* 0x00c00300ff0e77ac */ /* 0x000e220008000800 */
[----:B------:R-:W-:Y:S01]  /*3b10*/  SHF.R.U32.HI R5, RZ, 0x8, R34 ;  /* 0x00000008ff057819 */ /* 0x000fe20000011622 */
[----:B------:R-:W0:Y:S01]  /*3b20*/  LDC R14, c[0x3][0x3c] ;  /* 0x00c00f00ff0e7b82 */ /* 0x000e220000000800 */
[----:B------:R-:W-:-:S02]  /*3b30*/  SHF.R.U32.HI R3, RZ, 0x18, R28 ;  /* 0x00000018ff037819 */ /* 0x000fc4000001161c */
[----:B------:R-:W-:Y:S02]  /*3b40*/  SHF.R.U32.HI R0, RZ, 0x8, R28 ;  /* 0x00000008ff007819 */ /* 0x000fe4000001161c */
[----:B------:R-:W-:Y:S01]  /*3b50*/  IADD3.X R32, PT, PT, R32, UR13, RZ, P1, !PT ;  /* 0x0000000d20207c10 */ /* 0x000fe20008ffe4ff */
[----:B------:R-:W0:Y:S01]  /*3b60*/  LDCU.64 UR12, c[0x3][0x10] ;  /* 0x00c00200ff0c77ac */ /* 0x000e220008000a00 */
[----:B------:R-:W-:Y:S01]  /*3b70*/  IADD3.X R30, PT, PT, R30, UR15, RZ, P2, !PT ;  /* 0x0000000f1e1e7c10 */ /* 0x000fe200097fe4ff */
[----:B------:R-:W0:Y:S01]  /*3b80*/  LDC R16, c[0x3][0x34] ;  /* 0x00c00d00ff107b82 */ /* 0x000e220000000800 */
[----:B------:R-:W-:Y:S01]  /*3b90*/  LOP3.LUT R5, R2, 0xff00, R5, 0xf8, !PT ;  /* 0x0000ff0002057812 */ /* 0x000fe200078ef805 */
[----:B------:R-:W0:Y:S01]  /*3ba0*/  LDCU UR15, c[0x3][0x38] ;  /* 0x00c00700ff0f77ac */ /* 0x000e220008000800 */
[----:B------:R-:W-:Y:S02]  /*3bb0*/  LOP3.LUT R0, R3, 0xff00, R0, 0xf8, !PT ;  /* 0x0000ff0003007812 */ /* 0x000fe400078ef800 */
[----:B------:R-:W-:-:S02]  /*3bc0*/  SHF.R.U32.HI R4, RZ, 0x18, R32 ;  /* 0x00000018ff047819 */ /* 0x000fc40000011620 */
[----:B------:R-:W-:Y:S01]  /*3bd0*/  SHF.R.U32.HI R2, RZ, 0x18, R30 ;  /* 0x00000018ff027819 */ /* 0x000fe2000001161e */
[----:B------:R-:W0:Y:S01]  /*3be0*/  LDC R18, c[0x3][0x30] ;  /* 0x00c00c00ff127b82 */ /* 0x000e220000000800 */
[----:B------:R-:W-:Y:S02]  /*3bf0*/  SHF.R.U32.HI R7, RZ, 0x8, R32 ;  /* 0x00000008ff077819 */ /* 0x000fe40000011620 */
[----:B------:R-:W-:Y:S02]  /*3c00*/  SHF.R.U32.HI R9, RZ, 0x8, R30 ;  /* 0x00000008ff097819 */ /* 0x000fe4000001161e */
[----:B------:R-:W-:Y:S02]  /*3c10*/  SHF.R.U64 R3, R11, 0x18, R28 ;  /* 0x000000180b037819 */ /* 0x000fe4000000121c */
[----:B------:R-:W-:Y:S02]  /*3c20*/  LOP3.LUT R7, R4, 0xff00, R7, 0xf8, !PT ;  /* 0x0000ff0004077812 */ /* 0x000fe400078ef807 */
[----:B------:R-:W-:Y:S01]  /*3c30*/  LOP3.LUT R9, R2, 0xff00, R9, 0xf8, !PT ;  /* 0x0000ff0002097812 */ /* 0x000fe200078ef809 */
[----:B------:R-:W0:Y:S01]  /*3c40*/  LDC R4, c[0x3][0x1c] ;  /* 0x00c00700ff047b82 */ /* 0x000e220000000800 */
[----:B------:R-:W-:-:S02]  /*3c50*/  LOP3.LUT R3, R0, 0xff0000, R3, 0xf8, !PT ;  /* 0x00ff000000037812 */ /* 0x000fc400078ef803 */
[----:B------:R-:W-:Y:S02]  /*3c60*/  SHF.R.U64 R24, R15, 0x18, R34 ;  /* 0x000000180f187819 */ /* 0x000fe40000001222 */
[----:B------:R-:W-:Y:S02]  /*3c70*/  SHF.R.U64 R22, R19, 0x18, R32 ;  /* 0x0000001813167819 */ /* 0x000fe40000001220 */
[----:B------:R-:W-:Y:S01]  /*3c80*/  SHF.R.U64 R20, R17, 0x18, R30 ;  /* 0x0000001811147819 */ /* 0x000fe2000000121e */
[----:B------:R-:W0:Y:S01]  /*3c90*/  LDC R0, c[0x3][0x18] ;  /* 0x00c00600ff007b82 */ /* 0x000e220000000800 */
[----:B------:R-:W-:Y:S02]  /*3ca0*/  LOP3.LUT R5, R5, 0xff0000, R24, 0xf8, !PT ;  /* 0x00ff000005057812 */ /* 0x000fe400078ef818 */
[----:B------:R-:W-:Y:S02]  /*3cb0*/  LOP3.LUT R7, R7, 0xff0000, R22, 0xf8, !PT ;  /* 0x00ff000007077812 */ /* 0x000fe400078ef816 */
[----:B------:R-:W-:-:S02]  /*3cc0*/  LOP3.LUT R9, R9, 0xff0000, R20, 0xf8, !PT ;  /* 0x00ff000009097812 */ /* 0x000fc400078ef814 */
[----:B------:R-:W-:Y:S01]  /*3cd0*/  SHF.R.U64 R28, R11, 0x8, R28 ;  /* 0x000000080b1c7819 */ /* 0x000fe2000000121c */
[----:B------:R-:W0:Y:S01]  /*3ce0*/  LDC R2, c[0x3][0x38] ;  /* 0x00c00e00ff027b82 */ /* 0x000e220000000800 */
[----:B------:R-:W-:Y:S02]  /*3cf0*/  SHF.R.U64 R24, R15, 0x8, R34 ;  /* 0x000000080f187819 */ /* 0x000fe40000001222 */
[----:B------:R-:W-:Y:S02]  /*3d00*/  SHF.R.U64 R22, R19, 0x8, R32 ;  /* 0x0000000813167819 */ /* 0x000fe40000001220 */
[----:B------:R-:W-:Y:S02]  /*3d10*/  SHF.R.U64 R20, R17, 0x8, R30 ;  /* 0x0000000811147819 */ /* 0x000fe4000000121e */
[----:B------:R-:W-:Y:S02]  /*3d20*/  PRMT R13, R15, 0x123, RZ ;  /* 0x000001230f0d7816 */ /* 0x000fe400000000ff */
[----:B------:R-:W-:-:S02]  /*3d30*/  LOP3.LUT R3, R3, 0xff000000, R28, 0xf8, !PT ;  /* 0xff00000003037812 */ /* 0x000fc400078ef81c */
[----:B------:R-:W-:Y:S02]  /*3d40*/  LOP3.LUT R5, R5, 0xff000000, R24, 0xf8, !PT ;  /* 0xff00000005057812 */ /* 0x000fe400078ef818 */
[----:B------:R-:W-:Y:S02]  /*3d50*/  LOP3.LUT R7, R7, 0xff000000, R22, 0xf8, !PT ;  /* 0xff00000007077812 */ /* 0x000fe400078ef816 */
[----:B------:R-:W-:Y:S02]  /*3d60*/  LOP3.LUT R9, R9, 0xff000000, R20, 0xf8, !PT ;  /* 0xff00000009097812 */ /* 0x000fe400078ef814 */
[----:B------:R-:W-:Y:S02]  /*3d70*/  PRMT R11, R11, 0x123, RZ ;  /* 0x000001230b0b7816 */ /* 0x000fe400000000ff */
[----:B------:R-:W-:Y:S02]  /*3d80*/  PRMT R15, R19, 0x123, RZ ;  /* 0x00000123130f7816 */ /* 0x000fe400000000ff */
[----:B------:R-:W-:Y:S01]  /*3d90*/  PRMT R17, R17, 0x123, RZ ;  /* 0x0000012311117816 */ /* 0x000fe200000000ff */
[----:B-1234-:R-:W-:Y:S06]  /*3da0*/  @P0 BRA `(.L_x_37) ;  /* 0x0000000000ec0947 */ /* 0x01efec0003800000 */
.L_x_41:
        /* <DEDUP_REMOVED lines=34> */
.L_x_39:
[----:B------:R-:W-:Y:S05]  /*3fd0*/  BSYNC.RELIABLE B1 ;  /* 0x0000000000017941 */ /* 0x000fea0003800100 */
.L_x_38:
        /* <DEDUP_REMOVED lines=24> */
.L_x_37:
        /* <DEDUP_REMOVED lines=36> */
.L_x_43:
[----:B------:R-:W-:Y:S05]  /*43a0*/  BSYNC.RELIABLE B1 ;  /* 0x0000000000017941 */ /* 0x000fea0003800100 */
.L_x_42:
        /* <DEDUP_REMOVED lines=24> */
.L_x_40:
[----:B------:R-:W-:Y:S05]  /*4530*/  BSYNC.RECONVERGENT B0 ;  /* 0x0000000000007941 */ /* 0x000fea0003800200 */
.L_x_36:
[----:B------:R-:W-:Y:S05]  /*4540*/  WARPSYNC.ALL ;  /* 0x0000000000007948 */ /* 0x000fea0003800000 */
        /* <DEDUP_REMOVED lines=9> */
.L_x_44:
        /* <DEDUP_REMOVED lines=10> */
.L_x_46:


//--------------------- .nv.shared.reserved.0     --------------------------
	.section	.nv.shared.reserved.0,"aw",@nobits
	.weak		__nv_reservedSMEM_offset_0_alias
	.size		__nv_reservedSMEM_offset_0_alias, 0, 64
	.other		__nv_reservedSMEM_offset_0_alias,@"STO_CUDA_RESERVED_SHARED STV_DEFAULT"
__nv_reservedSMEM_offset_0_alias:
	.zero		0
	.zero		64


//--------------------- .nv.constant0._ZN3lux4cuda5frost35frost_compute_binding_factor_kernelEPKNS1_13Ed25519AffineEPKhjPKjPNS1_9Scalar256Ejj --------------------------
	.section	.nv.constant0._ZN3lux4cuda5frost35frost_compute_binding_factor_kernelEPKNS1_13Ed25519AffineEPKhjPKjPNS1_9Scalar256Ejj,"a",@progbits
	.sectionflags	@""
	.align	4
.nv.constant0._ZN3lux4cuda5frost35frost_compute_binding_factor_kernelEPKNS1_13Ed25519AffineEPKhjPKjPNS1_9Scalar256Ejj:
	.zero		944


//--------------------- .nv.constant0._ZN3lux4cuda5frost28frost_generate_nonces_kernelEPKhPKjPNS1_15NonceCommitmentEPKNS1_11NonceParamsE --------------------------
	.section	.nv.constant0._ZN3lux4cuda5frost28frost_generate_nonces_kernelEPKhPKjPNS1_15NonceCommitmentEPKNS1_11NonceParamsE,"a",@progbits
	.sectionflags	@""
	.align	4
.nv.constant0._ZN3lux4cuda5frost28frost_generate_nonces_kernelEPKhPKjPNS1_15NonceCommitmentEPKNS1_11NonceParamsE:
	.zero		928


//--------------------- SYMBOLS --------------------------

	.type		.nv.reservedSmem.offset0,@object
	.size		.nv.reservedSmem.offset0,0x4
